	.target	sm_80

	.elftype	@"ET_EXEC"


//--------------------- .note.nv.tkinfo           --------------------------
	.section	.note.nv.tkinfo,"",@"SHT_NOTE"
	.sectionflags	@"SHF_NOTE_NV_TKINFO"
	.tkinfo
        /*0018*/ 	.word	0x00000002
        /*0030*/ 	.string	""
        /*0030*/ 	.string	"ptxas"
        /*0030*/ 	.string	"Cuda compilation tools, release 13.0, V13.0.88"
        /*0030*/ 	.string	"Build cuda_13.0.r13.0/compiler.36424714_0"
        /*0030*/ 	.string	"-v  -suppress-debug-info  -lineinfo  -arch sm_80 "



//--------------------- .note.nv.cuinfo           --------------------------
	.section	.note.nv.cuinfo,"",@"SHT_NOTE"
	.sectionflags	@"SHF_NOTE_NV_CUINFO"
        /*0018*/ 	.short	0x0002
        /*001a*/ 	.short	0x0050
        /*001c*/ 	.short	0x0082
	.zero		2


//--------------------- .nv.info                  --------------------------
	.section	.nv.info,"",@"SHT_CUDA_INFO"
	.align	4


	//----- nvinfo : EIATTR_REGCOUNT
	.align		4
        /*0000*/ 	.byte	0x04, 0x2f
        /*0002*/ 	.short	(.L_1 - .L_0)
	.align		4
.L_0:
        /*0004*/ 	.word	index@(matmul_kernel)
        /*0008*/ 	.word	0x00000020


	//----- nvinfo : EIATTR_FRAME_SIZE
	.align		4
.L_1:
        /*000c*/ 	.byte	0x04, 0x11
        /*000e*/ 	.short	(.L_3 - .L_2)
	.align		4
.L_2:
        /*0010*/ 	.word	index@(matmul_kernel)
        /*0014*/ 	.word	0x00003cc0


	//----- nvinfo : EIATTR_MIN_STACK_SIZE
	.align		4
.L_3:
        /*0018*/ 	.byte	0x04, 0x12
        /*001a*/ 	.short	(.L_5 - .L_4)
	.align		4
.L_4:
        /*001c*/ 	.word	index@(matmul_kernel)
        /*0020*/ 	.word	0x00003cc0
.L_5:


//--------------------- .nv.info.matmul_kernel    --------------------------
	.section	.nv.info.matmul_kernel,"",@"SHT_CUDA_INFO"
	.sectionflags	@""
	.align	4


	//----- nvinfo : EIATTR_CUDA_API_VERSION
	.align		4
        /*0000*/ 	.byte	0x04, 0x37
        /*0002*/ 	.short	(.L_7 - .L_6)
.L_6:
        /*0004*/ 	.word	0x00000082


	//----- nvinfo : EIATTR_SW2861232_WAR
	.align		4
.L_7:
        /*0008*/ 	.byte	0x01, 0x35
	.zero		2


	//----- nvinfo : EIATTR_PARAM_CBANK
	.align		4
        /*000c*/ 	.byte	0x04, 0x0a
        /*000e*/ 	.short	(.L_9 - .L_8)
	.align		4
.L_8:
        /*0010*/ 	.word	index@(.nv.constant0.matmul_kernel)
        /*0014*/ 	.short	0x0160
        /*0016*/ 	.short	0x0050


	//----- nvinfo : EIATTR_CBANK_PARAM_SIZE
	.align		4
.L_9:
        /*0018*/ 	.byte	0x03, 0x19
        /*001a*/ 	.short	0x0050


	//----- nvinfo : EIATTR_KPARAM_INFO
	.align		4
        /*001c*/ 	.byte	0x04, 0x17
        /*001e*/ 	.short	(.L_11 - .L_10)
.L_10:
        /*0020*/ 	.word	0x00000000
        /*0024*/ 	.short	0x000d
        /*0026*/ 	.short	0x0048
        /*0028*/ 	.byte	0x00, 0xf4, 0x21, 0x00


	//----- nvinfo : EIATTR_KPARAM_INFO
	.align		4
.L_11:
        /*002c*/ 	.byte	0x04, 0x17
        /*002e*/ 	.short	(.L_13 - .L_12)
.L_12:
        /*0030*/ 	.word	0x00000000
        /*0034*/ 	.short	0x000c
        /*0036*/ 	.short	0x0040
        /*0038*/ 	.byte	0x00, 0xf4, 0x21, 0x00


	//----- nvinfo : EIATTR_KPARAM_INFO
	.align		4
.L_13:
        /*003c*/ 	.byte	0x04, 0x17
        /*003e*/ 	.short	(.L_15 - .L_14)
.L_14:
        /*0040*/ 	.word	0x00000000
        /*0044*/ 	.short	0x000b
        /*0046*/ 	.short	0x0038
        /*0048*/ 	.byte	0x00, 0xf0, 0x11, 0x00


	//----- nvinfo : EIATTR_KPARAM_INFO
	.align		4
.L_15:
        /*004c*/ 	.byte	0x04, 0x17
        /*004e*/ 	.short	(.L_17 - .L_16)
.L_16:
        /*0050*/ 	.word	0x00000000
        /*0054*/ 	.short	0x000a
        /*0056*/ 	.short	0x0034
        /*0058*/ 	.byte	0x00, 0xf0, 0x11, 0x00


	//----- nvinfo : EIATTR_KPARAM_INFO
	.align		4
.L_17:
        /*005c*/ 	.byte	0x04, 0x17
        /*005e*/ 	.short	(.L_19 - .L_18)
.L_18:
        /*0060*/ 	.word	0x00000000
        /*0064*/ 	.short	0x0009
        /*0066*/ 	.short	0x0030
        /*0068*/ 	.byte	0x00, 0xf0, 0x11, 0x00


	//----- nvinfo : EIATTR_KPARAM_INFO
	.align		4
.L_19:
        /*006c*/ 	.byte	0x04, 0x17
        /*006e*/ 	.short	(.L_21 - .L_20)
.L_20:
        /*0070*/ 	.word	0x00000000
        /*0074*/ 	.short	0x0008
        /*0076*/ 	.short	0x002c
        /*0078*/ 	.byte	0x00, 0xf0, 0x11, 0x00


	//----- nvinfo : EIATTR_KPARAM_INFO
	.align		4
.L_21:
        /*007c*/ 	.byte	0x04, 0x17
        /*007e*/ 	.short	(.L_23 - .L_22)
.L_22:
        /*0080*/ 	.word	0x00000000
        /*0084*/ 	.short	0x0007
        /*0086*/ 	.short	0x0028
        /*0088*/ 	.byte	0x00, 0xf0, 0x11, 0x00


	//----- nvinfo : EIATTR_KPARAM_INFO
	.align		4
.L_23:
        /*008c*/ 	.byte	0x04, 0x17
        /*008e*/ 	.short	(.L_25 - .L_24)
.L_24:
        /*0090*/ 	.word	0x00000000
        /*0094*/ 	.short	0x0006
        /*0096*/ 	.short	0x0024
        /*0098*/ 	.byte	0x00, 0xf0, 0x11, 0x00


	//----- nvinfo : EIATTR_KPARAM_INFO
	.align		4
.L_25:
        /*009c*/ 	.byte	0x04, 0x17
        /*009e*/ 	.short	(.L_27 - .L_26)
.L_26:
        /*00a0*/ 	.word	0x00000000
        /*00a4*/ 	.short	0x0005
        /*00a6*/ 	.short	0x0020
        /*00a8*/ 	.byte	0x00, 0xf0, 0x11, 0x00


	//----- nvinfo : EIATTR_KPARAM_INFO
	.align		4
.L_27:
        /*00ac*/ 	.byte	0x04, 0x17
        /*00ae*/ 	.short	(.L_29 - .L_28)
.L_28:
        /*00b0*/ 	.word	0x00000000
        /*00b4*/ 	.short	0x0004
        /*00b6*/ 	.short	0x001c
        /*00b8*/ 	.byte	0x00, 0xf0, 0x11, 0x00


	//----- nvinfo : EIATTR_KPARAM_INFO
	.align		4
.L_29:
        /*00bc*/ 	.byte	0x04, 0x17
        /*00be*/ 	.short	(.L_31 - .L_30)
.L_30:
        /*00c0*/ 	.word	0x00000000
        /*00c4*/ 	.short	0x0003
        /*00c6*/ 	.short	0x0018
        /*00c8*/ 	.byte	0x00, 0xf0, 0x11, 0x00


	//----- nvinfo : EIATTR_KPARAM_INFO
	.align		4
.L_31:
        /*00cc*/ 	.byte	0x04, 0x17
        /*00ce*/ 	.short	(.L_33 - .L_32)
.L_32:
        /*00d0*/ 	.word	0x00000000
        /*00d4*/ 	.short	0x0002
        /*00d6*/ 	.short	0x0010
        /*00d8*/ 	.byte	0x00, 0xf4, 0x21, 0x00


	//----- nvinfo : EIATTR_KPARAM_INFO
	.align		4
.L_33:
        /*00dc*/ 	.byte	0x04, 0x17
        /*00de*/ 	.short	(.L_35 - .L_34)
.L_34:
        /*00e0*/ 	.word	0x00000000
        /*00e4*/ 	.short	0x0001
        /*00e6*/ 	.short	0x0008
        /*00e8*/ 	.byte	0x00, 0xf4, 0x21, 0x00


	//----- nvinfo : EIATTR_KPARAM_INFO
	.align		4
.L_35:
        /*00ec*/ 	.byte	0x04, 0x17
        /*00ee*/ 	.short	(.L_37 - .L_36)
.L_36:
        /*00f0*/ 	.word	0x00000000
        /*00f4*/ 	.short	0x0000
        /*00f6*/ 	.short	0x0000
        /*00f8*/ 	.byte	0x00, 0xf4, 0x21, 0x00


	//----- nvinfo : EIATTR_MAXREG_COUNT
	.align		4
.L_37:
        /*00fc*/ 	.byte	0x03, 0x1b
        /*00fe*/ 	.short	0x00ff


	//----- nvinfo : EIATTR_NUM_BARRIERS
	.align		4
        /*0100*/ 	.byte	0x02, 0x4c
        /*0102*/ 	.byte	0x01
	.zero		1


	//----- nvinfo : EIATTR_ANNOTATIONS
	.align		4
        /*0104*/ 	.byte	0x04, 0x55
        /*0106*/ 	.short	(.L_39 - .L_38)


	//   ....[0]....
.L_38:
        /*0108*/ 	.word	0x00000001
        /*010c*/ 	.byte	0xc0, 0x08, 0x00, 0x00, 0x01, 0x00, 0x00, 0x00, 0x00, 0x09, 0x00, 0x00, 0x01, 0x00, 0x00, 0x00
        /* <DEDUP_REMOVED lines=2976> */
        /*bb1c*/ 	.byte	0x60, 0xfb, 0x02, 0x00, 0x01, 0x00, 0x00, 0x00, 0xa0, 0xfb, 0x02, 0x00


	//----- nvinfo : EIATTR_MERCURY_ISA_VERSION
	.align		4
.L_39:
        /*bb28*/ 	.byte	0x03, 0x5f
        /*bb2a*/ 	.short	0x0000


	//----- nvinfo : EIATTR_EXIT_INSTR_OFFSETS
	.align		4
        /*bb2c*/ 	.byte	0x04, 0x1c
        /*bb2e*/ 	.short	(.L_41 - .L_40)


	//   ....[0]....
.L_40:
        /*bb30*/ 	.word	0x000612a0


	//   ....[1]....
        /*bb34*/ 	.word	0x000612d0


	//----- nvinfo : EIATTR_REQNTID
	.align		4
.L_41:
        /*bb38*/ 	.byte	0x04, 0x10
        /*bb3a*/ 	.short	(.L_43 - .L_42)
.L_42:
        /*bb3c*/ 	.word	0x00000100
        /*bb40*/ 	.word	0x00000001
        /*bb44*/ 	.word	0x00000001
.L_43:


//--------------------- .nv.callgraph             --------------------------
	.section	.nv.callgraph,"",@"SHT_CUDA_CALLGRAPH"
	.align	4
	.sectionentsize	8
	.align		4
        /*0000*/ 	.word	0x00000000
	.align		4
        /*0004*/ 	.word	0xffffffff
	.align		4
        /*0008*/ 	.word	0x00000000
	.align		4
        /*000c*/ 	.word	0xfffffffe
	.align		4
        /*0010*/ 	.word	0x00000000
	.align		4
        /*0014*/ 	.word	0xfffffffd
	.align		4
        /*0018*/ 	.word	0x00000000
	.align		4
        /*001c*/ 	.word	0xfffffffc


//--------------------- .nv.rel.action            --------------------------
	.section	.nv.rel.action,"",@"SHT_CUDA_RELOCINFO"
	.align	8
	.sectionentsize	8
        /*0000*/ 	.byte	0x73, 0x00, 0x00, 0x00, 0x00, 0x00, 0x00, 0x00, 0x00, 0x00, 0x00, 0x11, 0x25, 0x00, 0x05, 0x36


//--------------------- .nv.constant0.matmul_kernel --------------------------
	.section	.nv.constant0.matmul_kernel,"a",@progbits
	.sectionflags	@""
	.align	4
.nv.constant0.matmul_kernel:
	.zero		432


//--------------------- .text.matmul_kernel       --------------------------
	.section	.text.matmul_kernel,"ax",@progbits
	.sectioninfo	@"SHI_REGISTERS=32"
	.align	128
        .global         matmul_kernel
        .type           matmul_kernel,@function
        .size           matmul_kernel,(.L_x_5 - matmul_kernel)
        .other          matmul_kernel,@"STO_CUDA_ENTRY STV_DEFAULT"
matmul_kernel:
.text.matmul_kernel:
[----:B------:R-:W-:-:S03]  /*0000*/  IMAD.MOV.U32 R1, RZ, RZ, c[0x0][0x28] ;  /* 0x00000a00ff017624 */ /* 0x000fc600078e00ff */
[----:B------:R-:W-:Y:S01]  /*0010*/  IMAD.MOV.U32 R0, RZ, RZ, c[0x0][0x17c] ;  /* 0x00005f00ff007624 */ /* 0x000fe200078e00ff */
[----:B------:R-:W0:Y:S01]  /*0020*/  S2R R12, SR_TID.X ;  /* 0x00000000000c7919 */ /* 0x000e220000002100 */
[----:B------:R-:W-:Y:S01]  /*0030*/  IADD3 R1, R1, -0x3cc0, RZ ;  /* 0xffffc34001017810 */ /* 0x000fe20007ffe0ff */
[----:B------:R-:W-:Y:S02]  /*0040*/  ULDC.64 UR10, c[0x0][0x118] ;  /* 0x00004600000a7ab9 */ /* 0x000fe40000000a00 */
[----:B------:R-:W-:-:S04]  /*0050*/  IADD3 R0, R0, 0x1ff, RZ ;  /* 0x000001ff00007810 */ /* 0x000fc80007ffe0ff */
[----:B------:R-:W-:-:S04]  /*0060*/  SHF.R.S32.HI R3, RZ, 0x1f, R0 ;  /* 0x0000001fff037819 */ /* 0x000fc80000011400 */
[----:B------:R-:W-:-:S04]  /*0070*/  LEA.HI R3, R3, R0, RZ, 0x9 ;  /* 0x0000000003037211 */ /* 0x000fc800078f48ff */
[----:B------:R-:W-:Y:S02]  /*0080*/  SHF.R.S32.HI R0, RZ, 0x9, R3 ;  /* 0x00000009ff007819 */ /* 0x000fe40000011403 */
[----:B------:R-:W1:Y:S03]  /*0090*/  S2R R3, SR_CTAID.X ;  /* 0x0000000000037919 */ /* 0x000e660000002500 */
[----:B------:R-:W-:Y:S01]  /*00a0*/  IMAD.SHL.U32 R0, R0, 0x8, RZ ;  /* 0x0000000800007824 */ /* 0x000fe200078e00ff */
[----:B0-----:R-:W-:-:S04]  /*00b0*/  LOP3.LUT R13, R12, 0x7f, RZ, 0xc0, !PT ;  /* 0x0000007f0c0d7812 */ /* 0x001fc800078ec0ff */
[-C--:B------:R-:W-:Y:S02]  /*00c0*/  IABS R7, R0.reuse ;  /* 0x0000000000077213 */ /* 0x080fe40000000000 */
[----:B------:R-:W-:Y:S02]  /*00d0*/  IABS R10, R0 ;  /* 0x00000000000a7213 */ /* 0x000fe40000000000 */
[----:B------:R-:W0:Y:S01]  /*00e0*/  I2F.RP R2, R7 ;  /* 0x0000000700027306 */ /* 0x000e220000209400 */
[----:B-1----:R-:W-:-:S07]  /*00f0*/  IABS R8, R3 ;  /* 0x0000000300087213 */ /* 0x002fce0000000000 */
[----:B0-----:R-:W0:Y:S02]  /*0100*/  MUFU.RCP R2, R2 ;  /* 0x0000000200027308 */ /* 0x001e240000001000 */
[----:B0-----:R-:W-:Y:S01]  /*0110*/  IADD3 R4, R2, 0xffffffe, RZ ;  /* 0x0ffffffe02047810 */ /* 0x001fe20007ffe0ff */
[----:B------:R-:W-:-:S05]  /*0120*/  IMAD.MOV R2, RZ, RZ, -R10 ;  /* 0x000000ffff027224 */ /* 0x000fca00078e0a0a */
[----:B------:R0:W1:Y:S02]  /*0130*/  F2I.FTZ.U32.TRUNC.NTZ R5, R4 ;  /* 0x0000000400057305 */ /* 0x000064000021f000 */
[----:B0-----:R-:W-:Y:S02]  /*0140*/  IMAD.MOV.U32 R4, RZ, RZ, RZ ;  /* 0x000000ffff047224 */ /* 0x001fe400078e00ff */
[----:B-1----:R-:W-:-:S04]  /*0150*/  IMAD.MOV R6, RZ, RZ, -R5 ;  /* 0x000000ffff067224 */ /* 0x002fc800078e0a05 */
[----:B------:R-:W-:Y:S02]  /*0160*/  IMAD R9, R6, R7, RZ ;  /* 0x0000000706097224 */ /* 0x000fe400078e02ff */
[----:B------:R-:W-:Y:S02]  /*0170*/  IMAD.MOV.U32 R6, RZ, RZ, R8 ;  /* 0x000000ffff067224 */ /* 0x000fe400078e0008 */
[----:B------:R-:W-:-:S06]  /*0180*/  IMAD.HI.U32 R5, R5, R9, R4 ;  /* 0x0000000905057227 */ /* 0x000fcc00078e0004 */
[----:B------:R-:W-:-:S04]  /*0190*/  IMAD.HI.U32 R5, R5, R6, RZ ;  /* 0x0000000605057227 */ /* 0x000fc800078e00ff */
[----:B------:R-:W-:-:S05]  /*01a0*/  IMAD R2, R5, R2, R6 ;  /* 0x0000000205027224 */ /* 0x000fca00078e0206 */
[----:B------:R-:W-:-:S13]  /*01b0*/  ISETP.GT.U32.AND P1, PT, R7, R2, PT ;  /* 0x000000020700720c */ /* 0x000fda0003f24070 */
[----:B------:R-:W-:Y:S01]  /*01c0*/  @!P1 IMAD.IADD R2, R2, 0x1, -R7 ;  /* 0x0000000102029824 */ /* 0x000fe200078e0a07 */
[----:B------:R-:W-:Y:S02]  /*01d0*/  @!P1 IADD3 R5, R5, 0x1, RZ ;  /* 0x0000000105059810 */ /* 0x000fe40007ffe0ff */
[----:B------:R-:W-:Y:S02]  /*01e0*/  ISETP.NE.AND P1, PT, R0, RZ, PT ;  /* 0x000000ff0000720c */ /* 0x000fe40003f25270 */
[----:B------:R-:W-:Y:S02]  /*01f0*/  ISETP.GE.U32.AND P0, PT, R2, R7, PT ;  /* 0x000000070200720c */ /* 0x000fe40003f06070 */
[----:B------:R-:W-:-:S04]  /*0200*/  LOP3.LUT R2, R3, R0, RZ, 0x3c, !PT ;  /* 0x0000000003027212 */ /* 0x000fc800078e3cff */
[----:B------:R-:W-:Y:S01]  /*0210*/  ISETP.GE.AND P2, PT, R2, RZ, PT ;  /* 0x000000ff0200720c */ /* 0x000fe20003f46270 */
[----:B------:R-:W-:-:S05]  /*0220*/  IMAD.MOV.U32 R2, RZ, RZ, c[0x0][0x178] ;  /* 0x00005e00ff027624 */ /* 0x000fca00078e00ff */
[----:B------:R-:W-:Y:S02]  /*0230*/  IADD3 R2, R2, 0x7f, RZ ;  /* 0x0000007f02027810 */ /* 0x000fe40007ffe0ff */
[----:B------:R-:W-:-:S05]  /*0240*/  @P0 IADD3 R5, R5, 0x1, RZ ;  /* 0x0000000105050810 */ /* 0x000fca0007ffe0ff */
[----:B------:R-:W-:Y:S01]  /*0250*/  IMAD.MOV.U32 R4, RZ, RZ, R5 ;  /* 0x000000ffff047224 */ /* 0x000fe200078e0005 */
[----:B------:R-:W-:-:S03]  /*0260*/  SHF.R.S32.HI R5, RZ, 0x1f, R2 ;  /* 0x0000001fff057819 */ /* 0x000fc60000011402 */
[----:B------:R-:W-:Y:S01]  /*0270*/  @!P2 IMAD.MOV R4, RZ, RZ, -R4 ;  /* 0x000000ffff04a224 */ /* 0x000fe200078e0a04 */
[----:B------:R-:W-:Y:S02]  /*0280*/  @!P1 LOP3.LUT R4, RZ, R0, RZ, 0x33, !PT ;  /* 0x00000000ff049212 */ /* 0x000fe400078e33ff */
[----:B------:R-:W-:-:S03]  /*0290*/  LEA.HI R5, R5, R2, RZ, 0x7 ;  /* 0x0000000205057211 */ /* 0x000fc600078f38ff */
[----:B------:R-:W-:Y:S02]  /*02a0*/  IMAD.SHL.U32 R2, R4, 0x8, RZ ;  /* 0x0000000804027824 */ /* 0x000fe400078e00ff */
[----:B------:R-:W-:-:S03]  /*02b0*/  IMAD.MOV R4, RZ, RZ, -R4 ;  /* 0x000000ffff047224 */ /* 0x000fc600078e0a04 */
[----:B------:R-:W-:Y:S01]  /*02c0*/  LEA.HI.SX32 R5, R5, -R2, 0x19 ;  /* 0x8000000205057211 */ /* 0x000fe200078fcaff */
[----:B------:R-:W-:-:S03]  /*02d0*/  IMAD R11, R0, R4, R3 ;  /* 0x00000004000b7224 */ /* 0x000fc600078e0203 */
[----:B------:R-:W-:Y:S02]  /*02e0*/  IMNMX R6, R5, 0x8, PT ;  /* 0x0000000805067817 */ /* 0x000fe40003800200 */
[----:B------:R-:W-:Y:S02]  /*02f0*/  IABS R4, R11 ;  /* 0x0000000b00047213 */ /* 0x000fe40000000000 */
[----:B------:R-:W-:-:S04]  /*0300*/  IABS R9, R6 ;  /* 0x0000000600097213 */ /* 0x000fc80000000000 */
[----:B------:R-:W0:Y:S08]  /*0310*/  I2F.RP R7, R9 ;  /* 0x0000000900077306 */ /* 0x000e300000209400 */
[----:B0-----:R-:W0:Y:S02]  /*0320*/  MUFU.RCP R7, R7 ;  /* 0x0000000700077308 */ /* 0x001e240000001000 */
[----:B0-----:R-:W-:-:S06]  /*0330*/  IADD3 R5, R7, 0xffffffe, RZ ;  /* 0x0ffffffe07057810 */ /* 0x001fcc0007ffe0ff */
[----:B------:R-:W0:Y:S02]  /*0340*/  F2I.FTZ.U32.TRUNC.NTZ R5, R5 ;  /* 0x0000000500057305 */ /* 0x000e24000021f000 */
[----:B0-----:R-:W-:-:S04]  /*0350*/  IMAD.MOV R8, RZ, RZ, -R5 ;  /* 0x000000ffff087224 */ /* 0x001fc800078e0a05 */
[----:B------:R-:W-:Y:S01]  /*0360*/  IMAD.MOV.U32 R0, RZ, RZ, R8 ;  /* 0x000000ffff007224 */ /* 0x000fe200078e0008 */
[----:B------:R-:W-:-:S03]  /*0370*/  IABS R8, R6 ;  /* 0x0000000600087213 */ /* 0x000fc60000000000 */
[----:B------:R-:W-:Y:S02]  /*0380*/  IMAD R3, R0, R9, RZ ;  /* 0x0000000900037224 */ /* 0x000fe400078e02ff */
[----:B------:R-:W-:Y:S02]  /*0390*/  IMAD.MOV.U32 R0, RZ, RZ, R4 ;  /* 0x000000ffff007224 */ /* 0x000fe400078e0004 */
[----:B------:R-:W-:-:S04]  /*03a0*/  IMAD.MOV.U32 R4, RZ, RZ, RZ ;  /* 0x000000ffff047224 */ /* 0x000fc800078e00ff */
[----:B------:R-:W-:-:S04]  /*03b0*/  IMAD.HI.U32 R4, R5, R3, R4 ;  /* 0x0000000305047227 */ /* 0x000fc800078e0004 */
[----:B------:R-:W-:Y:S02]  /*03c0*/  IMAD.MOV R5, RZ, RZ, -R8 ;  /* 0x000000ffff057224 */ /* 0x000fe400078e0a08 */
[----:B------:R-:W-:Y:S01]  /*03d0*/  IMAD.HI.U32 R3, R4, R0, RZ ;  /* 0x0000000004037227 */ /* 0x000fe200078e00ff */
[----:B------:R-:W-:-:S03]  /*03e0*/  SHF.R.U32.HI R4, RZ, 0x7, R12 ;  /* 0x00000007ff047819 */ /* 0x000fc6000001160c */
[----:B------:R-:W-:Y:S01]  /*03f0*/  IMAD R0, R3, R5, R0 ;  /* 0x0000000503007224 */ /* 0x000fe200078e0200 */
[----:B------:R-:W-:-:S04]  /*0400*/  SGXT.U32 R14, R4, 0x1 ;  /* 0x00000001040e781a */ /* 0x000fc80000000000 */
[----:B------:R-:W-:Y:S02]  /*0410*/  ISETP.GT.U32.AND P1, PT, R9, R0, PT ;  /* 0x000000000900720c */ /* 0x000fe40003f24070 */
[C---:B------:R-:W-:Y:S02]  /*0420*/  LOP3.LUT R4, R14.reuse, 0x4, RZ, 0xfc, !PT ;  /* 0x000000040e047812 */ /* 0x040fe400078efcff */
[C---:B------:R-:W-:Y:S02]  /*0430*/  LOP3.LUT R4, R14.reuse, 0xa, RZ, 0xfc, !PT ;  /* 0x0000000a0e047812 */ /* 0x040fe400078efcff */
[C---:B------:R-:W-:Y:S02]  /*0440*/  LOP3.LUT R4, R14.reuse, 0x10, RZ, 0xfc, !PT ;  /* 0x000000100e047812 */ /* 0x040fe400078efcff */
[C---:B------:R-:W-:Y:S02]  /*0450*/  LOP3.LUT R4, R14.reuse, 0x16, RZ, 0xfc, !PT ;  /* 0x000000160e047812 */ /* 0x040fe400078efcff */
[----:B------:R-:W-:-:S02]  /*0460*/  LOP3.LUT R4, R14, 0x1c, RZ, 0xfc, !PT ;  /* 0x0000001c0e047812 */ /* 0x000fc400078efcff */
[----:B------:R-:W-:Y:S01]  /*0470*/  LOP3.LUT R4, R14, 0x22, RZ, 0xfc, !PT ;  /* 0x000000220e047812 */ /* 0x000fe200078efcff */
[----:B------:R-:W-:Y:S01]  /*0480*/  @!P1 IMAD.IADD R0, R0, 0x1, -R9 ;  /* 0x0000000100009824 */ /* 0x000fe200078e0a09 */
[----:B------:R-:W-:Y:S02]  /*0490*/  @!P1 IADD3 R3, R3, 0x1, RZ ;  /* 0x0000000103039810 */ /* 0x000fe40007ffe0ff */
[----:B------:R-:W-:Y:S02]  /*04a0*/  ISETP.NE.AND P1, PT, R6, RZ, PT ;  /* 0x000000ff0600720c */ /* 0x000fe40003f25270 */
[----:B------:R-:W-:Y:S02]  /*04b0*/  ISETP.GE.U32.AND P0, PT, R0, R9, PT ;  /* 0x000000090000720c */ /* 0x000fe40003f06070 */
[----:B------:R-:W-:Y:S02]  /*04c0*/  LOP3.LUT R0, R11, R6, RZ, 0x3c, !PT ;  /* 0x000000060b007212 */ /* 0x000fe400078e3cff */
[----:B------:R-:W-:-:S02]  /*04d0*/  LOP3.LUT R4, R14, 0x28, RZ, 0xfc, !PT ;  /* 0x000000280e047812 */ /* 0x000fc400078efcff */
[----:B------:R-:W-:Y:S01]  /*04e0*/  ISETP.GE.AND P2, PT, R0, RZ, PT ;  /* 0x000000ff0000720c */ /* 0x000fe20003f46270 */
[----:B------:R-:W-:Y:S01]  /*04f0*/  IMAD.MOV.U32 R0, RZ, RZ, 0x7f ;  /* 0x0000007fff007424 */ /* 0x000fe200078e00ff */
[C---:B------:R-:W-:Y:S02]  /*0500*/  LOP3.LUT R4, R14.reuse, 0x2e, RZ, 0xfc, !PT ;  /* 0x0000002e0e047812 */ /* 0x040fe400078efcff */
[C---:B------:R-:W-:Y:S02]  /*0510*/  LOP3.LUT R4, R14.reuse, 0x34, RZ, 0xfc, !PT ;  /* 0x000000340e047812 */ /* 0x040fe400078efcff */
[C---:B------:R-:W-:Y:S02]  /*0520*/  LOP3.LUT R4, R14.reuse, 0x3a, RZ, 0xfc, !PT ;  /* 0x0000003a0e047812 */ /* 0x040fe400078efcff */
[----:B------:R-:W-:Y:S02]  /*0530*/  @P0 IADD3 R3, R3, 0x1, RZ ;  /* 0x0000000103030810 */ /* 0x000fe40007ffe0ff */
[----:B------:R-:W-:-:S02]  /*0540*/  LOP3.LUT R4, R14, 0x40, RZ, 0xfc, !PT ;  /* 0x000000400e047812 */ /* 0x000fc400078efcff */
[C---:B------:R-:W-:Y:S01]  /*0550*/  LOP3.LUT R4, R14.reuse, 0x46, RZ, 0xfc, !PT ;  /* 0x000000460e047812 */ /* 0x040fe200078efcff */
[----:B------:R-:W-:Y:S01]  /*0560*/  @!P2 IMAD.MOV R3, RZ, RZ, -R3 ;  /* 0x000000ffff03a224 */ /* 0x000fe200078e0a03 */
[----:B------:R-:W-:Y:S02]  /*0570*/  @!P1 LOP3.LUT R3, RZ, R6, RZ, 0x33, !PT ;  /* 0x00000006ff039212 */ /* 0x000fe400078e33ff */
[C---:B------:R-:W-:Y:S02]  /*0580*/  LOP3.LUT R4, R14.reuse, 0x4c, RZ, 0xfc, !PT ;  /* 0x0000004c0e047812 */ /* 0x040fe400078efcff */
[C---:B------:R-:W-:Y:S01]  /*0590*/  LOP3.LUT R4, R14.reuse, 0x52, RZ, 0xfc, !PT ;  /* 0x000000520e047812 */ /* 0x040fe200078efcff */
[----:B------:R-:W-:Y:S01]  /*05a0*/  IMAD.MOV R5, RZ, RZ, -R3 ;  /* 0x000000ffff057224 */ /* 0x000fe200078e0a03 */
[C---:B------:R-:W-:Y:S01]  /*05b0*/  LOP3.LUT R4, R14.reuse, 0x58, RZ, 0xfc, !PT ;  /* 0x000000580e047812 */ /* 0x040fe200078efcff */
[----:B------:R-:W-:Y:S01]  /*05c0*/  IMAD.SHL.U32 R3, R3, 0x200, RZ ;  /* 0x0000020003037824 */ /* 0x000fe200078e00ff */
[----:B------:R-:W-:Y:S01]  /*05d0*/  LOP3.LUT R4, R14, 0x5e, RZ, 0xfc, !PT ;  /* 0x0000005e0e047812 */ /* 0x000fe200078efcff */
[----:B------:R-:W-:Y:S01]  /*05e0*/  IMAD R5, R6, R5, R11 ;  /* 0x0000000506057224 */ /* 0x000fe200078e020b */
[----:B------:R-:W-:-:S02]  /*05f0*/  LOP3.LUT R6, R14, 0x2, RZ, 0xfc, !PT ;  /* 0x000000020e067812 */ /* 0x000fc400078efcff */
[----:B------:R-:W-:Y:S01]  /*0600*/  LOP3.LUT R6, R14, 0x8, RZ, 0xfc, !PT ;  /* 0x000000080e067812 */ /* 0x000fe200078efcff */
[----:B------:R-:W-:Y:S01]  /*0610*/  IMAD.IADD R2, R2, 0x1, R5 ;  /* 0x0000000102027824 */ /* 0x000fe200078e0205 */
[C---:B------:R-:W-:Y:S02]  /*0620*/  LOP3.LUT R5, R14.reuse, 0x6, RZ, 0xfc, !PT ;  /* 0x000000060e057812 */ /* 0x040fe400078efcff */
[C---:B------:R-:W-:Y:S02]  /*0630*/  LOP3.LUT R5, R14.reuse, 0xc, RZ, 0xfc, !PT ;  /* 0x0000000c0e057812 */ /* 0x040fe400078efcff */
[C---:B------:R-:W-:Y:S02]  /*0640*/  LOP3.LUT R5, R14.reuse, 0x12, RZ, 0xfc, !PT ;  /* 0x000000120e057812 */ /* 0x040fe400078efcff */
[C---:B------:R-:W-:Y:S02]  /*0650*/  LOP3.LUT R5, R14.reuse, 0x18, RZ, 0xfc, !PT ;  /* 0x000000180e057812 */ /* 0x040fe400078efcff */
[----:B------:R-:W-:-:S02]  /*0660*/  LOP3.LUT R5, R14, 0x1e, RZ, 0xfc, !PT ;  /* 0x0000001e0e057812 */ /* 0x000fc400078efcff */
[C---:B------:R-:W-:Y:S02]  /*0670*/  LOP3.LUT R5, R14.reuse, 0x24, RZ, 0xfc, !PT ;  /* 0x000000240e057812 */ /* 0x040fe400078efcff */
        /* <DEDUP_REMOVED lines=33> */
[----:B------:R-:W-:Y:S02]  /*0890*/  LOP3.LUT R7, R3, 0x2, R14, 0xfe, !PT ;  /* 0x0000000203077812 */ /* 0x000fe400078efe0e */
[----:B------:R-:W-:-:S02]  /*08a0*/  LOP3.LUT R6, R14, 0x62, RZ, 0xfc, !PT ;  /* 0x000000620e067812 */ /* 0x000fc400078efcff */
[C---:B------:R-:W-:Y:S01]  /*08b0*/  LOP3.LUT R5, R14.reuse, 0x7e, RZ, 0xfc, !PT ;  /* 0x0000007e0e057812 */ /* 0x040fe200078efcff */
[----:B------:R0:W-:Y:S01]  /*08c0*/  STL [R1+0x1188], R7 ;  /* 0x0011880701007387 */ /* 0x0001e20000100800 */
[C---:B------:R-:W-:Y:S02]  /*08d0*/  LOP3.LUT R4, R3.reuse, R14, RZ, 0xfc, !PT ;  /* 0x0000000e03047212 */ /* 0x040fe400078efcff */
[C---:B------:R-:W-:Y:S02]  /*08e0*/  LOP3.LUT R6, R14.reuse, 0x68, RZ, 0xfc, !PT ;  /* 0x000000680e067812 */ /* 0x040fe400078efcff */
[----:B------:R-:W-:Y:S01]  /*08f0*/  LOP3.LUT R5, R3, 0x4, R14, 0xfe, !PT ;  /* 0x0000000403057812 */ /* 0x000fe200078efe0e */
[----:B------:R-:W-:Y:S01]  /*0900*/  STL [R1+0x764], R4 ;  /* 0x0007640401007387 */ /* 0x000fe20000100800 */
[C---:B------:R-:W-:Y:S02]  /*0910*/  LOP3.LUT R6, R14.reuse, 0x6e, RZ, 0xfc, !PT ;  /* 0x0000006e0e067812 */ /* 0x040fe400078efcff */
[C---:B------:R-:W-:Y:S01]  /*0920*/  LOP3.LUT R6, R14.reuse, 0x74, RZ, 0xfc, !PT ;  /* 0x000000740e067812 */ /* 0x040fe200078efcff */
[----:B------:R1:W-:Y:S01]  /*0930*/  STL [R1+0x118c], R5 ;  /* 0x00118c0501007387 */ /* 0x0003e20000100800 */
[----:B------:R-:W-:-:S02]  /*0940*/  LOP3.LUT R6, R14, 0x7c, RZ, 0xfc, !PT ;  /* 0x0000007c0e067812 */ /* 0x000fc400078efcff */
[C-C-:B------:R-:W-:Y:S02]  /*0950*/  LOP3.LUT R6, R3.reuse, 0x6, R14.reuse, 0xfe, !PT ;  /* 0x0000000603067812 */ /* 0x140fe400078efe0e */
[C-C-:B0-----:R-:W-:Y:S02]  /*0960*/  LOP3.LUT R7, R3.reuse, 0xa, R14.reuse, 0xfe, !PT ;  /* 0x0000000a03077812 */ /* 0x141fe400078efe0e */
[C-C-:B------:R-:W-:Y:S01]  /*0970*/  LOP3.LUT R28, R3.reuse, 0x7c, R14.reuse, 0xfe, !PT ;  /* 0x0000007c031c7812 */ /* 0x140fe200078efe0e */
[----:B------:R0:W-:Y:S01]  /*0980*/  STL [R1+0x1190], R6 ;  /* 0x0011900601007387 */ /* 0x0001e20000100800 */
[----:B------:R-:W-:Y:S02]  /*0990*/  LOP3.LUT R29, R4, 0x1ec, RZ, 0xfc, !PT ;  /* 0x000001ec041d7812 */ /* 0x000fe400078efcff */
[----:B-1----:R-:W-:Y:S02]  /*09a0*/  LOP3.LUT R5, R3, 0x8, R14, 0xfe, !PT ;  /* 0x0000000803057812 */ /* 0x002fe400078efe0e */
[----:B------:R-:W-:-:S03]  /*09b0*/  IADD3 R0, R0, c[0x0][0x180], RZ ;  /* 0x0000600000007a10 */ /* 0x000fc60007ffe0ff */
[----:B------:R1:W-:Y:S01]  /*09c0*/  STL [R1+0x1194], R5 ;  /* 0x0011940501007387 */ /* 0x0003e20000100800 */
[----:B------:R-:W-:Y:S02]  /*09d0*/  ISETP.GT.AND P0, PT, R0, 0x7f, PT ;  /* 0x0000007f0000780c */ /* 0x000fe40003f04270 */
[C-C-:B0-----:R-:W-:Y:S01]  /*09e0*/  LOP3.LUT R6, R3.reuse, 0xc, R14.reuse, 0xfe, !PT ;  /* 0x0000000c03067812 */ /* 0x141fe200078efe0e */
[----:B------:R0:W-:Y:S04]  /*09f0*/  STL [R1+0x1198], R7 ;  /* 0x0011980701007387 */ /* 0x0001e80000100800 */
[----:B------:R2:W-:Y:S01]  /*0a00*/  STL [R1+0x119c], R6 ;  /* 0x00119c0601007387 */ /* 0x0005e20000100800 */
[C-C-:B-1----:R-:W-:Y:S02]  /*0a10*/  LOP3.LUT R5, R3.reuse, 0xe, R14.reuse, 0xfe, !PT ;  /* 0x0000000e03057812 */ /* 0x142fe400078efe0e */
[----:B0-----:R-:W-:-:S03]  /*0a20*/  LOP3.LUT R7, R3, 0x10, R14, 0xfe, !PT ;  /* 0x0000001003077812 */ /* 0x001fc600078efe0e */
[----:B------:R0:W-:Y:S01]  /*0a30*/  STL [R1+0x11a0], R5 ;  /* 0x0011a00501007387 */ /* 0x0001e20000100800 */
[----:B--2---:R-:W-:-:S03]  /*0a40*/  LOP3.LUT R6, R3, 0x12, R14, 0xfe, !PT ;  /* 0x0000001203067812 */ /* 0x004fc600078efe0e */
[----:B------:R1:W-:Y:S04]  /*0a50*/  STL [R1+0x11a4], R7 ;  /* 0x0011a40701007387 */ /* 0x0003e80000100800 */
[----:B------:R2:W-:Y:S01]  /*0a60*/  STL [R1+0x11a8], R6 ;  /* 0x0011a80601007387 */ /* 0x0005e20000100800 */
[C-C-:B0-----:R-:W-:Y:S02]  /*0a70*/  LOP3.LUT R5, R3.reuse, 0x14, R14.reuse, 0xfe, !PT ;  /* 0x0000001403057812 */ /* 0x141fe400078efe0e */
[----:B-1----:R-:W-:-:S03]  /*0a80*/  LOP3.LUT R7, R3, 0x16, R14, 0xfe, !PT ;  /* 0x0000001603077812 */ /* 0x002fc600078efe0e */
        /* <DEDUP_REMOVED lines=100> */
[----:B0-----:R-:W-:Y:S02]  /*10d0*/  LOP3.LUT R5, R3, 0x7a, R14, 0xfe, !PT ;  /* 0x0000007a03057812 */ /* 0x001fe400078efe0e */
[----:B-1----:R-:W-:-:S03]  /*10e0*/  LOP3.LUT R7, R4, 0x1f2, RZ, 0xfc, !PT ;  /* 0x000001f204077812 */ /* 0x002fc600078efcff */
[----:B------:R0:W-:Y:S01]  /*10f0*/  STL [R1+0x1278], R5 ;  /* 0x0012780501007387 */ /* 0x0001e20000100800 */
[----:B--2---:R-:W-:Y:S02]  /*1100*/  LOP3.LUT R6, R3, 0x7e, R14, 0xfe, !PT ;  /* 0x0000007e03067812 */ /* 0x004fe400078efe0e */
[----:B------:R-:W-:-:S03]  /*1110*/  LOP3.LUT R3, R4, 0x82, RZ, 0xfc, !PT ;  /* 0x0000008204037812 */ /* 0x000fc600078efcff */
[----:B------:R1:W-:Y:S01]  /*1120*/  STL [R1+0x127c], R6 ;  /* 0x00127c0601007387 */ /* 0x0003e20000100800 */
[----:B0-----:R-:W-:-:S03]  /*1130*/  LOP3.LUT R5, R4, 0x80, RZ, 0xfc, !PT ;  /* 0x0000008004057812 */ /* 0x001fc600078efcff */
[----:B------:R-:W-:Y:S04]  /*1140*/  STL [R1+0x1280], R28 ;  /* 0x0012801c01007387 */ /* 0x000fe80000100800 */
[----:B------:R0:W-:Y:S01]  /*1150*/  STL [R1+0x1284], R5 ;  /* 0x0012840501007387 */ /* 0x0001e20000100800 */
[----:B-1----:R-:W-:-:S03]  /*1160*/  LOP3.LUT R6, R4, 0x84, RZ, 0xfc, !PT ;  /* 0x0000008404067812 */ /* 0x002fc600078efcff */
[----:B------:R1:W-:Y:S04]  /*1170*/  STL [R1+0x1288], R3 ;  /* 0x0012880301007387 */ /* 0x0003e80000100800 */
[----:B------:R2:W-:Y:S01]  /*1180*/  STL [R1+0x128c], R6 ;  /* 0x00128c0601007387 */ /* 0x0005e20000100800 */
[C---:B0-----:R-:W-:Y:S02]  /*1190*/  LOP3.LUT R5, R4.reuse, 0x88, RZ, 0xfc, !PT ;  /* 0x0000008804057812 */ /* 0x041fe400078efcff */
[C---:B-1----:R-:W-:Y:S02]  /*11a0*/  LOP3.LUT R3, R4.reuse, 0x86, RZ, 0xfc, !PT ;  /* 0x0000008604037812 */ /* 0x042fe400078efcff */
[----:B--2---:R-:W-:-:S03]  /*11b0*/  LOP3.LUT R6, R4, 0x8a, RZ, 0xfc, !PT ;  /* 0x0000008a04067812 */ /* 0x004fc600078efcff */
[----:B------:R0:W-:Y:S04]  /*11c0*/  STL [R1+0x1294], R3 ;  /* 0x0012940301007387 */ /* 0x0001e80000100800 */
[----:B------:R1:W-:Y:S04]  /*11d0*/  STL [R1+0x1290], R5 ;  /* 0x0012900501007387 */ /* 0x0003e80000100800 */
[----:B------:R2:W-:Y:S01]  /*11e0*/  STL [R1+0x1298], R6 ;  /* 0x0012980601007387 */ /* 0x0005e20000100800 */
[C---:B0-----:R-:W-:Y:S02]  /*11f0*/  LOP3.LUT R3, R4.reuse, 0x8c, RZ, 0xfc, !PT ;  /* 0x0000008c04037812 */ /* 0x041fe400078efcff */
[----:B-1----:R-:W-:-:S03]  /*1200*/  LOP3.LUT R5, R4, 0x8e, RZ, 0xfc, !PT ;  /* 0x0000008e04057812 */ /* 0x002fc600078efcff */
[----:B------:R0:W-:Y:S01]  /*1210*/  STL [R1+0x129c], R3 ;  /* 0x00129c0301007387 */ /* 0x0001e20000100800 */
[----:B--2---:R-:W-:-:S03]  /*1220*/  LOP3.LUT R6, R4, 0x90, RZ, 0xfc, !PT ;  /* 0x0000009004067812 */ /* 0x004fc600078efcff */
        /* <DEDUP_REMOVED lines=320> */
[----:B0-----:R-:W-:Y:S01]  /*2630*/  LOP3.LUT R3, R4, 0x1d0, RZ, 0xfc, !PT ;  /* 0x000001d004037812 */ /* 0x001fe200078efcff */
[----:B-1----:R-:W-:Y:S01]  /*2640*/  IMAD R5, R2, 0x80, R13 ;  /* 0x0000008002057824 */ /* 0x002fe200078e020d */
[----:B------:R-:W-:-:S03]  /*2650*/  LOP3.LUT R2, R4, 0x1d2, RZ, 0xfc, !PT ;  /* 0x000001d204027812 */ /* 0x000fc600078efcff */
        /* <DEDUP_REMOVED lines=16> */
[----:B0-----:R-:W-:-:S03]  /*2760*/  LOP3.LUT R3, R4, 0x1e0, RZ, 0xfc, !PT ;  /* 0x000001e004037812 */ /* 0x001fc600078efcff */
[----:B------:R0:W-:Y:S01]  /*2770*/  STL [R1+0x1548], R6 ;  /* 0x0015480601007387 */ /* 0x0001e20000100800 */
[----:B-1----:R-:W-:-:S03]  /*2780*/  LOP3.LUT R5, R4, 0x1e4, RZ, 0xfc, !PT ;  /* 0x000001e404057812 */ /* 0x002fc600078efcff */
[----:B------:R-:W-:Y:S01]  /*2790*/  STL [R1+0x1544], R3 ;  /* 0x0015440301007387 */ /* 0x000fe20000100800 */
[----:B--2---:R-:W-:-:S03]  /*27a0*/  LOP3.LUT R2, R4, 0x1e6, RZ, 0xfc, !PT ;  /* 0x000001e604027812 */ /* 0x004fc600078efcff */
[----:B------:R1:W-:Y:S01]  /*27b0*/  STL [R1+0x154c], R5 ;  /* 0x00154c0501007387 */ /* 0x0003e20000100800 */
[----:B0-----:R-:W-:-:S03]  /*27c0*/  LOP3.LUT R6, R4, 0x1ee, RZ, 0xfc, !PT ;  /* 0x000001ee04067812 */ /* 0x001fc600078efcff */
[----:B------:R0:W-:Y:S01]  /*27d0*/  STL [R1+0x1550], R2 ;  /* 0x0015500201007387 */ /* 0x0001e20000100800 */
[C---:B-1----:R-:W-:Y:S02]  /*27e0*/  LOP3.LUT R5, R4.reuse, 0x1e8, RZ, 0xfc, !PT ;  /* 0x000001e804057812 */ /* 0x042fe400078efcff */
[----:B0-----:R-:W-:-:S03]  /*27f0*/  LOP3.LUT R2, R4, 0x1ea, RZ, 0xfc, !PT ;  /* 0x000001ea04027812 */ /* 0x001fc600078efcff */
[----:B------:R0:W-:Y:S04]  /*2800*/  STL [R1+0x1554], R5 ;  /* 0x0015540501007387 */ /* 0x0001e80000100800 */
[----:B------:R-:W-:Y:S04]  /*2810*/  STL [R1+0x1558], R2 ;  /* 0x0015580201007387 */ /* 0x000fe80000100800 */
        /* <DEDUP_REMOVED lines=14> */
[----:B------:R-:W-:-:S03]  /*2900*/  LOP3.LUT R4, R4, 0x1fe, RZ, 0xfc, !PT ;  /* 0x000001fe04047812 */ /* 0x000fc600078efcff */
[----:B------:R1:W-:Y:S04]  /*2910*/  STL [R1+0x1580], R5 ;  /* 0x0015800501007387 */ /* 0x0003e80000100800 */
[----:B------:R1:W-:Y:S01]  /*2920*/  STL [R1+0x1570], R4 ;  /* 0x0015700401007387 */ /* 0x0003e20000100800 */
[----:B------:R-:W-:Y:S05]  /*2930*/  @P0 BRA `(.L_x_0) ;  /* 0x0000077000000947 */ /* 0x000fea0003800000 */
[----:B------:R-:W-:Y:S01]  /*2940*/  IMAD.SHL.U32 R0, R12, 0x80, RZ ;  /* 0x000000800c007824 */ /* 0x000fe200078e00ff */
[----:B------:R-:W-:Y:S01]  /*2950*/  CS2R R24, SRZ ;  /* 0x0000000000187805 */ /* 0x000fe2000001ff00 */
[----:B------:R-:W-:Y:S01]  /*2960*/  CS2R R26, SRZ ;  /* 0x00000000001a7805 */ /* 0x000fe2000001ff00 */
[----:B------:R-:W-:Y:S01]  /*2970*/  CS2R R20, SRZ ;  /* 0x0000000000147805 */ /* 0x000fe2000001ff00 */
[----:B------:R-:W-:Y:S01]  /*2980*/  CS2R R22, SRZ ;  /* 0x0000000000167805 */ /* 0x000fe2000001ff00 */
[----:B------:R0:W-:Y:S01]  /*2990*/  STL [R1+0x1180], R0 ;  /* 0x0011800001007387 */ /* 0x0001e20000100800 */
[----:B------:R-:W-:Y:S01]  /*29a0*/  CS2R R16, SRZ ;  /* 0x0000000000107805 */ /* 0x000fe2000001ff00 */
[----:B------:R-:W-:Y:S01]  /*29b0*/  CS2R R18, SRZ ;  /* 0x0000000000127805 */ /* 0x000fe2000001ff00 */
[----:B------:R-:W-:Y:S01]  /*29c0*/  CS2R R12, SRZ ;  /* 0x00000000000c7805 */ /* 0x000fe2000001ff00 */
[----:B------:R0:W-:Y:S01]  /*29d0*/  STL [R1], RZ ;  /* 0x000000ff01007387 */ /* 0x0001e20000100800 */
[----:B------:R-:W-:Y:S01]  /*29e0*/  CS2R R14, SRZ ;  /* 0x00000000000e7805 */ /* 0x000fe2000001ff00 */
[----:B------:R-:W-:Y:S01]  /*29f0*/  CS2R R8, SRZ ;  /* 0x0000000000087805 */ /* 0x000fe2000001ff00 */
[----:B------:R-:W-:Y:S01]  /*2a00*/  CS2R R10, SRZ ;  /* 0x00000000000a7805 */ /* 0x000fe2000001ff00 */
[----:B------:R0:W-:Y:S01]  /*2a10*/  STL [R1+0x4], RZ ;  /* 0x000004ff01007387 */ /* 0x0001e20000100800 */
[----:B-1----:R-:W-:Y:S01]  /*2a20*/  CS2R R4, SRZ ;  /* 0x0000000000047805 */ /* 0x002fe2000001ff00 */
[----:B------:R-:W-:-:S02]  /*2a30*/  CS2R R6, SRZ ;  /* 0x0000000000067805 */ /* 0x000fc4000001ff00 */
[----:B------:R0:W-:Y:S04]  /*2a40*/  STL [R1+0x8], RZ ;  /* 0x000008ff01007387 */ /* 0x0001e80000100800 */
        /* <DEDUP_REMOVED lines=100> */
[----:B------:R0:W-:Y:S01]  /*3090*/  STL [R1+0x1cc], RZ ;  /* 0x0001ccff01007387 */ /* 0x0001e20000100800 */
[----:B------:R-:W-:Y:S05]  /*30a0*/  BRA `(.L_x_1) ;  /* 0x0005576000007947 */ /* 0x000fea0003800000 */
.L_x_0:
[----:B------:R-:W-:Y:S01]  /*30b0*/  IABS R25, c[0x0][0x178] ;  /* 0x00005e0000197a13 */ /* 0x000fe20000000000 */
[----:B------:R-:W-:Y:S01]  /*30c0*/  IMAD.MOV.U32 R14, RZ, RZ, R3 ;  /* 0x000000ffff0e7224 */ /* 0x000fe200078e0003 */
[----:B------:R-:W2:Y:S01]  /*30d0*/  LDL R26, [R1+0x1580] ;  /* 0x00158000011a7983 */ /* 0x000ea20000100800 */
[----:B------:R-:W-:Y:S01]  /*30e0*/  IMAD.MOV.U32 R23, RZ, RZ, R29 ;  /* 0x000000ffff177224 */ /* 0x000fe200078e001d */
[----:B------:R-:W0:Y:S01]  /*30f0*/  I2F.RP R3, R25 ;  /* 0x0000001900037306 */ /* 0x000e220000209400 */
[----:B------:R-:W-:Y:S01]  /*3100*/  IABS R29, c[0x0][0x17c] ;  /* 0x00005f00001d7a13 */ /* 0x000fe20000000000 */
[----:B------:R-:W-:Y:S01]  /*3110*/  IMAD.MOV.U32 R16, RZ, RZ, R2 ;  /* 0x000000ffff107224 */ /* 0x000fe200078e0002 */
[----:B-1----:R-:W-:Y:S01]  /*3120*/  SHF.R.S32.HI R6, RZ, 0x1f, R0 ;  /* 0x0000001fff067819 */ /* 0x002fe20000011400 */
[----:B------:R-:W3:Y:S01]  /*3130*/  LDL R9, [R1+0x1184] ;  /* 0x0011840001097983 */ /* 0x000ee20000100800 */
[----:B------:R-:W-:-:S03]  /*3140*/  ULDC.64 UR6, c[0x0][0x188] ;  /* 0x0000620000067ab9 */ /* 0x000fc60000000a00 */
[----:B------:R-:W1:Y:S01]  /*3150*/  I2F.RP R2, R29 ;  /* 0x0000001d00027306 */ /* 0x000e620000209400 */
[----:B------:R-:W4:Y:S04]  /*3160*/  LDL R7, [R1+0x1570] ;  /* 0x0015700001077983 */ /* 0x000f280000100800 */
[----:B------:R-:W4:Y:S03]  /*3170*/  LDL R27, [R1+0x1574] ;  /* 0x00157400011b7983 */ /* 0x000f260000100800 */
[----:B0-----:R-:W0:Y:S01]  /*3180*/  MUFU.RCP R3, R3 ;  /* 0x0000000300037308 */ /* 0x001e220000001000 */
[----:B------:R-:W4:Y:S04]  /*3190*/  LDL R20, [R1+0x156c] ;  /* 0x00156c0001147983 */ /* 0x000f280000100800 */
[----:B------:R-:W4:Y:S03]  /*31a0*/  LDL R21, [R1+0x1568] ;  /* 0x0015680001157983 */ /* 0x000f260000100800 */
[----:B-1----:R-:W1:Y:S01]  /*31b0*/  MUFU.RCP R2, R2 ;  /* 0x0000000200027308 */ /* 0x002e620000001000 */
[----:B------:R-:W4:Y:S04]  /*31c0*/  LDL R22, [R1+0x1560] ;  /* 0x0015600001167983 */ /* 0x000f280000100800 */
[----:B------:R-:W4:Y:S01]  /*31d0*/  LDL R12, [R1+0x154c] ;  /* 0x00154c00010c7983 */ /* 0x000f220000100800 */
[----:B0-----:R-:W-:-:S03]  /*31e0*/  IADD3 R3, R3, 0xffffffe, RZ ;  /* 0x0ffffffe03037810 */ /* 0x001fc60007ffe0ff */
[----:B------:R-:W4:Y:S04]  /*31f0*/  LDL R19, [R1+0x1538] ;  /* 0x0015380001137983 */ /* 0x000f280000100800 */
[----:B------:R-:W4:Y:S01]  /*3200*/  LDL R24, [R1+0x1578] ;  /* 0x0015780001187983 */ /* 0x000f220000100800 */
[----:B------:R-:W0:Y:S01]  /*3210*/  F2I.FTZ.U32.TRUNC.NTZ R3, R3 ;  /* 0x0000000300037305 */ /* 0x000e22000021f000 */
[----:B-1----:R-:W-:Y:S02]  /*3220*/  IADD3 R2, R2, 0xffffffe, RZ ;  /* 0x0ffffffe02027810 */ /* 0x002fe40007ffe0ff */
[----:B------:R-:W4:Y:S04]  /*3230*/  LDL R15, [R1+0x1540] ;  /* 0x00154000010f7983 */ /* 0x000f280000100800 */
[----:B------:R-:W4:Y:S01]  /*3240*/  LDL R8, [R1+0x1564] ;  /* 0x0015640001087983 */ /* 0x000f220000100800 */
[----:B------:R0:W1:Y:S01]  /*3250*/  F2I.FTZ.U32.TRUNC.NTZ R5, R2 ;  /* 0x0000000200057305 */ /* 0x000062000021f000 */
[----:B------:R-:W-:-:S02]  /*3260*/  LEA.HI R0, R6, R0, RZ, 0x7 ;  /* 0x0000000006007211 */ /* 0x000fc400078f38ff */
[----:B------:R-:W4:Y:S04]  /*3270*/  LDL R18, [R1+0x1550] ;  /* 0x0015500001127983 */ /* 0x000f280000100800 */
[----:B------:R-:W4:Y:S01]  /*3280*/  LDL R17, [R1+0x1554] ;  /* 0x0015540001117983 */ /* 0x000f220000100800 */
[----:B0-----:R-:W-:-:S03]  /*3290*/  IMAD.MOV R2, RZ, RZ, -R3 ;  /* 0x000000ffff027224 */ /* 0x001fc600078e0a03 */
[----:B------:R-:W4:Y:S01]  /*32a0*/  LDL R11, [R1+0x153c] ;  /* 0x00153c00010b7983 */ /* 0x000f220000100800 */
[----:B------:R-:W-:Y:S02]  /*32b0*/  IMAD R10, R2, R25, RZ ;  /* 0x00000019020a7224 */ /* 0x000fe400078e02ff */
[----:B------:R-:W-:Y:S01]  /*32c0*/  IMAD.MOV.U32 R2, RZ, RZ, RZ ;  /* 0x000000ffff027224 */ /* 0x000fe200078e00ff */
[----:B------:R-:W4:Y:S03]  /*32d0*/  LDL R13, [R1+0x1548] ;  /* 0x00154800010d7983 */ /* 0x000f260000100800 */
[----:B------:R-:W-:Y:S01]  /*32e0*/  IMAD.HI.U32 R10, R3, R10, R2 ;  /* 0x0000000a030a7227 */ /* 0x000fe200078e0002 */
[----:B------:R0:W-:Y:S04]  /*32f0*/  STL [R1+0x498], R0 ;  /* 0x0004980001007387 */ /* 0x0001e80000100800 */
[----:B------:R-:W4:Y:S01]  /*3300*/  LDL R2, [R1+0x157c] ;  /* 0x00157c0001027983 */ /* 0x000f220000100800 */
[----:B-1----:R-:W-:-:S04]  /*3310*/  IMAD.MOV R4, RZ, RZ, -R5 ;  /* 0x000000ffff047224 */ /* 0x002fc800078e0a05 */
[----:B0-----:R-:W-:Y:S02]  /*3320*/  IMAD R0, R4, R29, RZ ;  /* 0x0000001d04007224 */ /* 0x001fe400078e02ff */
[----:B------:R-:W-:-:S04]  /*3330*/  IMAD.MOV.U32 R4, RZ, RZ, RZ ;  /* 0x000000ffff047224 */ /* 0x000fc800078e00ff */
[----:B------:R-:W-:-:S04]  /*3340*/  IMAD.HI.U32 R0, R5, R0, R4 ;  /* 0x0000000005007227 */ /* 0x000fc800078e0004 */
[----:B--2---:R-:W-:Y:S02]  /*3350*/  IMAD.MOV.U32 R6, RZ, RZ, R26 ;  /* 0x000000ffff067224 */ /* 0x004fe400078e001a */
[----:B------:R-:W0:Y:S02]  /*3360*/  S2R R26, SR_TID.X ;  /* 0x00000000001a7919 */ /* 0x000e240000002100 */
[----:B------:R-:W-:Y:S01]  /*3370*/  IMAD.MOV.U32 R5, RZ, RZ, R6 ;  /* 0x000000ffff057224 */ /* 0x000fe200078e0006 */
[----:B---3--:R-:W-:-:S04]  /*3380*/  IABS R9, R9 ;  /* 0x0000000900097213 */ /* 0x008fc80000000000 */
[----:B------:R-:W-:Y:S02]  /*3390*/  IABS R4, R5 ;  /* 0x0000000500047213 */ /* 0x000fe40000000000 */
[----:B----4-:R-:W-:Y:S01]  /*33a0*/  IABS R7, R7 ;  /* 0x0000000700077213 */ /* 0x010fe20000000000 */
[----:B------:R-:W-:Y:S01]  /*33b0*/  IMAD.HI.U32 R10, R10, R9, RZ ;  /* 0x000000090a0a7227 */ /* 0x000fe200078e00ff */
[----:B0-----:R-:W-:-:S03]  /*33c0*/  LOP3.LUT R3, R26, 0x7, RZ, 0xc0, !PT ;  /* 0x000000071a037812 */ /* 0x001fc600078ec0ff */
[C---:B------:R-:W-:Y:S02]  /*33d0*/  IMAD.SHL.U32 R6, R26.reuse, 0x2, RZ ;  /* 0x000000021a067824 */ /* 0x040fe400078e00ff */
[----:B------:R-:W-:Y:S02]  /*33e0*/  IMAD.SHL.U32 R5, R26, 0x40, RZ ;  /* 0x000000401a057824 */ /* 0x000fe400078e00ff */
[----:B------:R-:W-:Y:S02]  /*33f0*/  IMAD.SHL.U32 R3, R3, 0x10, RZ ;  /* 0x0000001003037824 */ /* 0x000fe400078e00ff */
[----:B------:R-:W-:Y:S02]  /*3400*/  IMAD.MOV.U32 R26, RZ, RZ, R27 ;  /* 0x000000ffff1a7224 */ /* 0x000fe400078e001b */
[----:B------:R-:W-:Y:S02]  /*3410*/  IMAD.MOV.U32 R27, RZ, RZ, R20 ;  /* 0x000000ffff1b7224 */ /* 0x000fe400078e0014 */
[----:B------:R-:W-:Y:S01]  /*3420*/  IMAD.MOV.U32 R20, RZ, RZ, R21 ;  /* 0x000000ffff147224 */ /* 0x000fe200078e0015 */
[----:B------:R-:W-:Y:S01]  /*3430*/  LOP3.LUT R3, R3, 0x30, R6, 0x78, !PT ;  /* 0x0000003003037812 */ /* 0x000fe200078e7806 */
[----:B------:R-:W-:-:S02]  /*3440*/  IMAD.MOV R10, RZ, RZ, -R10 ;  /* 0x000000ffff0a7224 */ /* 0x000fc400078e0a0a */
[----:B------:R-:W-:-:S04]  /*3450*/  IMAD.HI.U32 R6, R0, R4, RZ ;  /* 0x0000000400067227 */ /* 0x000fc800078e00ff */
[----:B------:R-:W-:Y:S02]  /*3460*/  IMAD.MOV.U32 R21, RZ, RZ, R8 ;  /* 0x000000ffff157224 */ /* 0x000fe400078e0008 */
[----:B------:R-:W-:Y:S01]  /*3470*/  IMAD.HI.U32 R8, R0, R7, RZ ;  /* 0x0000000700087227 */ /* 0x000fe200078e00ff */
[----:B------:R-:W-:-:S03]  /*3480*/  LOP3.LUT R3, R3, 0x3800, R5, 0xf8, !PT ;  /* 0x0000380003037812 */ /* 0x000fc600078ef805 */
[----:B------:R-:W-:Y:S02]  /*3490*/  IMAD.MOV R8, RZ, RZ, -R8 ;  /* 0x000000ffff087224 */ /* 0x000fe400078e0a08 */
[----:B------:R-:W-:Y:S02]  /*34a0*/  IMAD R9, R25, R10, R9 ;  /* 0x0000000a19097224 */ /* 0x000fe400078e0209 */
[----:B------:R-:W-:Y:S01]  /*34b0*/  IMAD R7, R29, R8, R7 ;  /* 0x000000081d077224 */ /* 0x000fe200078e0207 */
[----:B------:R0:W-:Y:S01]  /*34c0*/  STL [R1+0x39c], R3 ;  /* 0x00039c0301007387 */ /* 0x0001e20000100800 */
[----:B------:R-:W-:Y:S01]  /*34d0*/  IMAD.MOV R6, RZ, RZ, -R6 ;  /* 0x000000ffff067224 */ /* 0x000fe200078e0a06 */
[----:B------:R-:W-:-:S05]  /*34e0*/  IABS R2, R2 ;  /* 0x0000000200027213 */ /* 0x000fca0000000000 */
[C---:B------:R-:W-:Y:S01]  /*34f0*/  IMAD.HI.U32 R5, R0.reuse, R2, RZ ;  /* 0x0000000200057227 */ /* 0x040fe200078e00ff */
[----:B0-----:R-:W-:Y:S01]  /*3500*/  IABS R3, R24 ;  /* 0x0000001800037213 */ /* 0x001fe20000000000 */
[----:B------:R0:W-:Y:S02]  /*3510*/  STL [R1+0x70], R9 ;  /* 0x0000700901007387 */ /* 0x0001e40000100800 */
[----:B------:R-:W-:Y:S02]  /*3520*/  IMAD.MOV R5, RZ, RZ, -R5 ;  /* 0x000000ffff057224 */ /* 0x000fe400078e0a05 */
[C---:B------:R-:W-:Y:S01]  /*3530*/  IMAD R6, R29.reuse, R6, R4 ;  /* 0x000000061d067224 */ /* 0x040fe200078e0204 */
[----:B------:R1:W-:Y:S01]  /*3540*/  STL [R1+0x6c], R7 ;  /* 0x00006c0701007387 */ /* 0x0003e20000100800 */
[----:B------:R-:W-:Y:S01]  /*3550*/  IMAD R2, R29, R5, R2 ;  /* 0x000000051d027224 */ /* 0x000fe200078e0202 */
[----:B0-----:R-:W-:Y:S01]  /*3560*/  IABS R9, R26 ;  /* 0x0000001a00097213 */ /* 0x001fe20000000000 */
[C---:B------:R-:W-:Y:S01]  /*3570*/  IMAD.HI.U32 R4, R0.reuse, R3, RZ ;  /* 0x0000000300047227 */ /* 0x040fe200078e00ff */
[----:B-1----:R-:W-:Y:S01]  /*3580*/  IABS R7, R27 ;  /* 0x0000001b00077213 */ /* 0x002fe20000000000 */
[----:B------:R-:W-:Y:S02]  /*3590*/  STL [R1+0x68], R6 ;  /* 0x0000680601007387 */ /* 0x000fe40000100800 */
[C---:B------:R-:W-:Y:S01]  /*35a0*/  IMAD.HI.U32 R10, R0.reuse, R9, RZ ;  /* 0x00000009000a7227 */ /* 0x040fe200078e00ff */
[----:B------:R-:W-:Y:S01]  /*35b0*/  IABS R5, R20 ;  /* 0x0000001400057213 */ /* 0x000fe20000000000 */
[----:B------:R0:W-:Y:S02]  /*35c0*/  STL [R1+0x64], R2 ;  /* 0x0000640201007387 */ /* 0x0001e40000100800 */
[----:B------:R-:W-:-:S04]  /*35d0*/  IMAD.HI.U32 R8, R0, R7, RZ ;  /* 0x0000000700087227 */ /* 0x000fc800078e00ff */
[----:B------:R-:W-:Y:S02]  /*35e0*/  IMAD.MOV R4, RZ, RZ, -R4 ;  /* 0x000000ffff047224 */ /* 0x000fe400078e0a04 */
[----:B------:R-:W-:Y:S01]  /*35f0*/  IMAD.MOV R10, RZ, RZ, -R10 ;  /* 0x000000ffff0a7224 */ /* 0x000fe200078e0a0a */
[----:B0-----:R-:W-:Y:S01]  /*3600*/  IABS R2, R21 ;  /* 0x0000001500027213 */ /* 0x001fe20000000000 */
[----:B------:R-:W-:Y:S02]  /*3610*/  IMAD.MOV R8, RZ, RZ, -R8 ;  /* 0x000000ffff087224 */ /* 0x000fe400078e0a08 */
[----:B------:R-:W-:Y:S02]  /*3620*/  IMAD R3, R29, R4, R3 ;  /* 0x000000041d037224 */ /* 0x000fe400078e0203 */
[----:B------:R-:W-:-:S04]  /*3630*/  IMAD.HI.U32 R6, R0, R5, RZ ;  /* 0x0000000500067227 */ /* 0x000fc800078e00ff */
[----:B------:R-:W-:Y:S01]  /*3640*/  IMAD.HI.U32 R4, R0, R2, RZ ;  /* 0x0000000200047227 */ /* 0x000fe200078e00ff */
[----:B------:R0:W-:Y:S03]  /*3650*/  STL [R1+0x60], R3 ;  /* 0x0000600301007387 */ /* 0x0001e60000100800 */
[C---:B------:R-:W-:Y:S02]  /*3660*/  IMAD R9, R29.reuse, R10, R9 ;  /* 0x0000000a1d097224 */ /* 0x040fe400078e0209 */
[C---:B------:R-:W-:Y:S02]  /*3670*/  IMAD R7, R29.reuse, R8, R7 ;  /* 0x000000081d077224 */ /* 0x040fe400078e0207 */
[----:B------:R-:W-:Y:S02]  /*3680*/  IMAD.MOV R6, RZ, RZ, -R6 ;  /* 0x000000ffff067224 */ /* 0x000fe400078e0a06 */
[----:B------:R-:W-:Y:S01]  /*3690*/  IMAD.MOV R4, RZ, RZ, -R4 ;  /* 0x000000ffff047224 */ /* 0x000fe200078e0a04 */
[----:B0-----:R-:W-:Y:S01]  /*36a0*/  IABS R3, R22 ;  /* 0x0000001600037213 */ /* 0x001fe20000000000 */
[----:B------:R0:W-:Y:S01]  /*36b0*/  STL [R1+0x5c], R9 ;  /* 0x00005c0901007387 */ /* 0x0001e20000100800 */
[----:B------:R-:W-:-:S02]  /*36c0*/  IMAD R6, R29, R6, R5 ;  /* 0x000000061d067224 */ /* 0x000fc400078e0205 */
[----:B------:R-:W-:Y:S01]  /*36d0*/  IMAD R2, R29, R4, R2 ;  /* 0x000000041d027224 */ /* 0x000fe200078e0202 */
[----:B------:R1:W-:Y:S01]  /*36e0*/  STL [R1+0x58], R7 ;  /* 0x0000580701007387 */ /* 0x0003e20000100800 */
[----:B------:R-:W-:Y:S01]  /*36f0*/  IABS R4, R17 ;  /* 0x0000001100047213 */ /* 0x000fe20000000000 */
[C---:B------:R-:W-:Y:S01]  /*3700*/  IMAD.HI.U32 R5, R0.reuse, R3, RZ ;  /* 0x0000000300057227 */ /* 0x040fe200078e00ff */
[----:B0-----:R-:W-:Y:S02]  /*3710*/  IABS R9, R23 ;  /* 0x0000001700097213 */ /* 0x001fe40000000000 */
[----:B-1----:R-:W-:Y:S01]  /*3720*/  IABS R7, R16 ;  /* 0x0000001000077213 */ /* 0x002fe20000000000 */
[----:B------:R0:W-:Y:S02]  /*3730*/  STL [R1+0x54], R6 ;  /* 0x0000540601007387 */ /* 0x0001e40000100800 */
[C---:B------:R-:W-:Y:S02]  /*3740*/  IMAD.HI.U32 R10, R0.reuse, R9, RZ ;  /* 0x00000009000a7227 */ /* 0x040fe400078e00ff */
[----:B------:R1:W-:Y:S02]  /*3750*/  STL [R1+0x50], R2 ;  /* 0x0000500201007387 */ /* 0x0003e40000100800 */
[----:B------:R-:W-:-:S04]  /*3760*/  IMAD.HI.U32 R8, R0, R7, RZ ;  /* 0x0000000700087227 */ /* 0x000fc800078e00ff */
[----:B------:R-:W-:Y:S02]  /*3770*/  IMAD.MOV R5, RZ, RZ, -R5 ;  /* 0x000000ffff057224 */ /* 0x000fe400078e0a05 */
[----:B0-----:R-:W-:Y:S01]  /*3780*/  IMAD.HI.U32 R6, R0, R4, RZ ;  /* 0x0000000400067227 */ /* 0x001fe200078e00ff */
[----:B-1----:R-:W-:-:S03]  /*3790*/  IABS R2, R18 ;  /* 0x0000001200027213 */ /* 0x002fc60000000000 */
[----:B------:R-:W-:Y:S02]  /*37a0*/  IMAD.MOV R10, RZ, RZ, -R10 ;  /* 0x000000ffff0a7224 */ /* 0x000fe400078e0a0a */
[----:B------:R-:W-:Y:S02]  /*37b0*/  IMAD.MOV R8, RZ, RZ, -R8 ;  /* 0x000000ffff087224 */ /* 0x000fe400078e0a08 */
[----:B------:R-:W-:Y:S02]  /*37c0*/  IMAD R3, R29, R5, R3 ;  /* 0x000000051d037224 */ /* 0x000fe400078e0203 */
[----:B------:R-:W-:Y:S02]  /*37d0*/  IMAD.MOV R6, RZ, RZ, -R6 ;  /* 0x000000ffff067224 */ /* 0x000fe400078e0a06 */
[----:B------:R-:W-:-:S04]  /*37e0*/  IMAD.HI.U32 R5, R0, R2, RZ ;  /* 0x0000000200057227 */ /* 0x000fc800078e00ff */
[C---:B------:R-:W-:Y:S02]  /*37f0*/  IMAD R9, R29.reuse, R10, R9 ;  /* 0x0000000a1d097224 */ /* 0x040fe400078e0209 */
[C---:B------:R-:W-:Y:S02]  /*3800*/  IMAD R7, R29.reuse, R8, R7 ;  /* 0x000000081d077224 */ /* 0x040fe400078e0207 */
[----:B------:R-:W-:Y:S01]  /*3810*/  IMAD R6, R29, R6, R4 ;  /* 0x000000061d067224 */ /* 0x000fe200078e0204 */
[----:B------:R0:W-:Y:S01]  /*3820*/  STL [R1+0x4c], R3 ;  /* 0x00004c0301007387 */ /* 0x0001e20000100800 */
[----:B------:R-:W-:-:S03]  /*3830*/  IMAD.MOV R5, RZ, RZ, -R5 ;  /* 0x000000ffff057224 */ /* 0x000fc600078e0a05 */
[----:B------:R1:W-:Y:S01]  /*3840*/  STL [R1+0x48], R9 ;  /* 0x0000480901007387 */ /* 0x0003e20000100800 */
[----:B------:R-:W-:-:S03]  /*3850*/  IMAD R2, R29, R5, R2 ;  /* 0x000000051d027224 */ /* 0x000fc600078e0202 */
[----:B------:R2:W-:Y:S01]  /*3860*/  STL [R1+0x44], R7 ;  /* 0x0000440701007387 */ /* 0x0005e20000100800 */
[----:B0-----:R-:W-:-:S03]  /*3870*/  IABS R3, R12 ;  /* 0x0000000c00037213 */ /* 0x001fc60000000000 */
[----:B------:R0:W-:Y:S04]  /*3880*/  STL [R1+0x40], R6 ;  /* 0x0000400601007387 */ /* 0x0001e80000100800 */
[----:B------:R-:W3:Y:S01]  /*3890*/  LDL R12, [R1+0x1534] ;  /* 0x00153400010c7983 */ /* 0x000ee20000100800 */
[----:B-1----:R-:W-:-:S03]  /*38a0*/  IABS R9, R13 ;  /* 0x0000000d00097213 */ /* 0x002fc60000000000 */
[----:B------:R1:W-:Y:S04]  /*38b0*/  STL [R1+0x3c], R2 ;  /* 0x00003c0201007387 */ /* 0x0003e80000100800 */
[----:B------:R-:W4:Y:S01]  /*38c0*/  LDL R13, [R1+0x1530] ;  /* 0x00153000010d7983 */ /* 0x000f220000100800 */
[----:B--2---:R-:W-:-:S03]  /*38d0*/  IABS R7, R14 ;  /* 0x0000000e00077213 */ /* 0x004fc60000000000 */
[----:B------:R-:W2:Y:S01]  /*38e0*/  LDL R14, [R1+0x152c] ;  /* 0x00152c00010e7983 */ /* 0x000ea20000100800 */
[----:B------:R-:W-:-:S03]  /*38f0*/  IABS R5, R15 ;  /* 0x0000000f00057213 */ /* 0x000fc60000000000 */
[----:B------:R-:W2:Y:S01]  /*3900*/  LDL R15, [R1+0x1528] ;  /* 0x00152800010f7983 */ /* 0x000ea20000100800 */
[----:B------:R-:W-:-:S04]  /*3910*/  IMAD.HI.U32 R4, R0, R3, RZ ;  /* 0x0000000300047227 */ /* 0x000fc800078e00ff */
[----:B------:R-:W-:-:S04]  /*3920*/  IMAD.HI.U32 R10, R0, R9, RZ ;  /* 0x00000009000a7227 */ /* 0x000fc800078e00ff */
[----:B------:R-:W-:-:S04]  /*3930*/  IMAD.HI.U32 R8, R0, R7, RZ ;  /* 0x0000000700087227 */ /* 0x000fc800078e00ff */
[----:B0-----:R-:W-:-:S04]  /*3940*/  IMAD.HI.U32 R6, R0, R5, RZ ;  /* 0x0000000500067227 */ /* 0x001fc800078e00ff */
[----:B------:R-:W-:Y:S02]  /*3950*/  IMAD.MOV R4, RZ, RZ, -R4 ;  /* 0x000000ffff047224 */ /* 0x000fe400078e0a04 */
[----:B------:R-:W-:Y:S02]  /*3960*/  IMAD.MOV R10, RZ, RZ, -R10 ;  /* 0x000000ffff0a7224 */ /* 0x000fe400078e0a0a */
[----:B------:R-:W-:Y:S02]  /*3970*/  IMAD.MOV R8, RZ, RZ, -R8 ;  /* 0x000000ffff087224 */ /* 0x000fe400078e0a08 */
[----:B------:R-:W-:Y:S02]  /*3980*/  IMAD.MOV R6, RZ, RZ, -R6 ;  /* 0x000000ffff067224 */ /* 0x000fe400078e0a06 */
[C---:B------:R-:W-:Y:S02]  /*3990*/  IMAD R3, R29.reuse, R4, R3 ;  /* 0x000000041d037224 */ /* 0x040fe400078e0203 */
[C---:B------:R-:W-:Y:S01]  /*39a0*/  IMAD R9, R29.reuse, R10, R9 ;  /* 0x0000000a1d097224 */ /* 0x040fe200078e0209 */
[----:B-1----:R-:W-:Y:S01]  /*39b0*/  IABS R2, R11 ;  /* 0x0000000b00027213 */ /* 0x002fe20000000000 */
[C---:B------:R-:W-:Y:S01]  /*39c0*/  IMAD R7, R29.reuse, R8, R7 ;  /* 0x000000081d077224 */ /* 0x040fe200078e0207 */
[----:B------:R-:W2:Y:S01]  /*39d0*/  LDL R11, [R1+0x1524] ;  /* 0x00152400010b7983 */ /* 0x000ea20000100800 */
[----:B------:R-:W-:-:S03]  /*39e0*/  IMAD R6, R29, R6, R5 ;  /* 0x000000061d067224 */ /* 0x000fc600078e0205 */
[----:B------:R0:W-:Y:S01]  /*39f0*/  STL [R1+0x38], R3 ;  /* 0x0000380301007387 */ /* 0x0001e20000100800 */
[----:B------:R-:W-:-:S03]  /*3a00*/  IMAD.HI.U32 R4, R0, R2, RZ ;  /* 0x0000000200047227 */ /* 0x000fc600078e00ff */
[----:B------:R3:W-:Y:S04]  /*3a10*/  STL [R1+0x34], R9 ;  /* 0x0000340901007387 */ /* 0x0007e80000100800 */
[----:B------:R4:W-:Y:S01]  /*3a20*/  STL [R1+0x38c], R7 ;  /* 0x00038c0701007387 */ /* 0x0009e20000100800 */
[----:B0-----:R-:W-:-:S03]  /*3a30*/  IABS R3, R19 ;  /* 0x0000001300037213 */ /* 0x001fc60000000000 */
[----:B------:R-:W-:Y:S01]  /*3a40*/  STL [R1+0x390], R6 ;  /* 0x0003900601007387 */ /* 0x000fe20000100800 */
[----:B------:R-:W-:-:S03]  /*3a50*/  IMAD.MOV R4, RZ, RZ, -R4 ;  /* 0x000000ffff047224 */ /* 0x000fc600078e0a04 */
[----:B------:R-:W2:Y:S01]  /*3a60*/  LDL R19, [R1+0x1520] ;  /* 0x0015200001137983 */ /* 0x000ea20000100800 */
[----:B------:R-:W-:-:S05]  /*3a70*/  IMAD R2, R29, R4, R2 ;  /* 0x000000041d027224 */ /* 0x000fca00078e0202 */
[----:B------:R0:W-:Y:S01]  /*3a80*/  STL [R1+0x394], R2 ;  /* 0x0003940201007387 */ /* 0x0001e20000100800 */
[----:B---3--:R-:W-:-:S03]  /*3a90*/  IABS R9, R12 ;  /* 0x0000000c00097213 */ /* 0x008fc60000000000 */
[----:B------:R-:W3:Y:S01]  /*3aa0*/  LDL R12, [R1+0x151c] ;  /* 0x00151c00010c7983 */ /* 0x000ee20000100800 */
[----:B----4-:R-:W-:-:S03]  /*3ab0*/  IABS R7, R13 ;  /* 0x0000000d00077213 */ /* 0x010fc60000000000 */
[----:B------:R-:W4:Y:S01]  /*3ac0*/  LDL R13, [R1+0x1518] ;  /* 0x00151800010d7983 */ /* 0x000f220000100800 */
[----:B--2---:R-:W-:-:S03]  /*3ad0*/  IABS R4, R14 ;  /* 0x0000000e00047213 */ /* 0x004fc60000000000 */
[----:B------:R-:W2:Y:S01]  /*3ae0*/  LDL R14, [R1+0x1514] ;  /* 0x00151400010e7983 */ /* 0x000ea20000100800 */
[----:B0-----:R-:W-:-:S03]  /*3af0*/  IABS R2, R15 ;  /* 0x0000000f00027213 */ /* 0x001fc60000000000 */
[----:B------:R-:W2:Y:S01]  /*3b00*/  LDL R15, [R1+0x1510] ;  /* 0x00151000010f7983 */ /* 0x000ea20000100800 */
[----:B------:R-:W-:-:S04]  /*3b10*/  IMAD.HI.U32 R5, R0, R3, RZ ;  /* 0x0000000300057227 */ /* 0x000fc800078e00ff */
[----:B------:R-:W-:-:S04]  /*3b20*/  IMAD.HI.U32 R10, R0, R9, RZ ;  /* 0x00000009000a7227 */ /* 0x000fc800078e00ff */
[----:B------:R-:W-:-:S04]  /*3b30*/  IMAD.HI.U32 R8, R0, R7, RZ ;  /* 0x0000000700087227 */ /* 0x000fc800078e00ff */
[----:B------:R-:W-:Y:S02]  /*3b40*/  IMAD.MOV R5, RZ, RZ, -R5 ;  /* 0x000000ffff057224 */ /* 0x000fe400078e0a05 */
[----:B------:R-:W-:-:S04]  /*3b50*/  IMAD.HI.U32 R6, R0, R4, RZ ;  /* 0x0000000400067227 */ /* 0x000fc800078e00ff */
        /* <DEDUP_REMOVED lines=15> */
[----:B------:R-:W2:Y:S01]  /*3c50*/  LDL R11, [R1+0x150c] ;  /* 0x00150c00010b7983 */ /* 0x000ea20000100800 */
[----:B-1----:R-:W-:-:S03]  /*3c60*/  IABS R9, R19 ;  /* 0x0000001300097213 */ /* 0x002fc60000000000 */
[----:B------:R2:W-:Y:S04]  /*3c70*/  STL [R1+0x388], R2 ;  /* 0x0003880201007387 */ /* 0x0005e80000100800 */
[----:B------:R-:W2:Y:S01]  /*3c80*/  LDL R19, [R1+0x1508] ;  /* 0x0015080001137983 */ /* 0x000ea20000100800 */
[----:B------:R-:W-:-:S04]  /*3c90*/  IMAD.HI.U32 R4, R0, R3, RZ ;  /* 0x0000000300047227 */ /* 0x000fc800078e00ff */
[----:B------:R-:W-:-:S04]  /*3ca0*/  IMAD.HI.U32 R10, R0, R9, RZ ;  /* 0x00000009000a7227 */ /* 0x000fc800078e00ff */
[----:B------:R-:W-:Y:S02]  /*3cb0*/  IMAD.MOV R4, RZ, RZ, -R4 ;  /* 0x000000ffff047224 */ /* 0x000fe400078e0a04 */
[----:B------:R-:W-:Y:S02]  /*3cc0*/  IMAD.MOV R10, RZ, RZ, -R10 ;  /* 0x000000ffff0a7224 */ /* 0x000fe400078e0a0a */
[C---:B------:R-:W-:Y:S02]  /*3cd0*/  IMAD R3, R29.reuse, R4, R3 ;  /* 0x000000041d037224 */ /* 0x040fe400078e0203 */
[----:B------:R-:W-:Y:S01]  /*3ce0*/  IMAD R9, R29, R10, R9 ;  /* 0x0000000a1d097224 */ /* 0x000fe200078e0209 */
[----:B---3--:R-:W-:Y:S02]  /*3cf0*/  IABS R7, R12 ;  /* 0x0000000c00077213 */ /* 0x008fe40000000000 */
[----:B------:R-:W3:Y:S01]  /*3d00*/  LDL R12, [R1+0x1504] ;  /* 0x00150400010c7983 */ /* 0x000ee20000100800 */
[----:B----4-:R-:W-:-:S03]  /*3d10*/  IABS R5, R13 ;  /* 0x0000000d00057213 */ /* 0x010fc60000000000 */
[----:B------:R-:W4:Y:S01]  /*3d20*/  LDL R13, [R1+0x1500] ;  /* 0x00150000010d7983 */ /* 0x000f220000100800 */
[----:B------:R-:W-:-:S04]  /*3d30*/  IMAD.HI.U32 R8, R0, R7, RZ ;  /* 0x0000000700087227 */ /* 0x000fc800078e00ff */
[----:B0-----:R-:W-:-:S04]  /*3d40*/  IMAD.HI.U32 R6, R0, R5, RZ ;  /* 0x0000000500067227 */ /* 0x001fc800078e00ff */
[----:B------:R-:W-:Y:S02]  /*3d50*/  IMAD.MOV R8, RZ, RZ, -R8 ;  /* 0x000000ffff087224 */ /* 0x000fe400078e0a08 */
[----:B------:R-:W-:Y:S01]  /*3d60*/  IMAD.MOV R6, RZ, RZ, -R6 ;  /* 0x000000ffff067224 */ /* 0x000fe200078e0a06 */
[----:B--2---:R-:W-:Y:S01]  /*3d70*/  IABS R2, R14 ;  /* 0x0000000e00027213 */ /* 0x004fe20000000000 */
[C---:B------:R-:W-:Y:S01]  /*3d80*/  IMAD R7, R29.reuse, R8, R7 ;  /* 0x000000081d077224 */ /* 0x040fe200078e0207 */
[----:B------:R-:W2:Y:S01]  /*3d90*/  LDL R14, [R1+0x14fc] ;  /* 0x0014fc00010e7983 */ /* 0x000ea20000100800 */
[----:B------:R-:W-:-:S03]  /*3da0*/  IMAD R6, R29, R6, R5 ;  /* 0x000000061d067224 */ /* 0x000fc600078e0205 */
[----:B------:R0:W-:Y:S04]  /*3db0*/  STL [R1+0x384], R3 ;  /* 0x0003840301007387 */ /* 0x0001e80000100800 */
[----:B------:R1:W-:Y:S04]  /*3dc0*/  STL [R1+0x364], R9 ;  /* 0x0003640901007387 */ /* 0x0003e80000100800 */
[----:B------:R1:W-:Y:S01]  /*3dd0*/  STL [R1+0x368], R7 ;  /* 0x0003680701007387 */ /* 0x0003e20000100800 */
[----:B0-----:R-:W-:-:S03]  /*3de0*/  IABS R3, R15 ;  /* 0x0000000f00037213 */ /* 0x001fc60000000000 */
[----:B------:R0:W-:Y:S04]  /*3df0*/  STL [R1+0x36c], R6 ;  /* 0x00036c0601007387 */ /* 0x0001e80000100800 */
[----:B------:R-:W2:Y:S01]  /*3e00*/  LDL R15, [R1+0x14f8] ;  /* 0x0014f800010f7983 */ /* 0x000ea20000100800 */
[----:B------:R-:W-:-:S04]  /*3e10*/  IMAD.HI.U32 R4, R0, R2, RZ ;  /* 0x0000000200047227 */ /* 0x000fc800078e00ff */
[----:B------:R-:W-:-:S04]  /*3e20*/  IMAD.MOV R4, RZ, RZ, -R4 ;  /* 0x000000ffff047224 */ /* 0x000fc800078e0a04 */
[----:B------:R-:W-:-:S05]  /*3e30*/  IMAD R2, R29, R4, R2 ;  /* 0x000000041d027224 */ /* 0x000fca00078e0202 */
[----:B------:R4:W-:Y:S01]  /*3e40*/  STL [R1+0x374], R2 ;  /* 0x0003740201007387 */ /* 0x0009e20000100800 */
[----:B-1----:R-:W-:-:S03]  /*3e50*/  IABS R9, R11 ;  /* 0x0000000b00097213 */ /* 0x002fc60000000000 */
[----:B------:R-:W2:Y:S01]  /*3e60*/  LDL R11, [R1+0x14f4] ;  /* 0x0014f400010b7983 */ /* 0x000ea20000100800 */
[----:B------:R-:W-:-:S03]  /*3e70*/  IABS R7, R19 ;  /* 0x0000001300077213 */ /* 0x000fc60000000000 */
[----:B------:R-:W2:Y:S01]  /*3e80*/  LDL R19, [R1+0x14f0] ;  /* 0x0014f00001137983 */ /* 0x000ea20000100800 */
[----:B------:R-:W-:-:S04]  /*3e90*/  IMAD.HI.U32 R5, R0, R3, RZ ;  /* 0x0000000300057227 */ /* 0x000fc800078e00ff */
[----:B------:R-:W-:-:S04]  /*3ea0*/  IMAD.HI.U32 R10, R0, R9, RZ ;  /* 0x00000009000a7227 */ /* 0x000fc800078e00ff */
[----:B------:R-:W-:-:S04]  /*3eb0*/  IMAD.HI.U32 R8, R0, R7, RZ ;  /* 0x0000000700087227 */ /* 0x000fc800078e00ff */
[----:B------:R-:W-:Y:S02]  /*3ec0*/  IMAD.MOV R5, RZ, RZ, -R5 ;  /* 0x000000ffff057224 */ /* 0x000fe400078e0a05 */
[----:B------:R-:W-:Y:S02]  /*3ed0*/  IMAD.MOV R10, RZ, RZ, -R10 ;  /* 0x000000ffff0a7224 */ /* 0x000fe400078e0a0a */
[----:B------:R-:W-:Y:S02]  /*3ee0*/  IMAD.MOV R8, RZ, RZ, -R8 ;  /* 0x000000ffff087224 */ /* 0x000fe400078e0a08 */
[C---:B------:R-:W-:Y:S02]  /*3ef0*/  IMAD R3, R29.reuse, R5, R3 ;  /* 0x000000051d037224 */ /* 0x040fe400078e0203 */
[C---:B------:R-:W-:Y:S02]  /*3f00*/  IMAD R9, R29.reuse, R10, R9 ;  /* 0x0000000a1d097224 */ /* 0x040fe400078e0209 */
[----:B------:R-:W-:Y:S01]  /*3f10*/  IMAD R7, R29, R8, R7 ;  /* 0x000000081d077224 */ /* 0x000fe200078e0207 */
[----:B---3--:R-:W-:-:S02]  /*3f20*/  IABS R4, R12 ;  /* 0x0000000c00047213 */ /* 0x008fc40000000000 */
[----:B------:R-:W3:Y:S03]  /*3f30*/  LDL R12, [R1+0x14ec] ;  /* 0x0014ec00010c7983 */ /* 0x000ee60000100800 */
[C---:B0-----:R-:W-:Y:S01]  /*3f40*/  IMAD.HI.U32 R6, R0.reuse, R4, RZ ;  /* 0x0000000400067227 */ /* 0x041fe200078e00ff */
[----:B----4-:R-:W-:Y:S02]  /*3f50*/  IABS R2, R13 ;  /* 0x0000000d00027213 */ /* 0x010fe40000000000 */
[----:B------:R-:W4:Y:S01]  /*3f60*/  LDL R13, [R1+0x14e8] ;  /* 0x0014e800010d7983 */ /* 0x000f220000100800 */
[----:B------:R-:W-:Y:S02]  /*3f70*/  IMAD.MOV R6, RZ, RZ, -R6 ;  /* 0x000000ffff067224 */ /* 0x000fe400078e0a06 */
[----:B------:R-:W-:Y:S01]  /*3f80*/  IMAD.HI.U32 R5, R0, R2, RZ ;  /* 0x0000000200057227 */ /* 0x000fe200078e00ff */
[----:B------:R2:W-:Y:S03]  /*3f90*/  STL [R1+0x370], R3 ;  /* 0x0003700301007387 */ /* 0x0005e60000100800 */
[----:B------:R-:W-:-:S02]  /*3fa0*/  IMAD R6, R29, R6, R4 ;  /* 0x000000061d067224 */ /* 0x000fc400078e0204 */
[----:B------:R-:W-:Y:S01]  /*3fb0*/  IMAD.MOV R5, RZ, RZ, -R5 ;  /* 0x000000ffff057224 */ /* 0x000fe200078e0a05 */
[----:B------:R0:W-:Y:S03]  /*3fc0*/  STL [R1+0x350], R9 ;  /* 0x0003500901007387 */ /* 0x0001e60000100800 */
[----:B------:R-:W-:Y:S01]  /*3fd0*/  IMAD R2, R29, R5, R2 ;  /* 0x000000051d027224 */ /* 0x000fe200078e0202 */
[----:B------:R1:W-:Y:S01]  /*3fe0*/  STL [R1+0x354], R7 ;  /* 0x0003540701007387 */ /* 0x0003e20000100800 */
[----:B--2---:R-:W-:-:S03]  /*3ff0*/  IABS R3, R14 ;  /* 0x0000000e00037213 */ /* 0x004fc60000000000 */
[----:B------:R2:W-:Y:S04]  /*4000*/  STL [R1+0x358], R6 ;  /* 0x0003580601007387 */ /* 0x0005e80000100800 */
[----:B------:R-:W4:Y:S04]  /*4010*/  LDL R14, [R1+0x14e4] ;  /* 0x0014e400010e7983 */ /* 0x000f280000100800 */
[----:B------:R3:W-:Y:S01]  /*4020*/  STL [R1+0x360], R2 ;  /* 0x0003600201007387 */ /* 0x0007e20000100800 */
[----:B0-----:R-:W-:-:S03]  /*4030*/  IABS R9, R15 ;  /* 0x0000000f00097213 */ /* 0x001fc60000000000 */
[----:B------:R-:W4:Y:S01]  /*4040*/  LDL R15, [R1+0x14e0] ;  /* 0x0014e000010f7983 */ /* 0x000f220000100800 */
[----:B------:R-:W-:-:S04]  /*4050*/  IMAD.HI.U32 R4, R0, R3, RZ ;  /* 0x0000000300047227 */ /* 0x000fc800078e00ff */
[----:B------:R-:W-:-:S04]  /*4060*/  IMAD.HI.U32 R10, R0, R9, RZ ;  /* 0x00000009000a7227 */ /* 0x000fc800078e00ff */
[----:B------:R-:W-:Y:S02]  /*4070*/  IMAD.MOV R4, RZ, RZ, -R4 ;  /* 0x000000ffff047224 */ /* 0x000fe400078e0a04 */
[----:B------:R-:W-:Y:S01]  /*4080*/  IMAD.MOV R10, RZ, RZ, -R10 ;  /* 0x000000ffff0a7224 */ /* 0x000fe200078e0a0a */
[----:B-1----:R-:W-:Y:S02]  /*4090*/  IABS R7, R11 ;  /* 0x0000000b00077213 */ /* 0x002fe40000000000 */
[----:B------:R-:W4:Y:S01]  /*40a0*/  LDL R11, [R1+0x14dc] ;  /* 0x0014dc00010b7983 */ /* 0x000f220000100800 */
[----:B------:R-:W-:-:S03]  /*40b0*/  IABS R5, R19 ;  /* 0x0000001300057213 */ /* 0x000fc60000000000 */
[----:B------:R-:W4:Y:S01]  /*40c0*/  LDL R19, [R1+0x14d8] ;  /* 0x0014d80001137983 */ /* 0x000f220000100800 */
[----:B------:R-:W-:-:S04]  /*40d0*/  IMAD.HI.U32 R8, R0, R7, RZ ;  /* 0x0000000700087227 */ /* 0x000fc800078e00ff */
[----:B--2---:R-:W-:-:S04]  /*40e0*/  IMAD.HI.U32 R6, R0, R5, RZ ;  /* 0x0000000500067227 */ /* 0x004fc800078e00ff */
[----:B------:R-:W-:Y:S02]  /*40f0*/  IMAD.MOV R8, RZ, RZ, -R8 ;  /* 0x000000ffff087224 */ /* 0x000fe400078e0a08 */
[----:B------:R-:W-:Y:S02]  /*4100*/  IMAD.MOV R6, RZ, RZ, -R6 ;  /* 0x000000ffff067224 */ /* 0x000fe400078e0a06 */
[C---:B------:R-:W-:Y:S02]  /*4110*/  IMAD R3, R29.reuse, R4, R3 ;  /* 0x000000041d037224 */ /* 0x040fe400078e0203 */
[C---:B------:R-:W-:Y:S02]  /*4120*/  IMAD R9, R29.reuse, R10, R9 ;  /* 0x0000000a1d097224 */ /* 0x040fe400078e0209 */
[C---:B------:R-:W-:Y:S02]  /*4130*/  IMAD R7, R29.reuse, R8, R7 ;  /* 0x000000081d077224 */ /* 0x040fe400078e0207 */
[----:B------:R-:W-:Y:S01]  /*4140*/  IMAD R6, R29, R6, R5 ;  /* 0x000000061d067224 */ /* 0x000fe200078e0205 */
[----:B---3--:R-:W-:-:S02]  /*4150*/  IABS R2, R12 ;  /* 0x0000000c00027213 */ /* 0x008fc40000000000 */
[----:B------:R-:W2:Y:S04]  /*4160*/  LDL R12, [R1+0x14d4] ;  /* 0x0014d400010c7983 */ /* 0x000ea80000100800 */
[----:B------:R4:W-:Y:S01]  /*4170*/  STL [R1+0x35c], R3 ;  /* 0x00035c0301007387 */ /* 0x0009e20000100800 */
[----:B------:R-:W-:-:S03]  /*4180*/  IMAD.HI.U32 R4, R0, R2, RZ ;  /* 0x0000000200047227 */ /* 0x000fc600078e00ff */
[----:B------:R0:W-:Y:S04]  /*4190*/  STL [R1+0x33c], R9 ;  /* 0x00033c0901007387 */ /* 0x0001e80000100800 */
[----:B------:R1:W-:Y:S01]  /*41a0*/  STL [R1+0x340], R7 ;  /* 0x0003400701007387 */ /* 0x0003e20000100800 */
[----:B----4-:R-:W-:-:S03]  /*41b0*/  IABS R3, R13 ;  /* 0x0000000d00037213 */ /* 0x010fc60000000000 */
[----:B------:R3:W-:Y:S01]  /*41c0*/  STL [R1+0x344], R6 ;  /* 0x0003440601007387 */ /* 0x0007e20000100800 */
[----:B------:R-:W-:-:S03]  /*41d0*/  IMAD.MOV R4, RZ, RZ, -R4 ;  /* 0x000000ffff047224 */ /* 0x000fc600078e0a04 */
[----:B------:R-:W4:Y:S01]  /*41e0*/  LDL R13, [R1+0x14d0] ;  /* 0x0014d000010d7983 */ /* 0x000f220000100800 */
[----:B------:R-:W-:-:S05]  /*41f0*/  IMAD R2, R29, R4, R2 ;  /* 0x000000041d027224 */ /* 0x000fca00078e0202 */
[----:B------:R1:W-:Y:S01]  /*4200*/  STL [R1+0x34c], R2 ;  /* 0x00034c0201007387 */ /* 0x0003e20000100800 */
[----:B0-----:R-:W-:-:S03]  /*4210*/  IABS R9, R14 ;  /* 0x0000000e00097213 */ /* 0x001fc60000000000 */
[----:B------:R-:W4:Y:S01]  /*4220*/  LDL R14, [R1+0x14cc] ;  /* 0x0014cc00010e7983 */ /* 0x000f220000100800 */
[----:B-1----:R-:W-:-:S03]  /*4230*/  IABS R7, R15 ;  /* 0x0000000f00077213 */ /* 0x002fc60000000000 */
[----:B------:R-:W4:Y:S01]  /*4240*/  LDL R15, [R1+0x14c8] ;  /* 0x0014c800010f7983 */ /* 0x000f220000100800 */
[----:B------:R-:W-:-:S04]  /*4250*/  IMAD.HI.U32 R5, R0, R3, RZ ;  /* 0x0000000300057227 */ /* 0x000fc800078e00ff */
[----:B------:R-:W-:-:S04]  /*4260*/  IMAD.HI.U32 R10, R0, R9, RZ ;  /* 0x00000009000a7227 */ /* 0x000fc800078e00ff */
[----:B------:R-:W-:-:S04]  /*4270*/  IMAD.HI.U32 R8, R0, R7, RZ ;  /* 0x0000000700087227 */ /* 0x000fc800078e00ff */
[----:B------:R-:W-:Y:S02]  /*4280*/  IMAD.MOV R5, RZ, RZ, -R5 ;  /* 0x000000ffff057224 */ /* 0x000fe400078e0a05 */
[----:B------:R-:W-:Y:S01]  /*4290*/  IMAD.MOV R10, RZ, RZ, -R10 ;  /* 0x000000ffff0a7224 */ /* 0x000fe200078e0a0a */
[----:B------:R-:W-:Y:S02]  /*42a0*/  IABS R4, R11 ;  /* 0x0000000b00047213 */ /* 0x000fe40000000000 */
[----:B------:R-:W4:Y:S03]  /*42b0*/  LDL R11, [R1+0x14c4] ;  /* 0x0014c400010b7983 */ /* 0x000f260000100800 */
[----:B---3--:R-:W-:Y:S01]  /*42c0*/  IMAD.HI.U32 R6, R0, R4, RZ ;  /* 0x0000000400067227 */ /* 0x008fe200078e00ff */
[----:B------:R-:W-:Y:S02]  /*42d0*/  IABS R2, R19 ;  /* 0x0000001300027213 */ /* 0x000fe40000000000 */
[----:B------:R-:W3:Y:S01]  /*42e0*/  LDL R19, [R1+0x14c0] ;  /* 0x0014c00001137983 */ /* 0x000ee20000100800 */
[----:B------:R-:W-:-:S02]  /*42f0*/  IMAD.MOV R8, RZ, RZ, -R8 ;  /* 0x000000ffff087224 */ /* 0x000fc400078e0a08 */
        /* <DEDUP_REMOVED lines=10> */
[----:B------:R0:W-:Y:S04]  /*43a0*/  STL [R1+0x32c], R7 ;  /* 0x00032c0701007387 */ /* 0x0001e80000100800 */
[----:B------:R1:W-:Y:S01]  /*43b0*/  STL [R1+0x330], R6 ;  /* 0x0003300601007387 */ /* 0x0003e20000100800 */
[----:B--2---:R-:W-:-:S03]  /*43c0*/  IABS R3, R12 ;  /* 0x0000000c00037213 */ /* 0x004fc60000000000 */
[----:B------:R-:W2:Y:S04]  /*43d0*/  LDL R12, [R1+0x14bc] ;  /* 0x0014bc00010c7983 */ /* 0x000ea80000100800 */
[----:B------:R0:W-:Y:S01]  /*43e0*/  STL [R1+0x338], R2 ;  /* 0x0003380201007387 */ /* 0x0001e20000100800 */
[----:B----4-:R-:W-:-:S03]  /*43f0*/  IABS R9, R13 ;  /* 0x0000000d00097213 */ /* 0x010fc60000000000 */
[----:B------:R-:W4:Y:S01]  /*4400*/  LDL R13, [R1+0x14b8] ;  /* 0x0014b800010d7983 */ /* 0x000f220000100800 */
[----:B0-----:R-:W-:-:S03]  /*4410*/  IABS R7, R14 ;  /* 0x0000000e00077213 */ /* 0x001fc60000000000 */
[----:B------:R-:W4:Y:S01]  /*4420*/  LDL R14, [R1+0x14b4] ;  /* 0x0014b400010e7983 */ /* 0x000f220000100800 */
[----:B------:R-:W-:-:S03]  /*4430*/  IABS R5, R15 ;  /* 0x0000000f00057213 */ /* 0x000fc60000000000 */
[----:B------:R-:W4:Y:S01]  /*4440*/  LDL R15, [R1+0x14b0] ;  /* 0x0014b000010f7983 */ /* 0x000f220000100800 */
[----:B------:R-:W-:-:S04]  /*4450*/  IMAD.HI.U32 R4, R0, R3, RZ ;  /* 0x0000000300047227 */ /* 0x000fc800078e00ff */
[----:B------:R-:W-:-:S04]  /*4460*/  IMAD.HI.U32 R10, R0, R9, RZ ;  /* 0x00000009000a7227 */ /* 0x000fc800078e00ff */
[----:B------:R-:W-:-:S04]  /*4470*/  IMAD.HI.U32 R8, R0, R7, RZ ;  /* 0x0000000700087227 */ /* 0x000fc800078e00ff */
[----:B-1----:R-:W-:-:S04]  /*4480*/  IMAD.HI.U32 R6, R0, R5, RZ ;  /* 0x0000000500067227 */ /* 0x002fc800078e00ff */
[----:B------:R-:W-:Y:S02]  /*4490*/  IMAD.MOV R4, RZ, RZ, -R4 ;  /* 0x000000ffff047224 */ /* 0x000fe400078e0a04 */
[----:B------:R-:W-:Y:S02]  /*44a0*/  IMAD.MOV R10, RZ, RZ, -R10 ;  /* 0x000000ffff0a7224 */ /* 0x000fe400078e0a0a */
[----:B------:R-:W-:Y:S02]  /*44b0*/  IMAD.MOV R8, RZ, RZ, -R8 ;  /* 0x000000ffff087224 */ /* 0x000fe400078e0a08 */
[----:B------:R-:W-:Y:S02]  /*44c0*/  IMAD.MOV R6, RZ, RZ, -R6 ;  /* 0x000000ffff067224 */ /* 0x000fe400078e0a06 */
[C---:B------:R-:W-:Y:S02]  /*44d0*/  IMAD R3, R29.reuse, R4, R3 ;  /* 0x000000041d037224 */ /* 0x040fe400078e0203 */
[C---:B------:R-:W-:Y:S01]  /*44e0*/  IMAD R9, R29.reuse, R10, R9 ;  /* 0x0000000a1d097224 */ /* 0x040fe200078e0209 */
[----:B------:R-:W-:Y:S01]  /*44f0*/  IABS R2, R11 ;  /* 0x0000000b00027213 */ /* 0x000fe20000000000 */
[C---:B------:R-:W-:Y:S01]  /*4500*/  IMAD R7, R29.reuse, R8, R7 ;  /* 0x000000081d077224 */ /* 0x040fe200078e0207 */
[----:B------:R-:W4:Y:S01]  /*4510*/  LDL R11, [R1+0x14ac] ;  /* 0x0014ac00010b7983 */ /* 0x000f220000100800 */
[----:B------:R-:W-:-:S03]  /*4520*/  IMAD R6, R29, R6, R5 ;  /* 0x000000061d067224 */ /* 0x000fc600078e0205 */
[----:B------:R3:W-:Y:S01]  /*4530*/  STL [R1+0x334], R3 ;  /* 0x0003340301007387 */ /* 0x0007e20000100800 */
[----:B------:R-:W-:-:S03]  /*4540*/  IMAD.HI.U32 R4, R0, R2, RZ ;  /* 0x0000000200047227 */ /* 0x000fc600078e00ff */
[----:B------:R2:W-:Y:S04]  /*4550*/  STL [R1+0x314], R9 ;  /* 0x0003140901007387 */ /* 0x0005e80000100800 */
[----:B------:R4:W-:Y:S01]  /*4560*/  STL [R1+0x318], R7 ;  /* 0x0003180701007387 */ /* 0x0009e20000100800 */
[----:B---3--:R-:W-:-:S03]  /*4570*/  IABS R3, R19 ;  /* 0x0000001300037213 */ /* 0x008fc60000000000 */
[----:B------:R-:W-:Y:S01]  /*4580*/  STL [R1+0x31c], R6 ;  /* 0x00031c0601007387 */ /* 0x000fe20000100800 */
[----:B------:R-:W-:-:S03]  /*4590*/  IMAD.MOV R4, RZ, RZ, -R4 ;  /* 0x000000ffff047224 */ /* 0x000fc600078e0a04 */
[----:B------:R-:W3:Y:S01]  /*45a0*/  LDL R19, [R1+0x14a8] ;  /* 0x0014a80001137983 */ /* 0x000ee20000100800 */
[----:B------:R-:W-:-:S05]  /*45b0*/  IMAD R2, R29, R4, R2 ;  /* 0x000000041d027224 */ /* 0x000fca00078e0202 */
[----:B------:R0:W-:Y:S01]  /*45c0*/  STL [R1+0x324], R2 ;  /* 0x0003240201007387 */ /* 0x0001e20000100800 */
[----:B--2---:R-:W-:-:S03]  /*45d0*/  IABS R9, R12 ;  /* 0x0000000c00097213 */ /* 0x004fc60000000000 */
[----:B------:R-:W2:Y:S01]  /*45e0*/  LDL R12, [R1+0x14a4] ;  /* 0x0014a400010c7983 */ /* 0x000ea20000100800 */
[----:B----4-:R-:W-:-:S03]  /*45f0*/  IABS R7, R13 ;  /* 0x0000000d00077213 */ /* 0x010fc60000000000 */
[----:B------:R-:W4:Y:S01]  /*4600*/  LDL R13, [R1+0x14a0] ;  /* 0x0014a000010d7983 */ /* 0x000f220000100800 */
[----:B------:R-:W-:-:S03]  /*4610*/  IABS R4, R14 ;  /* 0x0000000e00047213 */ /* 0x000fc60000000000 */
[----:B------:R-:W4:Y:S01]  /*4620*/  LDL R14, [R1+0x149c] ;  /* 0x00149c00010e7983 */ /* 0x000f220000100800 */
[----:B0-----:R-:W-:-:S03]  /*4630*/  IABS R2, R15 ;  /* 0x0000000f00027213 */ /* 0x001fc60000000000 */
[----:B------:R-:W4:Y:S01]  /*4640*/  LDL R15, [R1+0x1498] ;  /* 0x00149800010f7983 */ /* 0x000f220000100800 */
        /* <DEDUP_REMOVED lines=20> */
[----:B------:R-:W4:Y:S01]  /*4790*/  LDL R11, [R1+0x1494] ;  /* 0x00149400010b7983 */ /* 0x000f220000100800 */
[----:B---3--:R-:W-:-:S03]  /*47a0*/  IABS R9, R19 ;  /* 0x0000001300097213 */ /* 0x008fc60000000000 */
[----:B------:R1:W-:Y:S04]  /*47b0*/  STL [R1+0x310], R2 ;  /* 0x0003100201007387 */ /* 0x0003e80000100800 */
[----:B------:R-:W3:Y:S01]  /*47c0*/  LDL R19, [R1+0x1490] ;  /* 0x0014900001137983 */ /* 0x000ee20000100800 */
[----:B------:R-:W-:-:S04]  /*47d0*/  IMAD.HI.U32 R4, R0, R3, RZ ;  /* 0x0000000300047227 */ /* 0x000fc800078e00ff */
[----:B------:R-:W-:-:S04]  /*47e0*/  IMAD.HI.U32 R10, R0, R9, RZ ;  /* 0x00000009000a7227 */ /* 0x000fc800078e00ff */
[----:B------:R-:W-:Y:S02]  /*47f0*/  IMAD.MOV R4, RZ, RZ, -R4 ;  /* 0x000000ffff047224 */ /* 0x000fe400078e0a04 */
[----:B------:R-:W-:Y:S02]  /*4800*/  IMAD.MOV R10, RZ, RZ, -R10 ;  /* 0x000000ffff0a7224 */ /* 0x000fe400078e0a0a */
[C---:B------:R-:W-:Y:S02]  /*4810*/  IMAD R3, R29.reuse, R4, R3 ;  /* 0x000000041d037224 */ /* 0x040fe400078e0203 */
[----:B------:R-:W-:Y:S01]  /*4820*/  IMAD R9, R29, R10, R9 ;  /* 0x0000000a1d097224 */ /* 0x000fe200078e0209 */
[----:B--2---:R-:W-:Y:S02]  /*4830*/  IABS R7, R12 ;  /* 0x0000000c00077213 */ /* 0x004fe40000000000 */
[----:B------:R-:W2:Y:S03]  /*4840*/  LDL R12, [R1+0x148c] ;  /* 0x00148c00010c7983 */ /* 0x000ea60000100800 */
[----:B------:R-:W-:-:S04]  /*4850*/  IMAD.HI.U32 R8, R0, R7, RZ ;  /* 0x0000000700087227 */ /* 0x000fc800078e00ff */
[----:B------:R-:W-:Y:S01]  /*4860*/  IMAD.MOV R8, RZ, RZ, -R8 ;  /* 0x000000ffff087224 */ /* 0x000fe200078e0a08 */
[----:B----4-:R-:W-:Y:S02]  /*4870*/  IABS R5, R13 ;  /* 0x0000000d00057213 */ /* 0x010fe40000000000 */
[----:B------:R-:W4:Y:S03]  /*4880*/  LDL R13, [R1+0x1488] ;  /* 0x00148800010d7983 */ /* 0x000f260000100800 */
[----:B0-----:R-:W-:-:S04]  /*4890*/  IMAD.HI.U32 R6, R0, R5, RZ ;  /* 0x0000000500067227 */ /* 0x001fc800078e00ff */
[----:B------:R-:W-:Y:S01]  /*48a0*/  IMAD.MOV R6, RZ, RZ, -R6 ;  /* 0x000000ffff067224 */ /* 0x000fe200078e0a06 */
[----:B-1----:R-:W-:Y:S01]  /*48b0*/  IABS R2, R14 ;  /* 0x0000000e00027213 */ /* 0x002fe20000000000 */
[C---:B------:R-:W-:Y:S01]  /*48c0*/  IMAD R7, R29.reuse, R8, R7 ;  /* 0x000000081d077224 */ /* 0x040fe200078e0207 */
[----:B------:R-:W4:Y:S01]  /*48d0*/  LDL R14, [R1+0x1484] ;  /* 0x00148400010e7983 */ /* 0x000f220000100800 */
[----:B------:R-:W-:-:S03]  /*48e0*/  IMAD R6, R29, R6, R5 ;  /* 0x000000061d067224 */ /* 0x000fc600078e0205 */
[----:B------:R0:W-:Y:S04]  /*48f0*/  STL [R1+0x30c], R3 ;  /* 0x00030c0301007387 */ /* 0x0001e80000100800 */
[----:B------:R1:W-:Y:S04]  /*4900*/  STL [R1+0x2ec], R9 ;  /* 0x0002ec0901007387 */ /* 0x0003e80000100800 */
[----:B------:R3:W-:Y:S01]  /*4910*/  STL [R1+0x2f0], R7 ;  /* 0x0002f00701007387 */ /* 0x0007e20000100800 */
[----:B0-----:R-:W-:-:S03]  /*4920*/  IABS R3, R15 ;  /* 0x0000000f00037213 */ /* 0x001fc60000000000 */
[----:B------:R0:W-:Y:S04]  /*4930*/  STL [R1+0x2f4], R6 ;  /* 0x0002f40601007387 */ /* 0x0001e80000100800 */
[----:B------:R-:W4:Y:S01]  /*4940*/  LDL R15, [R1+0x1480] ;  /* 0x00148000010f7983 */ /* 0x000f220000100800 */
[----:B------:R-:W-:-:S04]  /*4950*/  IMAD.HI.U32 R4, R0, R2, RZ ;  /* 0x0000000200047227 */ /* 0x000fc800078e00ff */
[----:B------:R-:W-:-:S04]  /*4960*/  IMAD.MOV R4, RZ, RZ, -R4 ;  /* 0x000000ffff047224 */ /* 0x000fc800078e0a04 */
[----:B------:R-:W-:-:S05]  /*4970*/  IMAD R2, R29, R4, R2 ;  /* 0x000000041d027224 */ /* 0x000fca00078e0202 */
[----:B------:R4:W-:Y:S01]  /*4980*/  STL [R1+0x2fc], R2 ;  /* 0x0002fc0201007387 */ /* 0x0009e20000100800 */
[----:B------:R-:W-:-:S04]  /*4990*/  IMAD.HI.U32 R5, R0, R3, RZ ;  /* 0x0000000300057227 */ /* 0x000fc800078e00ff */
[----:B------:R-:W-:Y:S01]  /*49a0*/  IMAD.MOV R5, RZ, RZ, -R5 ;  /* 0x000000ffff057224 */ /* 0x000fe200078e0a05 */
[----:B-1----:R-:W-:Y:S02]  /*49b0*/  IABS R9, R11 ;  /* 0x0000000b00097213 */ /* 0x002fe40000000000 */
[----:B------:R-:W4:Y:S01]  /*49c0*/  LDL R11, [R1+0x147c] ;  /* 0x00147c00010b7983 */ /* 0x000f220000100800 */
[----:B---3--:R-:W-:-:S03]  /*49d0*/  IABS R7, R19 ;  /* 0x0000001300077213 */ /* 0x008fc60000000000 */
[----:B------:R-:W3:Y:S01]  /*49e0*/  LDL R19, [R1+0x1478] ;  /* 0x0014780001137983 */ /* 0x000ee20000100800 */
[----:B------:R-:W-:-:S04]  /*49f0*/  IMAD.HI.U32 R10, R0, R9, RZ ;  /* 0x00000009000a7227 */ /* 0x000fc800078e00ff */
[----:B------:R-:W-:-:S04]  /*4a00*/  IMAD.HI.U32 R8, R0, R7, RZ ;  /* 0x0000000700087227 */ /* 0x000fc800078e00ff */
[----:B------:R-:W-:Y:S02]  /*4a10*/  IMAD.MOV R10, RZ, RZ, -R10 ;  /* 0x000000ffff0a7224 */ /* 0x000fe400078e0a0a */
[----:B------:R-:W-:Y:S02]  /*4a20*/  IMAD.MOV R8, RZ, RZ, -R8 ;  /* 0x000000ffff087224 */ /* 0x000fe400078e0a08 */
[C---:B------:R-:W-:Y:S02]  /*4a30*/  IMAD R3, R29.reuse, R5, R3 ;  /* 0x000000051d037224 */ /* 0x040fe400078e0203 */
[C---:B------:R-:W-:Y:S02]  /*4a40*/  IMAD R9, R29.reuse, R10, R9 ;  /* 0x0000000a1d097224 */ /* 0x040fe400078e0209 */
[----:B------:R-:W-:Y:S01]  /*4a50*/  IMAD R7, R29, R8, R7 ;  /* 0x000000081d077224 */ /* 0x000fe200078e0207 */
[----:B--2---:R-:W-:Y:S02]  /*4a60*/  IABS R4, R12 ;  /* 0x0000000c00047213 */ /* 0x004fe40000000000 */
[----:B------:R-:W2:Y:S03]  /*4a70*/  LDL R12, [R1+0x1474] ;  /* 0x00147400010c7983 */ /* 0x000ea60000100800 */
[----:B0-----:R-:W-:-:S04]  /*4a80*/  IMAD.HI.U32 R6, R0, R4, RZ ;  /* 0x0000000400067227 */ /* 0x001fc800078e00ff */
[----:B------:R-:W-:Y:S01]  /*4a90*/  IMAD.MOV R6, RZ, RZ, -R6 ;  /* 0x000000ffff067224 */ /* 0x000fe200078e0a06 */
[----:B----4-:R-:W-:Y:S02]  /*4aa0*/  IABS R2, R13 ;  /* 0x0000000d00027213 */ /* 0x010fe40000000000 */
[----:B------:R-:W4:Y:S03]  /*4ab0*/  LDL R13, [R1+0x1470] ;  /* 0x00147000010d7983 */ /* 0x000f260000100800 */
[----:B------:R-:W-:Y:S01]  /*4ac0*/  IMAD.HI.U32 R5, R0, R2, RZ ;  /* 0x0000000200057227 */ /* 0x000fe200078e00ff */
[----:B------:R0:W-:Y:S03]  /*4ad0*/  STL [R1+0x2f8], R3 ;  /* 0x0002f80301007387 */ /* 0x0001e60000100800 */
[----:B------:R-:W-:-:S02]  /*4ae0*/  IMAD R6, R29, R6, R4 ;  /* 0x000000061d067224 */ /* 0x000fc400078e0204 */
[----:B------:R-:W-:Y:S01]  /*4af0*/  IMAD.MOV R5, RZ, RZ, -R5 ;  /* 0x000000ffff057224 */ /* 0x000fe200078e0a05 */
[----:B------:R1:W-:Y:S03]  /*4b00*/  STL [R1+0x2d8], R9 ;  /* 0x0002d80901007387 */ /* 0x0003e60000100800 */
[----:B------:R-:W-:Y:S01]  /*4b10*/  IMAD R2, R29, R5, R2 ;  /* 0x000000051d027224 */ /* 0x000fe200078e0202 */
[----:B------:R1:W-:Y:S01]  /*4b20*/  STL [R1+0x2dc], R7 ;  /* 0x0002dc0701007387 */ /* 0x0003e20000100800 */
[----:B0-----:R-:W-:-:S03]  /*4b30*/  IABS R3, R14 ;  /* 0x0000000e00037213 */ /* 0x001fc60000000000 */
[----:B------:R0:W-:Y:S04]  /*4b40*/  STL [R1+0x2e0], R6 ;  /* 0x0002e00601007387 */ /* 0x0001e80000100800 */
[----:B------:R-:W4:Y:S04]  /*4b50*/  LDL R14, [R1+0x146c] ;  /* 0x00146c00010e7983 */ /* 0x000f280000100800 */
[----:B------:R2:W-:Y:S01]  /*4b60*/  STL [R1+0x2e8], R2 ;  /* 0x0002e80201007387 */ /* 0x0005e20000100800 */
[----:B-1----:R-:W-:-:S03]  /*4b70*/  IABS R9, R15 ;  /* 0x0000000f00097213 */ /* 0x002fc60000000000 */
[----:B------:R-:W4:Y:S01]  /*4b80*/  LDL R15, [R1+0x1468] ;  /* 0x00146800010f7983 */ /* 0x000f220000100800 */
[----:B------:R-:W-:-:S04]  /*4b90*/  IMAD.HI.U32 R4, R0, R3, RZ ;  /* 0x0000000300047227 */ /* 0x000fc800078e00ff */
[----:B------:R-:W-:-:S04]  /*4ba0*/  IMAD.HI.U32 R10, R0, R9, RZ ;  /* 0x00000009000a7227 */ /* 0x000fc800078e00ff */
[----:B------:R-:W-:Y:S02]  /*4bb0*/  IMAD.MOV R4, RZ, RZ, -R4 ;  /* 0x000000ffff047224 */ /* 0x000fe400078e0a04 */
[----:B------:R-:W-:Y:S02]  /*4bc0*/  IMAD.MOV R10, RZ, RZ, -R10 ;  /* 0x000000ffff0a7224 */ /* 0x000fe400078e0a0a */
[C---:B------:R-:W-:Y:S02]  /*4bd0*/  IMAD R3, R29.reuse, R4, R3 ;  /* 0x000000041d037224 */ /* 0x040fe400078e0203 */
[----:B------:R-:W-:Y:S01]  /*4be0*/  IMAD R9, R29, R10, R9 ;  /* 0x0000000a1d097224 */ /* 0x000fe200078e0209 */
[----:B------:R-:W-:Y:S02]  /*4bf0*/  IABS R7, R11 ;  /* 0x0000000b00077213 */ /* 0x000fe40000000000 */
[----:B------:R-:W4:Y:S01]  /*4c00*/  LDL R11, [R1+0x1464] ;  /* 0x00146400010b7983 */ /* 0x000f220000100800 */
[----:B---3--:R-:W-:-:S03]  /*4c10*/  IABS R5, R19 ;  /* 0x0000001300057213 */ /* 0x008fc60000000000 */
[----:B------:R-:W3:Y:S01]  /*4c20*/  LDL R19, [R1+0x1460] ;  /* 0x0014600001137983 */ /* 0x000ee20000100800 */
[----:B------:R-:W-:-:S04]  /*4c30*/  IMAD.HI.U32 R8, R0, R7, RZ ;  /* 0x0000000700087227 */ /* 0x000fc800078e00ff */
[----:B0-----:R-:W-:-:S04]  /*4c40*/  IMAD.HI.U32 R6, R0, R5, RZ ;  /* 0x0000000500067227 */ /* 0x001fc800078e00ff */
[----:B------:R-:W-:Y:S02]  /*4c50*/  IMAD.MOV R8, RZ, RZ, -R8 ;  /* 0x000000ffff087224 */ /* 0x000fe400078e0a08 */
[----:B------:R-:W-:Y:S02]  /*4c60*/  IMAD.MOV R6, RZ, RZ, -R6 ;  /* 0x000000ffff067224 */ /* 0x000fe400078e0a06 */
[C---:B------:R-:W-:Y:S02]  /*4c70*/  IMAD R7, R29.reuse, R8, R7 ;  /* 0x000000081d077224 */ /* 0x040fe400078e0207 */
[----:B------:R-:W-:Y:S01]  /*4c80*/  IMAD R6, R29, R6, R5 ;  /* 0x000000061d067224 */ /* 0x000fe200078e0205 */
[----:B--2---:R-:W-:Y:S02]  /*4c90*/  IABS R2, R12 ;  /* 0x0000000c00027213 */ /* 0x004fe40000000000 */
[----:B------:R-:W2:Y:S04]  /*4ca0*/  LDL R12, [R1+0x145c] ;  /* 0x00145c00010c7983 */ /* 0x000ea80000100800 */
[----:B------:R4:W-:Y:S01]  /*4cb0*/  STL [R1+0x2e4], R3 ;  /* 0x0002e40301007387 */ /* 0x0009e20000100800 */
[----:B------:R-:W-:-:S03]  /*4cc0*/  IMAD.HI.U32 R4, R0, R2, RZ ;  /* 0x0000000200047227 */ /* 0x000fc600078e00ff */
[----:B------:R0:W-:Y:S04]  /*4cd0*/  STL [R1+0x2c4], R9 ;  /* 0x0002c40901007387 */ /* 0x0001e80000100800 */
[----:B------:R1:W-:Y:S04]  /*4ce0*/  STL [R1+0x2c8], R7 ;  /* 0x0002c80701007387 */ /* 0x0003e80000100800 */
[----:B------:R0:W-:Y:S01]  /*4cf0*/  STL [R1+0x2cc], R6 ;  /* 0x0002cc0601007387 */ /* 0x0001e20000100800 */
[----:B----4-:R-:W-:-:S03]  /*4d00*/  IABS R3, R13 ;  /* 0x0000000d00037213 */ /* 0x010fc60000000000 */
[----:B------:R-:W4:Y:S01]  /*4d10*/  LDL R13, [R1+0x1458] ;  /* 0x00145800010d7983 */ /* 0x000f220000100800 */
[----:B------:R-:W-:-:S04]  /*4d20*/  IMAD.MOV R4, RZ, RZ, -R4 ;  /* 0x000000ffff047224 */ /* 0x000fc800078e0a04 */
        /* <DEDUP_REMOVED lines=15> */
[----:B------:R-:W-:-:S02]  /*4e20*/  IABS R4, R11 ;  /* 0x0000000b00047213 */ /* 0x000fc40000000000 */
[----:B------:R-:W4:Y:S03]  /*4e30*/  LDL R11, [R1+0x144c] ;  /* 0x00144c00010b7983 */ /* 0x000f260000100800 */
[C---:B------:R-:W-:Y:S01]  /*4e40*/  IMAD.HI.U32 R6, R0.reuse, R4, RZ ;  /* 0x0000000400067227 */ /* 0x040fe200078e00ff */
[----:B---3--:R-:W-:Y:S02]  /*4e50*/  IABS R2, R19 ;  /* 0x0000001300027213 */ /* 0x008fe40000000000 */
[----:B------:R-:W3:Y:S01]  /*4e60*/  LDL R19, [R1+0x1448] ;  /* 0x0014480001137983 */ /* 0x000ee20000100800 */
[----:B------:R-:W-:Y:S02]  /*4e70*/  IMAD.MOV R6, RZ, RZ, -R6 ;  /* 0x000000ffff067224 */ /* 0x000fe400078e0a06 */
[----:B------:R-:W-:Y:S01]  /*4e80*/  IMAD.HI.U32 R5, R0, R2, RZ ;  /* 0x0000000200057227 */ /* 0x000fe200078e00ff */
[----:B------:R2:W-:Y:S03]  /*4e90*/  STL [R1+0x2d0], R3 ;  /* 0x0002d00301007387 */ /* 0x0005e60000100800 */
[----:B------:R-:W-:-:S02]  /*4ea0*/  IMAD R6, R29, R6, R4 ;  /* 0x000000061d067224 */ /* 0x000fc400078e0204 */
[----:B------:R-:W-:Y:S01]  /*4eb0*/  IMAD.MOV R5, RZ, RZ, -R5 ;  /* 0x000000ffff057224 */ /* 0x000fe200078e0a05 */
[----:B------:R4:W-:Y:S03]  /*4ec0*/  STL [R1+0x2b0], R9 ;  /* 0x0002b00901007387 */ /* 0x0009e60000100800 */
[----:B------:R-:W-:Y:S01]  /*4ed0*/  IMAD R2, R29, R5, R2 ;  /* 0x000000051d027224 */ /* 0x000fe200078e0202 */
        /* <DEDUP_REMOVED lines=20> */
[----:B------:R-:W-:-:S02]  /*5020*/  IMAD R9, R29, R10, R9 ;  /* 0x0000000a1d097224 */ /* 0x000fc400078e0209 */
[C---:B------:R-:W-:Y:S02]  /*5030*/  IMAD R7, R29.reuse, R8, R7 ;  /* 0x000000081d077224 */ /* 0x040fe400078e0207 */
[----:B------:R-:W-:Y:S01]  /*5040*/  IMAD R6, R29, R6, R5 ;  /* 0x000000061d067224 */ /* 0x000fe200078e0205 */
[----:B------:R-:W-:Y:S02]  /*5050*/  IABS R2, R11 ;  /* 0x0000000b00027213 */ /* 0x000fe40000000000 */
[----:B------:R-:W4:Y:S04]  /*5060*/  LDL R11, [R1+0x1434] ;  /* 0x00143400010b7983 */ /* 0x000f280000100800 */
        /* <DEDUP_REMOVED lines=38> */
[----:B------:R-:W4:Y:S04]  /*52d0*/  LDL R11, [R1+0x141c] ;  /* 0x00141c00010b7983 */ /* 0x000f280000100800 */
[----:B------:R1:W-:Y:S01]  /*52e0*/  STL [R1+0x298], R2 ;  /* 0x0002980201007387 */ /* 0x0003e20000100800 */
[----:B---3--:R-:W-:-:S03]  /*52f0*/  IABS R9, R19 ;  /* 0x0000001300097213 */ /* 0x008fc60000000000 */
        /* <DEDUP_REMOVED lines=14> */
[----:B------:R-:W-:Y:S02]  /*53e0*/  IMAD.MOV R6, RZ, RZ, -R6 ;  /* 0x000000ffff067224 */ /* 0x000fe400078e0a06 */
[C---:B------:R-:W-:Y:S02]  /*53f0*/  IMAD R7, R29.reuse, R8, R7 ;  /* 0x000000081d077224 */ /* 0x040fe400078e0207 */
[----:B------:R-:W-:Y:S01]  /*5400*/  IMAD R6, R29, R6, R5 ;  /* 0x000000061d067224 */ /* 0x000fe200078e0205 */
[----:B-1----:R-:W-:Y:S02]  /*5410*/  IABS R2, R14 ;  /* 0x0000000e00027213 */ /* 0x002fe40000000000 */
[----:B------:R-:W4:Y:S04]  /*5420*/  LDL R14, [R1+0x1408] ;  /* 0x00140800010e7983 */ /* 0x000f280000100800 */
        /* <DEDUP_REMOVED lines=10> */
[----:B------:R-:W-:Y:S01]  /*54d0*/  IMAD.HI.U32 R5, R0, R3, RZ ;  /* 0x0000000300057227 */ /* 0x000fe200078e00ff */
        /* <DEDUP_REMOVED lines=12> */
[----:B--2---:R-:W-:-:S02]  /*55a0*/  IABS R4, R12 ;  /* 0x0000000c00047213 */ /* 0x004fc40000000000 */
        /* <DEDUP_REMOVED lines=13> */
[----:B0-----:R-:W-:-:S03]  /*5680*/  IABS R3, R14 ;  /* 0x0000000e00037213 */ /* 0x001fc60000000000 */
        /* <DEDUP_REMOVED lines=11> */
[----:B------:R-:W4:Y:S03]  /*5740*/  LDL R11, [R1+0x13e8] ;  /* 0x0013e800010b7983 */ /* 0x000f260000100800 */
[----:B------:R-:W-:Y:S01]  /*5750*/  IMAD.HI.U32 R8, R0, R7, RZ ;  /* 0x0000000700087227 */ /* 0x000fe200078e00ff */
[----:B---3--:R-:W-:-:S02]  /*5760*/  IABS R5, R19 ;  /* 0x0000001300057213 */ /* 0x008fc40000000000 */
[----:B------:R-:W3:Y:S03]  /*5770*/  LDL R19, [R1+0x13ec] ;  /* 0x0013ec0001137983 */ /* 0x000ee60000100800 */
[----:B------:R-:W-:-:S04]  /*5780*/  IMAD.HI.U32 R6, R0, R5, RZ ;  /* 0x0000000500067227 */ /* 0x000fc800078e00ff */
        /* <DEDUP_REMOVED lines=128> */
[----:B------:R3:W-:Y:S04]  /*5f90*/  STL [R1+0x200], R7 ;  /* 0x0002000701007387 */ /* 0x0007e80000100800 */
[----:B------:R1:W-:Y:S01]  /*5fa0*/  STL [R1+0x204], R6 ;  /* 0x0002040601007387 */ /* 0x0003e20000100800 */
[----:B0-----:R-:W-:-:S03]  /*5fb0*/  IABS R3, R15 ;  /* 0x0000000f00037213 */ /* 0x001fc60000000000 */
[----:B------:R-:W4:Y:S01]  /*5fc0*/  LDL R15, [R1+0x1394] ;  /* 0x00139400010f7983 */ /* 0x000f220000100800 */
[----:B------:R-:W-:-:S04]  /*5fd0*/  IMAD.HI.U32 R4, R0, R2, RZ ;  /* 0x0000000200047227 */ /* 0x000fc800078e00ff */
[----:B------:R-:W-:-:S04]  /*5fe0*/  IMAD.MOV R4, RZ, RZ, -R4 ;  /* 0x000000ffff047224 */ /* 0x000fc800078e0a04 */
[----:B------:R-:W-:-:S05]  /*5ff0*/  IMAD R2, R29, R4, R2 ;  /* 0x000000041d027224 */ /* 0x000fca00078e0202 */
[----:B------:R4:W-:Y:S01]  /*6000*/  STL [R1+0x20c], R2 ;  /* 0x00020c0201007387 */ /* 0x0009e20000100800 */
[----:B------:R-:W-:-:S04]  /*6010*/  IMAD.HI.U32 R5, R0, R3, RZ ;  /* 0x0000000300057227 */ /* 0x000fc800078e00ff */
[----:B------:R-:W-:-:S04]  /*6020*/  IMAD.MOV R5, RZ, RZ, -R5 ;  /* 0x000000ffff057224 */ /* 0x000fc800078e0a05 */
[----:B------:R-:W-:Y:S01]  /*6030*/  IMAD R3, R29, R5, R3 ;  /* 0x000000051d037224 */ /* 0x000fe200078e0203 */
        /* <DEDUP_REMOVED lines=38> */
[----:B------:R-:W3:Y:S02]  /*62a0*/  LDL R19, [R1+0x1370] ;  /* 0x0013700001137983 */ /* 0x000ee40000100800 */
[----:B------:R-:W-:-:S04]  /*62b0*/  IMAD.HI.U32 R6, R0, R5, RZ ;  /* 0x0000000500067227 */ /* 0x000fc800078e00ff */
[----:B------:R-:W-:-:S04]  /*62c0*/  IMAD.MOV R6, RZ, RZ, -R6 ;  /* 0x000000ffff067224 */ /* 0x000fc800078e0a06 */
[----:B------:R-:W-:Y:S02]  /*62d0*/  IMAD R6, R29, R6, R5 ;  /* 0x000000061d067224 */ /* 0x000fe400078e0205 */
[----:B------:R-:W-:-:S04]  /*62e0*/  IMAD.HI.U32 R8, R0, R7, RZ ;  /* 0x0000000700087227 */ /* 0x000fc800078e00ff */
[----:B------:R-:W-:-:S04]  /*62f0*/  IMAD.MOV R8, RZ, RZ, -R8 ;  /* 0x000000ffff087224 */ /* 0x000fc800078e0a08 */
[----:B------:R-:W-:Y:S01]  /*6300*/  IMAD R26, R29, R8, R7 ;  /* 0x000000081d1a7224 */ /* 0x000fe200078e0207 */
[----:B--2---:R-:W-:Y:S02]  /*6310*/  IABS R2, R12 ;  /* 0x0000000c00027213 */ /* 0x004fe40000000000 */
[----:B------:R-:W2:Y:S04]  /*6320*/  LDL R12, [R1+0x136c] ;  /* 0x00136c00010c7983 */ /* 0x000ea80000100800 */
[----:B------:R4:W-:Y:S01]  /*6330*/  STL [R1+0x1f4], R3 ;  /* 0x0001f40301007387 */ /* 0x0009e20000100800 */
[----:B------:R-:W-:-:S03]  /*6340*/  IMAD.HI.U32 R4, R0, R2, RZ ;  /* 0x0000000200047227 */ /* 0x000fc600078e00ff */
[----:B------:R0:W-:Y:S04]  /*6350*/  STL [R1+0x1d0], R9 ;  /* 0x0001d00901007387 */ /* 0x0001e80000100800 */
[----:B------:R1:W-:Y:S01]  /*6360*/  STL [R1+0x1dc], R6 ;  /* 0x0001dc0601007387 */ /* 0x0003e20000100800 */
[----:B------:R-:W-:Y:S01]  /*6370*/  IMAD.MOV R4, RZ, RZ, -R4 ;  /* 0x000000ffff047224 */ /* 0x000fe200078e0a04 */
[----:B----4-:R-:W-:Y:S02]  /*6380*/  IABS R3, R13 ;  /* 0x0000000d00037213 */ /* 0x010fe40000000000 */
[----:B------:R-:W4:Y:S01]  /*6390*/  LDL R13, [R1+0x1368] ;  /* 0x00136800010d7983 */ /* 0x000f220000100800 */
[----:B------:R-:W-:-:S05]  /*63a0*/  IMAD R2, R29, R4, R2 ;  /* 0x000000041d027224 */ /* 0x000fca00078e0202 */
[----:B------:R3:W-:Y:S01]  /*63b0*/  STL [R1+0x1e4], R2 ;  /* 0x0001e40201007387 */ /* 0x0007e20000100800 */
[----:B0-----:R-:W-:-:S03]  /*63c0*/  IABS R9, R14 ;  /* 0x0000000e00097213 */ /* 0x001fc60000000000 */
[----:B------:R-:W4:Y:S01]  /*63d0*/  LDL R14, [R1+0x1364] ;  /* 0x00136400010e7983 */ /* 0x000f220000100800 */
[----:B------:R-:W-:-:S03]  /*63e0*/  IABS R7, R15 ;  /* 0x0000000f00077213 */ /* 0x000fc60000000000 */
        /* <DEDUP_REMOVED lines=12> */
[----:B-1----:R-:W-:Y:S01]  /*64b0*/  IMAD.HI.U32 R6, R0, R4, RZ ;  /* 0x0000000400067227 */ /* 0x002fe200078e00ff */
[----:B---3--:R-:W-:-:S03]  /*64c0*/  IABS R2, R19 ;  /* 0x0000001300027213 */ /* 0x008fc60000000000 */
[----:B------:R-:W-:Y:S01]  /*64d0*/  IMAD.MOV R6, RZ, RZ, -R6 ;  /* 0x000000ffff067224 */ /* 0x000fe200078e0a06 */
[----:B------:R-:W3:Y:S01]  /*64e0*/  LDL R19, [R1+0x1358] ;  /* 0x0013580001137983 */ /* 0x000ee20000100800 */
[----:B------:R-:W-:-:S03]  /*64f0*/  IMAD.HI.U32 R5, R0, R2, RZ ;  /* 0x0000000200057227 */ /* 0x000fc600078e00ff */
[----:B------:R2:W-:Y:S01]  /*6500*/  STL [R1+0x1e0], R3 ;  /* 0x0001e00301007387 */ /* 0x0005e20000100800 */
[C---:B------:R-:W-:Y:S02]  /*6510*/  IMAD R6, R29.reuse, R6, R4 ;  /* 0x000000061d067224 */ /* 0x040fe400078e0204 */
        /* <DEDUP_REMOVED lines=15> */
[----:B------:R-:W-:Y:S02]  /*6610*/  IMAD.MOV R4, RZ, RZ, -R4 ;  /* 0x000000ffff047224 */ /* 0x000fe400078e0a04 */
[----:B------:R-:W-:-:S04]  /*6620*/  IMAD.HI.U32 R10, R0, R9, RZ ;  /* 0x00000009000a7227 */ /* 0x000fc800078e00ff */
[----:B------:R-:W-:-:S04]  /*6630*/  IMAD.HI.U32 R8, R0, R7, RZ ;  /* 0x0000000700087227 */ /* 0x000fc800078e00ff */
[----:B-1----:R-:W-:-:S04]  /*6640*/  IMAD.HI.U32 R6, R0, R5, RZ ;  /* 0x0000000500067227 */ /* 0x002fc800078e00ff */
[C---:B------:R-:W-:Y:S02]  /*6650*/  IMAD R3, R29.reuse, R4, R3 ;  /* 0x000000041d037224 */ /* 0x040fe400078e0203 */
[----:B------:R-:W-:Y:S02]  /*6660*/  IMAD.MOV R10, RZ, RZ, -R10 ;  /* 0x000000ffff0a7224 */ /* 0x000fe400078e0a0a */
[----:B------:R-:W-:Y:S02]  /*6670*/  IMAD.MOV R8, RZ, RZ, -R8 ;  /* 0x000000ffff087224 */ /* 0x000fe400078e0a08 */
[----:B------:R-:W-:Y:S02]  /*6680*/  IMAD.MOV R6, RZ, RZ, -R6 ;  /* 0x000000ffff067224 */ /* 0x000fe400078e0a06 */
[C---:B------:R-:W-:Y:S02]  /*6690*/  IMAD R9, R29.reuse, R10, R9 ;  /* 0x0000000a1d097224 */ /* 0x040fe400078e0209 */
[----:B------:R-:W-:-:S02]  /*66a0*/  IMAD R7, R29, R8, R7 ;  /* 0x000000081d077224 */ /* 0x000fc400078e0207 */
[----:B------:R-:W-:Y:S01]  /*66b0*/  IMAD R6, R29, R6, R5 ;  /* 0x000000061d067224 */ /* 0x000fe200078e0205 */
[----:B------:R-:W-:Y:S02]  /*66c0*/  IABS R2, R11 ;  /* 0x0000000b00027213 */ /* 0x000fe40000000000 */
[----:B------:R-:W4:Y:S03]  /*66d0*/  LDL R11, [R1+0x1344] ;  /* 0x00134400010b7983 */ /* 0x000f260000100800 */
[----:B------:R-:W-:-:S04]  /*66e0*/  IMAD.HI.U32 R4, R0, R2, RZ ;  /* 0x0000000200047227 */ /* 0x000fc800078e00ff */
[----:B------:R-:W-:Y:S01]  /*66f0*/  IMAD.MOV R4, RZ, RZ, -R4 ;  /* 0x000000ffff047224 */ /* 0x000fe200078e0a04 */
[----:B------:R3:W-:Y:S03]  /*6700*/  STL [R1+0x1c8], R3 ;  /* 0x0001c80301007387 */ /* 0x0007e60000100800 */
[----:B------:R-:W-:Y:S01]  /*6710*/  IMAD R2, R29, R4, R2 ;  /* 0x000000041d027224 */ /* 0x000fe200078e0202 */
[----:B------:R2:W-:Y:S04]  /*6720*/  STL [R1+0x1a0], R9 ;  /* 0x0001a00901007387 */ /* 0x0005e80000100800 */
[----:B------:R4:W-:Y:S01]  /*6730*/  STL [R1+0x1a4], R7 ;  /* 0x0001a40701007387 */ /* 0x0009e20000100800 */
[----:B---3--:R-:W-:-:S03]  /*6740*/  IABS R3, R19 ;  /* 0x0000001300037213 */ /* 0x008fc60000000000 */
[----:B------:R-:W-:Y:S04]  /*6750*/  STL [R1+0x1ac], R6 ;  /* 0x0001ac0601007387 */ /* 0x000fe80000100800 */
[----:B------:R-:W3:Y:S04]  /*6760*/  LDL R19, [R1+0x1340] ;  /* 0x0013400001137983 */ /* 0x000ee80000100800 */
        /* <DEDUP_REMOVED lines=12> */
[----:B------:R-:W-:-:S04]  /*6830*/  IMAD.HI.U32 R6, R0, R4, RZ ;  /* 0x0000000400067227 */ /* 0x000fc800078e00ff */
        /* <DEDUP_REMOVED lines=8> */
[----:B------:R0:W-:Y:S04]  /*68c0*/  STL [R1+0x1b0], R3 ;  /* 0x0001b00301007387 */ /* 0x0001e80000100800 */
[----:B------:R3:W-:Y:S01]  /*68d0*/  STL [R1+0x188], R9 ;  /* 0x0001880901007387 */ /* 0x0007e20000100800 */
[----:B------:R-:W-:-:S03]  /*68e0*/  IMAD.HI.U32 R5, R0, R2, RZ ;  /* 0x0000000200057227 */ /* 0x000fc600078e00ff */
[----:B------:R2:W-:Y:S04]  /*68f0*/  STL [R1+0x190], R7 ;  /* 0x0001900701007387 */ /* 0x0005e80000100800 */
[----:B------:R1:W-:Y:S01]  /*6900*/  STL [R1+0x194], R6 ;  /* 0x0001940601007387 */ /* 0x0003e20000100800 */
[----:B0-----:R-:W-:-:S03]  /*6910*/  IABS R3, R11 ;  /* 0x0000000b00037213 */ /* 0x001fc60000000000 */
[----:B------:R-:W4:Y:S01]  /*6920*/  LDL R11, [R1+0x132c] ;  /* 0x00132c00010b7983 */ /* 0x000f220000100800 */
[----:B------:R-:W-:-:S04]  /*6930*/  IMAD.MOV R5, RZ, RZ, -R5 ;  /* 0x000000ffff057224 */ /* 0x000fc800078e0a05 */
[----:B------:R-:W-:-:S05]  /*6940*/  IMAD R2, R29, R5, R2 ;  /* 0x000000051d027224 */ /* 0x000fca00078e0202 */
[----:B------:R0:W-:Y:S01]  /*6950*/  STL [R1+0x19c], R2 ;  /* 0x00019c0201007387 */ /* 0x0001e20000100800 */
[C---:B------:R-:W-:Y:S01]  /*6960*/  IMAD.HI.U32 R4, R0.reuse, R3, RZ ;  /* 0x0000000300047227 */ /* 0x040fe200078e00ff */
[----:B---3--:R-:W-:Y:S02]  /*6970*/  IABS R9, R19 ;  /* 0x0000001300097213 */ /* 0x008fe40000000000 */
[----:B------:R-:W3:Y:S03]  /*6980*/  LDL R19, [R1+0x1328] ;  /* 0x0013280001137983 */ /* 0x000ee60000100800 */
        /* <DEDUP_REMOVED lines=11> */
[----:B-1----:R-:W-:-:S04]  /*6a40*/  IMAD.HI.U32 R6, R0, R5, RZ ;  /* 0x0000000500067227 */ /* 0x002fc800078e00ff */
[----:B------:R-:W-:Y:S02]  /*6a50*/  IMAD.MOV R6, RZ, RZ, -R6 ;  /* 0x000000ffff067224 */ /* 0x000fe400078e0a06 */
[C---:B------:R-:W-:Y:S02]  /*6a60*/  IMAD R7, R29.reuse, R8, R7 ;  /* 0x000000081d077224 */ /* 0x040fe400078e0207 */
[----:B------:R-:W-:Y:S01]  /*6a70*/  IMAD R6, R29, R6, R5 ;  /* 0x000000061d067224 */ /* 0x000fe200078e0205 */
[----:B0-----:R-:W-:Y:S02]  /*6a80*/  IABS R2, R14 ;  /* 0x0000000e00027213 */ /* 0x001fe40000000000 */
        /* <DEDUP_REMOVED lines=15> */
[----:B------:R-:W4:Y:S03]  /*6b80*/  LDL R11, [R1+0x1314] ;  /* 0x00131400010b7983 */ /* 0x000f260000100800 */
[----:B------:R-:W-:-:S04]  /*6b90*/  IMAD.HI.U32 R10, R0, R9, RZ ;  /* 0x00000009000a7227 */ /* 0x000fc800078e00ff */
[----:B------:R-:W-:Y:S01]  /*6ba0*/  IMAD.MOV R10, RZ, RZ, -R10 ;  /* 0x000000ffff0a7224 */ /* 0x000fe200078e0a0a */
[----:B---3--:R-:W-:Y:S02]  /*6bb0*/  IABS R7, R19 ;  /* 0x0000001300077213 */ /* 0x008fe40000000000 */
[----:B------:R-:W3:Y:S03]  /*6bc0*/  LDL R19, [R1+0x1310] ;  /* 0x0013100001137983 */ /* 0x000ee60000100800 */
[----:B------:R-:W-:-:S04]  /*6bd0*/  IMAD.HI.U32 R8, R0, R7, RZ ;  /* 0x0000000700087227 */ /* 0x000fc800078e00ff */
        /* <DEDUP_REMOVED lines=39> */
[----:B------:R-:W2:Y:S04]  /*6e50*/  LDL R12, [R1+0x12f4] ;  /* 0x0012f400010c7983 */ /* 0x000ea80000100800 */
[----:B------:R4:W-:Y:S04]  /*6e60*/  STL [R1+0x160], R3 ;  /* 0x0001600301007387 */ /* 0x0009e80000100800 */
[----:B------:R0:W-:Y:S01]  /*6e70*/  STL [R1+0x134], R9 ;  /* 0x0001340901007387 */ /* 0x0001e20000100800 */
[----:B----4-:R-:W-:-:S03]  /*6e80*/  IABS R3, R13 ;  /* 0x0000000d00037213 */ /* 0x010fc60000000000 */
[----:B------:R-:W4:Y:S04]  /*6e90*/  LDL R13, [R1+0x12f0] ;  /* 0x0012f000010d7983 */ /* 0x000f280000100800 */
[----:B------:R1:W-:Y:S04]  /*6ea0*/  STL [R1+0x13c], R7 ;  /* 0x00013c0701007387 */ /* 0x0003e80000100800 */
[----:B------:R0:W-:Y:S02]  /*6eb0*/  STL [R1+0x144], R6 ;  /* 0x0001440601007387 */ /* 0x0001e40000100800 */
[----:B0-----:R-:W-:-:S02]  /*6ec0*/  IABS R9, R14 ;  /* 0x0000000e00097213 */ /* 0x001fc40000000000 */
[----:B------:R-:W4:Y:S01]  /*6ed0*/  LDL R14, [R1+0x12ec] ;  /* 0x0012ec00010e7983 */ /* 0x000f220000100800 */
[----:B-1----:R-:W-:-:S03]  /*6ee0*/  IABS R7, R15 ;  /* 0x0000000f00077213 */ /* 0x002fc60000000000 */
[----:B------:R-:W4:Y:S01]  /*6ef0*/  LDL R15, [R1+0x12e8] ;  /* 0x0012e800010f7983 */ /* 0x000f220000100800 */
[----:B------:R-:W-:-:S04]  /*6f00*/  IMAD.HI.U32 R4, R0, R2, RZ ;  /* 0x0000000200047227 */ /* 0x000fc800078e00ff */
[----:B------:R-:W-:-:S04]  /*6f10*/  IMAD.MOV R4, RZ, RZ, -R4 ;  /* 0x000000ffff047224 */ /* 0x000fc800078e0a04 */
[----:B------:R-:W-:Y:S02]  /*6f20*/  IMAD R27, R29, R4, R2 ;  /* 0x000000041d1b7224 */ /* 0x000fe400078e0202 */
        /* <DEDUP_REMOVED lines=11> */
[----:B------:R-:W-:-:S04]  /*6fe0*/  IMAD.HI.U32 R6, R0, R4, RZ ;  /* 0x0000000400067227 */ /* 0x000fc800078e00ff */
[----:B------:R-:W-:-:S04]  /*6ff0*/  IMAD.MOV R6, RZ, RZ, -R6 ;  /* 0x000000ffff067224 */ /* 0x000fc800078e0a06 */
[----:B------:R-:W-:Y:S01]  /*7000*/  IMAD R6, R29, R6, R4 ;  /* 0x000000061d067224 */ /* 0x000fe200078e0204 */
[----:B---3--:R-:W-:Y:S02]  /*7010*/  IABS R2, R19 ;  /* 0x0000001300027213 */ /* 0x008fe40000000000 */
[----:B------:R-:W3:Y:S04]  /*7020*/  LDL R19, [R1+0x12e0] ;  /* 0x0012e00001137983 */ /* 0x000ee80000100800 */
[----:B------:R2:W-:Y:S01]  /*7030*/  STL [R1+0x148], R3 ;  /* 0x0001480301007387 */ /* 0x0005e20000100800 */
[----:B------:R-:W-:-:S03]  /*7040*/  IMAD.HI.U32 R5, R0, R2, RZ ;  /* 0x0000000200057227 */ /* 0x000fc600078e00ff */
[----:B------:R4:W-:Y:S01]  /*7050*/  STL [R1+0x114], R9 ;  /* 0x0001140901007387 */ /* 0x0009e20000100800 */
[----:B------:R-:W-:-:S04]  /*7060*/  IMAD.MOV R5, RZ, RZ, -R5 ;  /* 0x000000ffff057224 */ /* 0x000fc800078e0a05 */
[----:B------:R-:W-:Y:S01]  /*7070*/  IMAD R2, R29, R5, R2 ;  /* 0x000000051d027224 */ /* 0x000fe200078e0202 */
[----:B--2---:R-:W-:Y:S02]  /*7080*/  IABS R3, R12 ;  /* 0x0000000c00037213 */ /* 0x004fe40000000000 */
[----:B------:R-:W2:Y:S04]  /*7090*/  LDL R12, [R1+0x12dc] ;  /* 0x0012dc00010c7983 */ /* 0x000ea80000100800 */
[----:B------:R0:W-:Y:S04]  /*70a0*/  STL [R1+0x11c], R7 ;  /* 0x00011c0701007387 */ /* 0x0001e80000100800 */
[----:B------:R1:W-:Y:S01]  /*70b0*/  STL [R1+0x120], R6 ;  /* 0x0001200601007387 */ /* 0x0003e20000100800 */
[----:B----4-:R-:W-:-:S03]  /*70c0*/  IABS R9, R13 ;  /* 0x0000000d00097213 */ /* 0x010fc60000000000 */
[----:B------:R-:W4:Y:S04]  /*70d0*/  LDL R13, [R1+0x12d8] ;  /* 0x0012d800010d7983 */ /* 0x000f280000100800 */
[----:B------:R0:W-:Y:S02]  /*70e0*/  STL [R1+0x128], R2 ;  /* 0x0001280201007387 */ /* 0x0001e40000100800 */
[----:B0-----:R-:W-:Y:S02]  /*70f0*/  IABS R7, R14 ;  /* 0x0000000e00077213 */ /* 0x001fe40000000000 */
        /* <DEDUP_REMOVED lines=22> */
[----:B------:R4:W-:Y:S04]  /*7260*/  STL [R1+0x104], R7 ;  /* 0x0001040701007387 */ /* 0x0009e80000100800 */
[----:B------:R-:W-:Y:S04]  /*7270*/  STL [R1+0x108], R6 ;  /* 0x0001080601007387 */ /* 0x000fe80000100800 */
[----:B------:R-:W4:Y:S01]  /*7280*/  LDL R18, [R1+0x12c8] ;  /* 0x0012c80001127983 */ /* 0x000f220000100800 */
[----:B---3--:R-:W-:-:S03]  /*7290*/  IABS R3, R19 ;  /* 0x0000001300037213 */ /* 0x008fc60000000000 */
[----:B------:R0:W-:Y:S02]  /*72a0*/  STL [R1+0x110], R2 ;  /* 0x0001100201007387 */ /* 0x0001e40000100800 */
[----:B------:R-:W-:Y:S02]  /*72b0*/  IMAD.HI.U32 R5, R0, R3, RZ ;  /* 0x0000000300057227 */ /* 0x000fe400078e00ff */
[----:B------:R-:W3:Y:S02]  /*72c0*/  LDL R19, [R1+0x12b8] ;  /* 0x0012b80001137983 */ /* 0x000ee40000100800 */
[----:B------:R-:W-:-:S04]  /*72d0*/  IMAD.MOV R5, RZ, RZ, -R5 ;  /* 0x000000ffff057224 */ /* 0x000fc800078e0a05 */
[----:B------:R-:W-:Y:S01]  /*72e0*/  IMAD R3, R29, R5, R3 ;  /* 0x000000051d037224 */ /* 0x000fe200078e0203 */
[----:B--2---:R-:W-:Y:S02]  /*72f0*/  IABS R9, R12 ;  /* 0x0000000c00097213 */ /* 0x004fe40000000000 */
[----:B------:R-:W2:Y:S03]  /*7300*/  LDL R12, [R1+0x12c4] ;  /* 0x0012c400010c7983 */ /* 0x000ea60000100800 */
[----:B------:R-:W-:-:S04]  /*7310*/  IMAD.HI.U32 R10, R0, R9, RZ ;  /* 0x00000009000a7227 */ /* 0x000fc800078e00ff */
[----:B------:R-:W-:Y:S01]  /*7320*/  IMAD.MOV R10, RZ, RZ, -R10 ;  /* 0x000000ffff0a7224 */ /* 0x000fe200078e0a0a */
[----:B----4-:R-:W-:Y:S02]  /*7330*/  IABS R7, R13 ;  /* 0x0000000d00077213 */ /* 0x010fe40000000000 */
[----:B------:R-:W4:Y:S01]  /*7340*/  LDL R13, [R1+0x12c0] ;  /* 0x0012c000010d7983 */ /* 0x000f220000100800 */
[----:B------:R-:W-:Y:S01]  /*7350*/  IMAD R9, R29, R10, R9 ;  /* 0x0000000a1d097224 */ /* 0x000fe200078e0209 */
[----:B------:R-:W-:Y:S02]  /*7360*/  IABS R4, R14 ;  /* 0x0000000e00047213 */ /* 0x000fe40000000000 */
[----:B------:R-:W3:Y:S04]  /*7370*/  LDL R14, [R1+0x12bc] ;  /* 0x0012bc00010e7983 */ /* 0x000ee80000100800 */
[----:B------:R1:W-:Y:S04]  /*7380*/  STL [R1+0x10c], R3 ;  /* 0x00010c0301007387 */ /* 0x0003e80000100800 */
[----:B------:R0:W-:Y:S02]  /*7390*/  STL [R1+0xdc], R9 ;  /* 0x0000dc0901007387 */ /* 0x0001e40000100800 */
[----:B0-----:R-:W-:-:S02]  /*73a0*/  IABS R2, R15 ;  /* 0x0000000f00027213 */ /* 0x001fc40000000000 */
[----:B------:R-:W3:Y:S01]  /*73b0*/  LDL R15, [R1+0x12b4] ;  /* 0x0012b400010f7983 */ /* 0x000ee20000100800 */
[----:B------:R-:W-:-:S04]  /*73c0*/  IMAD.HI.U32 R8, R0, R7, RZ ;  /* 0x0000000700087227 */ /* 0x000fc800078e00ff */
[----:B------:R-:W-:-:S04]  /*73d0*/  IMAD.HI.U32 R6, R0, R4, RZ ;  /* 0x0000000400067227 */ /* 0x000fc800078e00ff */
[----:B------:R-:W-:Y:S02]  /*73e0*/  IMAD.MOV R8, RZ, RZ, -R8 ;  /* 0x000000ffff087224 */ /* 0x000fe400078e0a08 */
[----:B------:R-:W-:Y:S02]  /*73f0*/  IMAD.MOV R6, RZ, RZ, -R6 ;  /* 0x000000ffff067224 */ /* 0x000fe400078e0a06 */
[C---:B------:R-:W-:Y:S02]  /*7400*/  IMAD R7, R29.reuse, R8, R7 ;  /* 0x000000081d077224 */ /* 0x040fe400078e0207 */
[----:B------:R-:W-:-:S03]  /*7410*/  IMAD R6, R29, R6, R4 ;  /* 0x000000061d067224 */ /* 0x000fc600078e0204 */
[----:B------:R2:W-:Y:S04]  /*7420*/  STL [R1+0xe0], R7 ;  /* 0x0000e00701007387 */ /* 0x0005e80000100800 */
[----:B------:R0:W-:Y:S01]  /*7430*/  STL [R1+0xe4], R6 ;  /* 0x0000e40601007387 */ /* 0x0001e20000100800 */
[----:B------:R-:W-:-:S04]  /*7440*/  IMAD.HI.U32 R5, R0, R2, RZ ;  /* 0x0000000200057227 */ /* 0x000fc800078e00ff */
[----:B------:R-:W-:-:S04]  /*7450*/  IMAD.MOV R5, RZ, RZ, -R5 ;  /* 0x000000ffff057224 */ /* 0x000fc800078e0a05 */
[----:B------:R-:W-:Y:S01]  /*7460*/  IMAD R2, R29, R5, R2 ;  /* 0x000000051d027224 */ /* 0x000fe200078e0202 */
[----:B-1----:R-:W-:Y:S02]  /*7470*/  IABS R3, R11 ;  /* 0x0000000b00037213 */ /* 0x002fe40000000000 */
[----:B------:R-:W3:Y:S04]  /*7480*/  LDL R11, [R1+0x12b0] ;  /* 0x0012b000010b7983 */ /* 0x000ee80000100800 */
[----:B------:R3:W-:Y:S01]  /*7490*/  STL [R1+0xec], R2 ;  /* 0x0000ec0201007387 */ /* 0x0007e20000100800 */
[----:B------:R-:W-:-:S04]  /*74a0*/  IMAD.HI.U32 R4, R0, R3, RZ ;  /* 0x0000000300047227 */ /* 0x000fc800078e00ff */
[----:B------:R-:W-:Y:S01]  /*74b0*/  IMAD.MOV R4, RZ, RZ, -R4 ;  /* 0x000000ffff047224 */ /* 0x000fe200078e0a04 */
[----:B------:R-:W-:-:S05]  /*74c0*/  IABS R9, R18 ;  /* 0x0000001200097213 */ /* 0x000fca0000000000 */
        /* <DEDUP_REMOVED lines=14> */
[----:B---3--:R-:W-:Y:S02]  /*75b0*/  IABS R2, R14 ;  /* 0x0000000e00027213 */ /* 0x008fe40000000000 */
[----:B------:R-:W3:Y:S04]  /*75c0*/  LDL R14, [R1+0x12a4] ;  /* 0x0012a400010e7983 */ /* 0x000ee80000100800 */
[----:B------:R-:W-:Y:S04]  /*75d0*/  STL [R1+0xe8], R3 ;  /* 0x0000e80301007387 */ /* 0x000fe80000100800 */
[----:B------:R0:W-:Y:S04]  /*75e0*/  STL [R1+0xc4], R9 ;  /* 0x0000c40901007387 */ /* 0x0001e80000100800 */
[----:B------:R1:W-:Y:S04]  /*75f0*/  STL [R1+0xc8], R7 ;  /* 0x0000c80701007387 */ /* 0x0003e80000100800 */
[----:B------:R1:W-:Y:S01]  /*7600*/  STL [R1+0xcc], R6 ;  /* 0x0000cc0601007387 */ /* 0x0003e20000100800 */
[----:B0-----:R-:W-:-:S03]  /*7610*/  IABS R9, R15 ;  /* 0x0000000f00097213 */ /* 0x001fc60000000000 */
[----:B------:R-:W3:Y:S01]  /*7620*/  LDL R15, [R1+0x12a0] ;  /* 0x0012a000010f7983 */ /* 0x000ee20000100800 */
[----:B------:R-:W-:-:S04]  /*7630*/  IMAD.HI.U32 R4, R0, R2, RZ ;  /* 0x0000000200047227 */ /* 0x000fc800078e00ff */
[----:B------:R-:W-:-:S04]  /*7640*/  IMAD.MOV R4, RZ, RZ, -R4 ;  /* 0x000000ffff047224 */ /* 0x000fc800078e0a04 */
[----:B------:R-:W-:Y:S01]  /*7650*/  IMAD R2, R29, R4, R2 ;  /* 0x000000041d027224 */ /* 0x000fe200078e0202 */
[----:B------:R-:W-:-:S04]  /*7660*/  IABS R3, R19 ;  /* 0x0000001300037213 */ /* 0x000fc80000000000 */
[----:B------:R4:W-:Y:S04]  /*7670*/  STL [R1+0xd4], R2 ;  /* 0x0000d40201007387 */ /* 0x0009e80000100800 */
[----:B------:R-:W3:Y:S01]  /*7680*/  LDL R18, [R1+0x129c] ;  /* 0x00129c0001127983 */ /* 0x000ee20000100800 */
[----:B------:R-:W-:-:S03]  /*7690*/  IMAD.HI.U32 R5, R0, R3, RZ ;  /* 0x0000000300057227 */ /* 0x000fc600078e00ff */
[----:B------:R-:W3:Y:S01]  /*76a0*/  LDL R19, [R1+0x1290] ;  /* 0x0012900001137983 */ /* 0x000ee20000100800 */
[----:B------:R-:W-:-:S04]  /*76b0*/  IMAD.HI.U32 R10, R0, R9, RZ ;  /* 0x00000009000a7227 */ /* 0x000fc800078e00ff */
[----:B------:R-:W-:Y:S02]  /*76c0*/  IMAD.MOV R5, RZ, RZ, -R5 ;  /* 0x000000ffff057224 */ /* 0x000fe400078e0a05 */
[----:B------:R-:W-:Y:S02]  /*76d0*/  IMAD.MOV R10, RZ, RZ, -R10 ;  /* 0x000000ffff0a7224 */ /* 0x000fe400078e0a0a */
[C---:B------:R-:W-:Y:S02]  /*76e0*/  IMAD R3, R29.reuse, R5, R3 ;  /* 0x000000051d037224 */ /* 0x040fe400078e0203 */
[----:B------:R-:W-:Y:S01]  /*76f0*/  IMAD R9, R29, R10, R9 ;  /* 0x0000000a1d097224 */ /* 0x000fe200078e0209 */
[----:B-1----:R-:W-:Y:S02]  /*7700*/  IABS R7, R11 ;  /* 0x0000000b00077213 */ /* 0x002fe40000000000 */
[----:B------:R-:W3:Y:S03]  /*7710*/  LDL R11, [R1+0x1298] ;  /* 0x00129800010b7983 */ /* 0x000ee60000100800 */
[----:B------:R-:W-:-:S04]  /*7720*/  IMAD.HI.U32 R8, R0, R7, RZ ;  /* 0x0000000700087227 */ /* 0x000fc800078e00ff */
[----:B------:R-:W-:-:S04]  /*7730*/  IMAD.MOV R8, RZ, RZ, -R8 ;  /* 0x000000ffff087224 */ /* 0x000fc800078e0a08 */
[----:B------:R-:W-:Y:S01]  /*7740*/  IMAD R7, R29, R8, R7 ;  /* 0x000000081d077224 */ /* 0x000fe200078e0207 */
[----:B--2---:R-:W-:Y:S02]  /*7750*/  IABS R4, R12 ;  /* 0x0000000c00047213 */ /* 0x004fe40000000000 */
[----:B------:R-:W2:Y:S04]  /*7760*/  LDL R12, [R1+0x1294] ;  /* 0x00129400010c7983 */ /* 0x000ea80000100800 */
[----:B------:R3:W-:Y:S01]  /*7770*/  STL [R1+0xd0], R3 ;  /* 0x0000d00301007387 */ /* 0x0007e20000100800 */
[----:B------:R-:W-:-:S03]  /*7780*/  IMAD.HI.U32 R6, R0, R4, RZ ;  /* 0x0000000400067227 */ /* 0x000fc600078e00ff */
[----:B------:R0:W-:Y:S01]  /*7790*/  STL [R1+0xac], R9 ;  /* 0x0000ac0901007387 */ /* 0x0001e20000100800 */
[----:B------:R-:W-:Y:S01]  /*77a0*/  IMAD.MOV R6, RZ, RZ, -R6 ;  /* 0x000000ffff067224 */ /* 0x000fe200078e0a06 */
[----:B----4-:R-:W-:Y:S02]  /*77b0*/  IABS R2, R13 ;  /* 0x0000000d00027213 */ /* 0x010fe40000000000 */
[----:B------:R-:W4:Y:S03]  /*77c0*/  LDL R13, [R1+0x128c] ;  /* 0x00128c00010d7983 */ /* 0x000f260000100800 */
[----:B------:R-:W-:-:S04]  /*77d0*/  IMAD.HI.U32 R5, R0, R2, RZ ;  /* 0x0000000200057227 */ /* 0x000fc800078e00ff */
[----:B------:R-:W-:Y:S02]  /*77e0*/  IMAD.MOV R5, RZ, RZ, -R5 ;  /* 0x000000ffff057224 */ /* 0x000fe400078e0a05 */
[C---:B------:R-:W-:Y:S02]  /*77f0*/  IMAD R6, R29.reuse, R6, R4 ;  /* 0x000000061d067224 */ /* 0x040fe400078e0204 */
[----:B------:R-:W-:Y:S01]  /*7800*/  IMAD R2, R29, R5, R2 ;  /* 0x000000051d027224 */ /* 0x000fe200078e0202 */
[----:B------:R1:W-:Y:S04]  /*7810*/  STL [R1+0xb0], R7 ;  /* 0x0000b00701007387 */ /* 0x0003e80000100800 */
[----:B------:R-:W-:Y:S01]  /*7820*/  STL [R1+0xb4], R6 ;  /* 0x0000b40601007387 */ /* 0x000fe20000100800 */
[----:B---3--:R-:W-:-:S03]  /*7830*/  IABS R3, R14 ;  /* 0x0000000e00037213 */ /* 0x008fc60000000000 */
[----:B------:R-:W3:Y:S04]  /*7840*/  LDL R14, [R1+0x1288] ;  /* 0x00128800010e7983 */ /* 0x000ee80000100800 */
[----:B------:R0:W-:Y:S02]  /*7850*/  STL [R1+0xbc], R2 ;  /* 0x0000bc0201007387 */ /* 0x0001e40000100800 */
[----:B0-----:R-:W-:Y:S02]  /*7860*/  IABS R9, R15 ;  /* 0x0000000f00097213 */ /* 0x001fe40000000000 */
[----:B------:R-:W3:Y:S01]  /*7870*/  LDL R15, [R1+0x1284] ;  /* 0x00128400010f7983 */ /* 0x000ee20000100800 */
[----:B------:R-:W-:-:S04]  /*7880*/  IMAD.HI.U32 R4, R0, R3, RZ ;  /* 0x0000000300047227 */ /* 0x000fc800078e00ff */
[----:B------:R-:W-:Y:S02]  /*7890*/  IMAD.MOV R4, RZ, RZ, -R4 ;  /* 0x000000ffff047224 */ /* 0x000fe400078e0a04 */
[----:B------:R-:W-:Y:S01]  /*78a0*/  IMAD.HI.U32 R10, R0, R9, RZ ;  /* 0x00000009000a7227 */ /* 0x000fe200078e00ff */
[----:B-1----:R-:W-:Y:S02]  /*78b0*/  IABS R7, R18 ;  /* 0x0000001200077213 */ /* 0x002fe40000000000 */
[----:B------:R-:W-:-:S03]  /*78c0*/  IABS R2, R19 ;  /* 0x0000001300027213 */ /* 0x000fc60000000000 */
[----:B------:R-:W-:-:S04]  /*78d0*/  IMAD.HI.U32 R8, R0, R7, RZ ;  /* 0x0000000700087227 */ /* 0x000fc800078e00ff */
[----:B------:R-:W-:Y:S02]  /*78e0*/  IMAD R3, R29, R4, R3 ;  /* 0x000000041d037224 */ /* 0x000fe400078e0203 */
[----:B------:R-:W-:-:S04]  /*78f0*/  IMAD.HI.U32 R4, R0, R2, RZ ;  /* 0x0000000200047227 */ /* 0x000fc800078e00ff */
[----:B------:R-:W-:Y:S02]  /*7900*/  IMAD.MOV R10, RZ, RZ, -R10 ;  /* 0x000000ffff0a7224 */ /* 0x000fe400078e0a0a */
[----:B------:R-:W-:Y:S02]  /*7910*/  IMAD.MOV R8, RZ, RZ, -R8 ;  /* 0x000000ffff087224 */ /* 0x000fe400078e0a08 */
[----:B------:R-:W-:Y:S02]  /*7920*/  IMAD.MOV R4, RZ, RZ, -R4 ;  /* 0x000000ffff047224 */ /* 0x000fe400078e0a04 */
[----:B------:R-:W-:Y:S01]  /*7930*/  IMAD R9, R29, R10, R9 ;  /* 0x0000000a1d097224 */ /* 0x000fe200078e0209 */
[----:B------:R-:W-:Y:S02]  /*7940*/  IABS R5, R11 ;  /* 0x0000000b00057213 */ /* 0x000fe40000000000 */
[----:B------:R-:W3:Y:S03]  /*7950*/  LDL R11, [R1+0x127c] ;  /* 0x00127c00010b7983 */ /* 0x000ee60000100800 */
[----:B------:R-:W-:-:S04]  /*7960*/  IMAD.HI.U32 R6, R0, R5, RZ ;  /* 0x0000000500067227 */ /* 0x000fc800078e00ff */
[----:B------:R-:W-:Y:S02]  /*7970*/  IMAD.MOV R6, RZ, RZ, -R6 ;  /* 0x000000ffff067224 */ /* 0x000fe400078e0a06 */
[C---:B------:R-:W-:Y:S02]  /*7980*/  IMAD R7, R29.reuse, R8, R7 ;  /* 0x000000081d077224 */ /* 0x040fe400078e0207 */
[C---:B------:R-:W-:Y:S01]  /*7990*/  IMAD R6, R29.reuse, R6, R5 ;  /* 0x000000061d067224 */ /* 0x040fe200078e0205 */
[----:B------:R2:W-:Y:S01]  /*79a0*/  STL [R1+0xb8], R3 ;  /* 0x0000b80301007387 */ /* 0x0005e20000100800 */
[----:B------:R-:W-:-:S03]  /*79b0*/  IMAD R2, R29, R4, R2 ;  /* 0x000000041d027224 */ /* 0x000fc600078e0202 */
[----:B------:R4:W-:Y:S04]  /*79c0*/  STL [R1+0x98], R9 ;  /* 0x0000980901007387 */ /* 0x0009e80000100800 */
[----:B------:R0:W-:Y:S04]  /*79d0*/  STL [R1+0x9c], R7 ;  /* 0x00009c0701007387 */ /* 0x0001e80000100800 */
[----:B------:R1:W-:Y:S01]  /*79e0*/  STL [R1+0xa0], R6 ;  /* 0x0000a00601007387 */ /* 0x0003e20000100800 */
[----:B--2---:R-:W-:-:S03]  /*79f0*/  IABS R3, R12 ;  /* 0x0000000c00037213 */ /* 0x004fc60000000000 */
[----:B------:R-:W2:Y:S04]  /*7a00*/  LDL R12, [R1+0x1278] ;  /* 0x00127800010c7983 */ /* 0x000ea80000100800 */
[----:B------:R0:W-:Y:S04]  /*7a10*/  STL [R1+0xa8], R2 ;  /* 0x0000a80201007387 */ /* 0x0001e80000100800 */
[----:B------:R-:W2:Y:S01]  /*7a20*/  LDL R19, [R1+0x1270] ;  /* 0x0012700001137983 */ /* 0x000ea20000100800 */
[----:B----4-:R-:W-:-:S03]  /*7a30*/  IABS R9, R13 ;  /* 0x0000000d00097213 */ /* 0x010fc60000000000 */
[----:B------:R-:W4:Y:S01]  /*7a40*/  LDL R13, [R1+0x1274] ;  /* 0x00127400010d7983 */ /* 0x000f220000100800 */
[----:B---3--:R-:W-:-:S03]  /*7a50*/  IABS R4, R15 ;  /* 0x0000000f00047213 */ /* 0x008fc60000000000 */
[----:B------:R-:W3:Y:S01]  /*7a60*/  LDL R15, [R1+0x126c] ;  /* 0x00126c00010f7983 */ /* 0x000ee20000100800 */
[----:B------:R-:W-:-:S04]  /*7a70*/  IMAD.HI.U32 R5, R0, R3, RZ ;  /* 0x0000000300057227 */ /* 0x000fc800078e00ff */
[----:B------:R-:W-:Y:S02]  /*7a80*/  IMAD.MOV R5, RZ, RZ, -R5 ;  /* 0x000000ffff057224 */ /* 0x000fe400078e0a05 */
[C---:B------:R-:W-:Y:S01]  /*7a90*/  IMAD.HI.U32 R10, R0.reuse, R9, RZ ;  /* 0x00000009000a7227 */ /* 0x040fe200078e00ff */
[----:B0-----:R-:W-:Y:S02]  /*7aa0*/  IABS R7, R14 ;  /* 0x0000000e00077213 */ /* 0x001fe40000000000 */
[----:B------:R-:W3:Y:S01]  /*7ab0*/  LDL R14, [R1+0x1268] ;  /* 0x00126800010e7983 */ /* 0x000ee20000100800 */
[----:B-1----:R-:W-:-:S04]  /*7ac0*/  IMAD.HI.U32 R6, R0, R4, RZ ;  /* 0x0000000400067227 */ /* 0x002fc800078e00ff */
[C---:B------:R-:W-:Y:S02]  /*7ad0*/  IMAD R3, R29.reuse, R5, R3 ;  /* 0x000000051d037224 */ /* 0x040fe400078e0203 */
[----:B------:R-:W-:Y:S02]  /*7ae0*/  IMAD.MOV R10, RZ, RZ, -R10 ;  /* 0x000000ffff0a7224 */ /* 0x000fe400078e0a0a */
[----:B------:R-:W-:Y:S02]  /*7af0*/  IMAD.MOV R6, RZ, RZ, -R6 ;  /* 0x000000ffff067224 */ /* 0x000fe400078e0a06 */
[C---:B------:R-:W-:Y:S02]  /*7b00*/  IMAD R9, R29.reuse, R10, R9 ;  /* 0x0000000a1d097224 */ /* 0x040fe400078e0209 */
[----:B------:R-:W-:Y:S01]  /*7b10*/  IMAD.HI.U32 R8, R0, R7, RZ ;  /* 0x0000000700087227 */ /* 0x000fe200078e00ff */
[----:B------:R0:W-:Y:S03]  /*7b20*/  STL [R1+0xa4], R3 ;  /* 0x0000a40301007387 */ /* 0x0001e60000100800 */
[----:B------:R-:W-:Y:S01]  /*7b30*/  IMAD R6, R29, R6, R4 ;  /* 0x000000061d067224 */ /* 0x000fe200078e0204 */
[----:B------:R2:W-:Y:S01]  /*7b40*/  STL [R1+0x88], R9 ;  /* 0x0000880901007387 */ /* 0x0005e20000100800 */
[----:B------:R-:W-:-:S03]  /*7b50*/  IMAD.MOV R8, RZ, RZ, -R8 ;  /* 0x000000ffff087224 */ /* 0x000fc600078e0a08 */
[----:B------:R-:W-:Y:S01]  /*7b60*/  STL [R1+0x90], R6 ;  /* 0x0000900601007387 */ /* 0x000fe20000100800 */
[----:B------:R-:W-:-:S03]  /*7b70*/  IABS R2, R11 ;  /* 0x0000000b00027213 */ /* 0x000fc60000000000 */
[----:B------:R-:W3:Y:S02]  /*7b80*/  LDL R11, [R1+0x1264] ;  /* 0x00126400010b7983 */ /* 0x000ee40000100800 */
[----:B------:R-:W-:-:S04]  /*7b90*/  IMAD.HI.U32 R5, R0, R2, RZ ;  /* 0x0000000200057227 */ /* 0x000fc800078e00ff */
[----:B------:R-:W-:-:S04]  /*7ba0*/  IMAD.MOV R5, RZ, RZ, -R5 ;  /* 0x000000ffff057224 */ /* 0x000fc800078e0a05 */
[C---:B------:R-:W-:Y:S01]  /*7bb0*/  IMAD R2, R29.reuse, R5, R2 ;  /* 0x000000051d027224 */ /* 0x040fe200078e0202 */
[----:B0-----:R-:W-:Y:S01]  /*7bc0*/  IABS R3, R28 ;  /* 0x0000001c00037213 */ /* 0x001fe20000000000 */
[----:B------:R-:W-:-:S03]  /*7bd0*/  IMAD R28, R29, R8, R7 ;  /* 0x000000081d1c7224 */ /* 0x000fc600078e0207 */
[----:B------:R3:W-:Y:S01]  /*7be0*/  STL [R1+0x94], R2 ;  /* 0x0000940201007387 */ /* 0x0007e20000100800 */
[----:B--2---:R-:W-:-:S03]  /*7bf0*/  IABS R9, R12 ;  /* 0x0000000c00097213 */ /* 0x004fc60000000000 */
[----:B------:R-:W2:Y:S01]  /*7c00*/  LDL R12, [R1+0x1260] ;  /* 0x00126000010c7983 */ /* 0x000ea20000100800 */
[----:B----4-:R-:W-:-:S03]  /*7c10*/  IABS R7, R13 ;  /* 0x0000000d00077213 */ /* 0x010fc60000000000 */
[----:B------:R-:W4:Y:S01]  /*7c20*/  LDL R13, [R1+0x125c] ;  /* 0x00125c00010d7983 */ /* 0x000f220000100800 */
[----:B------:R-:W-:-:S03]  /*7c30*/  IABS R5, R19 ;  /* 0x0000001300057213 */ /* 0x000fc60000000000 */
[----:B------:R-:W4:Y:S01]  /*7c40*/  LDL R19, [R1+0x1258] ;  /* 0x0012580001137983 */ /* 0x000f220000100800 */
[----:B---3--:R-:W-:-:S03]  /*7c50*/  IABS R2, R15 ;  /* 0x0000000f00027213 */ /* 0x008fc60000000000 */
[----:B------:R-:W3:Y:S01]  /*7c60*/  LDL R15, [R1+0x1254] ;  /* 0x00125400010f7983 */ /* 0x000ee20000100800 */
[----:B------:R-:W-:-:S04]  /*7c70*/  IMAD.HI.U32 R4, R0, R3, RZ ;  /* 0x0000000300047227 */ /* 0x000fc800078e00ff */
[----:B------:R-:W-:Y:S02]  /*7c80*/  IMAD.MOV R4, RZ, RZ, -R4 ;  /* 0x000000ffff047224 */ /* 0x000fe400078e0a04 */
[----:B------:R-:W-:-:S04]  /*7c90*/  IMAD.HI.U32 R10, R0, R9, RZ ;  /* 0x00000009000a7227 */ /* 0x000fc800078e00ff */
[----:B------:R-:W-:-:S04]  /*7ca0*/  IMAD.HI.U32 R8, R0, R7, RZ ;  /* 0x0000000700087227 */ /* 0x000fc800078e00ff */
[----:B------:R-:W-:-:S04]  /*7cb0*/  IMAD.HI.U32 R6, R0, R5, RZ ;  /* 0x0000000500067227 */ /* 0x000fc800078e00ff */
[----:B------:R-:W-:Y:S02]  /*7cc0*/  IMAD R3, R29, R4, R3 ;  /* 0x000000041d037224 */ /* 0x000fe400078e0203 */
[----:B------:R-:W-:-:S04]  /*7cd0*/  IMAD.HI.U32 R4, R0, R2, RZ ;  /* 0x0000000200047227 */ /* 0x000fc800078e00ff */
[----:B------:R-:W-:Y:S02]  /*7ce0*/  IMAD.MOV R10, RZ, RZ, -R10 ;  /* 0x000000ffff0a7224 */ /* 0x000fe400078e0a0a */
[----:B------:R-:W-:Y:S02]  /*7cf0*/  IMAD.MOV R8, RZ, RZ, -R8 ;  /* 0x000000ffff087224 */ /* 0x000fe400078e0a08 */
[----:B------:R-:W-:Y:S02]  /*7d00*/  IMAD.MOV R6, RZ, RZ, -R6 ;  /* 0x000000ffff067224 */ /* 0x000fe400078e0a06 */
[----:B------:R-:W-:Y:S02]  /*7d10*/  IMAD.MOV R4, RZ, RZ, -R4 ;  /* 0x000000ffff047224 */ /* 0x000fe400078e0a04 */
[C---:B------:R-:W-:Y:S02]  /*7d20*/  IMAD R9, R29.reuse, R10, R9 ;  /* 0x0000000a1d097224 */ /* 0x040fe400078e0209 */
[----:B------:R-:W-:-:S02]  /*7d30*/  IMAD R7, R29, R8, R7 ;  /* 0x000000081d077224 */ /* 0x000fc400078e0207 */
[C---:B------:R-:W-:Y:S01]  /*7d40*/  IMAD R6, R29.reuse, R6, R5 ;  /* 0x000000061d067224 */ /* 0x040fe200078e0205 */
[----:B------:R0:W-:Y:S01]  /*7d50*/  STL [R1+0x1d4], R3 ;  /* 0x0001d40301007387 */ /* 0x0001e20000100800 */
[----:B------:R-:W-:-:S03]  /*7d60*/  IMAD R2, R29, R4, R2 ;  /* 0x000000041d027224 */ /* 0x000fc600078e0202 */
[----:B------:R1:W-:Y:S04]  /*7d70*/  STL [R1+0x7c], R9 ;  /* 0x00007c0901007387 */ /* 0x0003e80000100800 */
[----:B------:R2:W-:Y:S01]  /*7d80*/  STL [R1+0x80], R7 ;  /* 0x0000800701007387 */ /* 0x0005e20000100800 */
[----:B0-----:R-:W-:-:S03]  /*7d90*/  IABS R3, R14 ;  /* 0x0000000e00037213 */ /* 0x001fc60000000000 */
[----:B------:R-:W-:Y:S01]  /*7da0*/  STL [R1+0x84], R6 ;  /* 0x0000840601007387 */ /* 0x000fe20000100800 */
[----:B-1----:R-:W-:-:S03]  /*7db0*/  IABS R9, R11 ;  /* 0x0000000b00097213 */ /* 0x002fc60000000000 */
[----:B------:R-:W3:Y:S04]  /*7dc0*/  LDL R14, [R1+0x1250] ;  /* 0x00125000010e7983 */ /* 0x000ee80000100800 */
        /* <DEDUP_REMOVED lines=9> */
[----:B------:R-:W2:Y:S01]  /*7e60*/  LDL R12, [R1+0x1248] ;  /* 0x00124800010c7983 */ /* 0x000ea20000100800 */
[----:B----4-:R-:W-:-:S03]  /*7e70*/  IABS R4, R13 ;  /* 0x0000000d00047213 */ /* 0x010fc60000000000 */
[----:B------:R-:W4:Y:S01]  /*7e80*/  LDL R13, [R1+0x1244] ;  /* 0x00124400010d7983 */ /* 0x000f220000100800 */
[----:B0-----:R-:W-:-:S03]  /*7e90*/  IABS R2, R19 ;  /* 0x0000001300027213 */ /* 0x001fc60000000000 */
[----:B------:R-:W4:Y:S04]  /*7ea0*/  LDL R19, [R1+0x1240] ;  /* 0x0012400001137983 */ /* 0x000f280000100800 */
[----:B------:R3:W-:Y:S04]  /*7eb0*/  STL [R1+0x1a8], R3 ;  /* 0x0001a80301007387 */ /* 0x0007e80000100800 */
[----:B------:R0:W-:Y:S01]  /*7ec0*/  STL [R1+0x78], R9 ;  /* 0x0000780901007387 */ /* 0x0001e20000100800 */
[----:B---3--:R-:W-:-:S03]  /*7ed0*/  IABS R3, R15 ;  /* 0x0000000f00037213 */ /* 0x008fc60000000000 */
[----:B------:R-:W3:Y:S01]  /*7ee0*/  LDL R15, [R1+0x123c] ;  /* 0x00123c00010f7983 */ /* 0x000ee20000100800 */
        /* <DEDUP_REMOVED lines=9> */
[----:B------:R1:W-:Y:S01]  /*7f80*/  STL [R1+0x168], R7 ;  /* 0x0001680701007387 */ /* 0x0003e20000100800 */
[----:B------:R-:W-:-:S03]  /*7f90*/  IMAD.HI.U32 R4, R0, R3, RZ ;  /* 0x0000000300047227 */ /* 0x000fc600078e00ff */
[----:B------:R0:W-:Y:S01]  /*7fa0*/  STL [R1+0x16c], R6 ;  /* 0x00016c0601007387 */ /* 0x0001e20000100800 */
[----:B------:R-:W-:-:S04]  /*7fb0*/  IMAD.MOV R4, RZ, RZ, -R4 ;  /* 0x000000ffff047224 */ /* 0x000fc800078e0a04 */
[----:B------:R-:W-:Y:S01]  /*7fc0*/  IMAD R3, R29, R4, R3 ;  /* 0x000000041d037224 */ /* 0x000fe200078e0203 */
[----:B0-----:R-:W-:Y:S02]  /*7fd0*/  IABS R9, R14 ;  /* 0x0000000e00097213 */ /* 0x001fe40000000000 */
[----:B------:R-:W3:Y:S04]  /*7fe0*/  LDL R14, [R1+0x1238] ;  /* 0x00123800010e7983 */ /* 0x000ee80000100800 */
[----:B------:R4:W-:Y:S01]  /*7ff0*/  STL [R1+0x18c], R2 ;  /* 0x00018c0201007387 */ /* 0x0009e20000100800 */
[----:B-1----:R-:W-:Y:S01]  /*8000*/  IABS R7, R11 ;  /* 0x0000000b00077213 */ /* 0x002fe20000000000 */
[C---:B------:R-:W-:Y:S02]  /*8010*/  IMAD.HI.U32 R10, R0.reuse, R9, RZ ;  /* 0x00000009000a7227 */ /* 0x040fe400078e00ff */
[----:B------:R-:W3:Y:S02]  /*8020*/  LDL R11, [R1+0x1234] ;  /* 0x00123400010b7983 */ /* 0x000ee40000100800 */
        /* <DEDUP_REMOVED lines=9> */
[----:B----4-:R-:W-:-:S03]  /*80c0*/  IABS R2, R13 ;  /* 0x0000000d00027213 */ /* 0x010fc60000000000 */
[----:B------:R-:W-:Y:S01]  /*80d0*/  IMAD R6, R29, R6, R5 ;  /* 0x000000061d067224 */ /* 0x000fe200078e0205 */
[----:B------:R-:W4:Y:S01]  /*80e0*/  LDL R13, [R1+0x122c] ;  /* 0x00122c00010d7983 */ /* 0x000f220000100800 */
[----:B------:R-:W-:-:S04]  /*80f0*/  IMAD.HI.U32 R4, R0, R2, RZ ;  /* 0x0000000200047227 */ /* 0x000fc800078e00ff */
[----:B------:R-:W-:Y:S01]  /*8100*/  IMAD.MOV R4, RZ, RZ, -R4 ;  /* 0x000000ffff047224 */ /* 0x000fe200078e0a04 */
[----:B------:R-:W-:Y:S03]  /*8110*/  STL [R1+0x174], R3 ;  /* 0x0001740301007387 */ /* 0x000fe60000100800 */
[----:B------:R-:W-:Y:S01]  /*8120*/  IMAD R2, R29, R4, R2 ;  /* 0x000000041d027224 */ /* 0x000fe200078e0202 */
[----:B------:R3:W-:Y:S04]  /*8130*/  STL [R1+0x12c], R9 ;  /* 0x00012c0901007387 */ /* 0x0007e80000100800 */
[----:B------:R0:W-:Y:S04]  /*8140*/  STL [R1+0x130], R7 ;  /* 0x0001300701007387 */ /* 0x0001e80000100800 */
[----:B------:R1:W-:Y:S04]  /*8150*/  STL [R1+0x138], R6 ;  /* 0x0001380601007387 */ /* 0x0003e80000100800 */
[----:B------:R-:W4:Y:S04]  /*8160*/  LDL R18, [R1+0x1228] ;  /* 0x0012280001127983 */ /* 0x000f280000100800 */
[----:B------:R2:W-:Y:S01]  /*8170*/  STL [R1+0x150], R2 ;  /* 0x0001500201007387 */ /* 0x0005e20000100800 */
[----:B---3--:R-:W-:-:S03]  /*8180*/  IABS R9, R15 ;  /* 0x0000000f00097213 */ /* 0x008fc60000000000 */
[----:B------:R-:W3:Y:S01]  /*8190*/  LDL R15, [R1+0x1224] ;  /* 0x00122400010f7983 */ /* 0x000ee20000100800 */
[----:B------:R-:W-:Y:S01]  /*81a0*/  IABS R3, R19 ;  /* 0x0000001300037213 */ /* 0x000fe20000000000 */
[C---:B------:R-:W-:Y:S02]  /*81b0*/  IMAD.HI.U32 R10, R0.reuse, R9, RZ ;  /* 0x00000009000a7227 */ /* 0x040fe400078e00ff */
[----:B------:R-:W3:Y:S02]  /*81c0*/  LDL R19, [R1+0x1218] ;  /* 0x0012180001137983 */ /* 0x000ee40000100800 */
[----:B------:R-:W-:-:S04]  /*81d0*/  IMAD.HI.U32 R5, R0, R3, RZ ;  /* 0x0000000300057227 */ /* 0x000fc800078e00ff */
[----:B------:R-:W-:Y:S02]  /*81e0*/  IMAD.MOV R5, RZ, RZ, -R5 ;  /* 0x000000ffff057224 */ /* 0x000fe400078e0a05 */
[----:B------:R-:W-:Y:S02]  /*81f0*/  IMAD.MOV R10, RZ, RZ, -R10 ;  /* 0x000000ffff0a7224 */ /* 0x000fe400078e0a0a */
[C---:B------:R-:W-:Y:S02]  /*8200*/  IMAD R3, R29.reuse, R5, R3 ;  /* 0x000000051d037224 */ /* 0x040fe400078e0203 */
[----:B------:R-:W-:Y:S01]  /*8210*/  IMAD R9, R29, R10, R9 ;  /* 0x0000000a1d097224 */ /* 0x000fe200078e0209 */
[----:B0-----:R-:W-:Y:S02]  /*8220*/  IABS R7, R14 ;  /* 0x0000000e00077213 */ /* 0x001fe40000000000 */
[----:B------:R-:W3:Y:S03]  /*8230*/  LDL R14, [R1+0x1220] ;  /* 0x00122000010e7983 */ /* 0x000ee60000100800 */
[----:B------:R-:W-:Y:S01]  /*8240*/  IMAD.HI.U32 R8, R0, R7, RZ ;  /* 0x0000000700087227 */ /* 0x000fe200078e00ff */
[----:B------:R-:W-:-:S02]  /*8250*/  IABS R4, R11 ;  /* 0x0000000b00047213 */ /* 0x000fc40000000000 */
[----:B------:R-:W3:Y:S01]  /*8260*/  LDL R11, [R1+0x121c] ;  /* 0x00121c00010b7983 */ /* 0x000ee20000100800 */
[----:B------:R-:W-:Y:S02]  /*8270*/  IMAD.MOV R8, RZ, RZ, -R8 ;  /* 0x000000ffff087224 */ /* 0x000fe400078e0a08 */
[----:B-1----:R-:W-:-:S04]  /*8280*/  IMAD.HI.U32 R6, R0, R4, RZ ;  /* 0x0000000400067227 */ /* 0x002fc800078e00ff */
[----:B------:R-:W-:Y:S02]  /*8290*/  IMAD.MOV R6, RZ, RZ, -R6 ;  /* 0x000000ffff067224 */ /* 0x000fe400078e0a06 */
[C---:B------:R-:W-:Y:S01]  /*82a0*/  IMAD R7, R29.reuse, R8, R7 ;  /* 0x000000081d077224 */ /* 0x040fe200078e0207 */
[----:B------:R4:W-:Y:S01]  /*82b0*/  STL [R1+0x140], R3 ;  /* 0x0001400301007387 */ /* 0x0009e20000100800 */
[----:B------:R-:W-:-:S03]  /*82c0*/  IMAD R4, R29, R6, R4 ;  /* 0x000000061d047224 */ /* 0x000fc600078e0204 */
[----:B------:R-:W-:Y:S01]  /*82d0*/  STL [R1+0xf0], R9 ;  /* 0x0000f00901007387 */ /* 0x000fe20000100800 */
[----:B--2---:R-:W-:-:S03]  /*82e0*/  IABS R2, R12 ;  /* 0x0000000c00027213 */ /* 0x004fc60000000000 */
[----:B------:R-:W2:Y:S02]  /*82f0*/  LDL R12, [R1+0x1214] ;  /* 0x00121400010c7983 */ /* 0x000ea40000100800 */
[----:B------:R-:W-:-:S04]  /*8300*/  IMAD.HI.U32 R5, R0, R2, RZ ;  /* 0x0000000200057227 */ /* 0x000fc800078e00ff */
[----:B------:R-:W-:Y:S01]  /*8310*/  IMAD.MOV R5, RZ, RZ, -R5 ;  /* 0x000000ffff057224 */ /* 0x000fe200078e0a05 */
[----:B------:R3:W-:Y:S03]  /*8320*/  STL [R1+0xf4], R7 ;  /* 0x0000f40701007387 */ /* 0x0007e60000100800 */
[----:B------:R-:W-:Y:S01]  /*8330*/  IMAD R2, R29, R5, R2 ;  /* 0x000000051d027224 */ /* 0x000fe200078e0202 */
[----:B----4-:R-:W-:Y:S02]  /*8340*/  IABS R3, R13 ;  /* 0x0000000d00037213 */ /* 0x010fe40000000000 */
[----:B------:R-:W4:Y:S04]  /*8350*/  LDL R13, [R1+0x1210] ;  /* 0x00121000010d7983 */ /* 0x000f280000100800 */
[----:B------:R0:W-:Y:S04]  /*8360*/  STL [R1+0xf8], R4 ;  /* 0x0000f80401007387 */ /* 0x0001e80000100800 */
[----:B------:R1:W-:Y:S01]  /*8370*/  STL [R1+0x118], R2 ;  /* 0x0001180201007387 */ /* 0x0003e20000100800 */
[----:B---3--:R-:W-:-:S03]  /*8380*/  IABS R7, R15 ;  /* 0x0000000f00077213 */ /* 0x008fc60000000000 */
[----:B------:R-:W3:Y:S01]  /*8390*/  LDL R15, [R1+0x120c] ;  /* 0x00120c00010f7983 */ /* 0x000ee20000100800 */
[----:B0-----:R-:W-:Y:S01]  /*83a0*/  IMAD.HI.U32 R4, R0, R3, RZ ;  /* 0x0000000300047227 */ /* 0x001fe200078e00ff */
[----:B------:R-:W-:-:S03]  /*83b0*/  IABS R9, R18 ;  /* 0x0000001200097213 */ /* 0x000fc60000000000 */
[----:B------:R-:W-:-:S04]  /*83c0*/  IMAD.MOV R4, RZ, RZ, -R4 ;  /* 0x000000ffff047224 */ /* 0x000fc800078e0a04 */
[----:B------:R-:W-:Y:S02]  /*83d0*/  IMAD R3, R29, R4, R3 ;  /* 0x000000041d037224 */ /* 0x000fe400078e0203 */
        /* <DEDUP_REMOVED lines=8> */
[----:B-1----:R-:W-:-:S02]  /*8460*/  IABS R2, R11 ;  /* 0x0000000b00027213 */ /* 0x002fc40000000000 */
[C---:B------:R-:W-:Y:S01]  /*8470*/  IMAD.HI.U32 R6, R0.reuse, R5, RZ ;  /* 0x0000000500067227 */ /* 0x040fe200078e00ff */
[----:B------:R-:W4:Y:S04]  /*8480*/  LDL R11, [R1+0x1204] ;  /* 0x00120400010b7983 */ /* 0x000f280000100800 */
[----:B------:R0:W-:Y:S01]  /*8490*/  STL [R1+0x100], R3 ;  /* 0x0001000301007387 */ /* 0x0001e20000100800 */
[----:B------:R-:W-:Y:S02]  /*84a0*/  IMAD.MOV R6, RZ, RZ, -R6 ;  /* 0x000000ffff067224 */ /* 0x000fe400078e0a06 */
[----:B0-----:R-:W-:-:S04]  /*84b0*/  IMAD.HI.U32 R3, R0, R2, RZ ;  /* 0x0000000200037227 */ /* 0x001fc800078e00ff */
[----:B------:R-:W-:Y:S02]  /*84c0*/  IMAD.MOV R3, RZ, RZ, -R3 ;  /* 0x000000ffff037224 */ /* 0x000fe400078e0a03 */
[C---:B------:R-:W-:Y:S02]  /*84d0*/  IMAD R6, R29.reuse, R6, R5 ;  /* 0x000000061d067224 */ /* 0x040fe400078e0205 */
[----:B------:R-:W-:Y:S01]  /*84e0*/  IMAD R2, R29, R3, R2 ;  /* 0x000000031d027224 */ /* 0x000fe200078e0202 */
[----:B------:R-:W-:Y:S04]  /*84f0*/  STL [R1+0x30], R9 ;  /* 0x0000300901007387 */ /* 0x000fe80000100800 */
[----:B------:R-:W-:Y:S04]  /*8500*/  STL [R1+0x2c], R7 ;  /* 0x00002c0701007387 */ /* 0x000fe80000100800 */
[----:B------:R-:W-:Y:S04]  /*8510*/  STL [R1+0x28], R6 ;  /* 0x0000280601007387 */ /* 0x000fe80000100800 */
[----:B------:R3:W-:Y:S01]  /*8520*/  STL [R1+0xd8], R2 ;  /* 0x0000d80201007387 */ /* 0x0007e20000100800 */
[----:B------:R-:W-:-:S03]  /*8530*/  IABS R4, R19 ;  /* 0x0000001300047213 */ /* 0x000fc60000000000 */
[----:B------:R-:W4:Y:S01]  /*8540*/  LDL R19, [R1+0x11f8] ;  /* 0x0011f80001137983 */ /* 0x000f220000100800 */
[----:B---3--:R-:W-:-:S03]  /*8550*/  IABS R2, R15 ;  /* 0x0000000f00027213 */ /* 0x008fc60000000000 */
[----:B------:R-:W3:Y:S04]  /*8560*/  LDL R17, [R1+0x1200] ;  /* 0x0012000001117983 */ /* 0x000ee80000100800 */
[----:B------:R-:W3:Y:S01]  /*8570*/  LDL R15, [R1+0x11f4] ;  /* 0x0011f400010f7983 */ /* 0x000ee20000100800 */
[C---:B------:R-:W-:Y:S01]  /*8580*/  IMAD.HI.U32 R5, R0.reuse, R4, RZ ;  /* 0x0000000400057227 */ /* 0x040fe200078e00ff */
[----:B--2---:R-:W-:Y:S02]  /*8590*/  IABS R9, R12 ;  /* 0x0000000c00097213 */ /* 0x004fe40000000000 */
[----:B----4-:R-:W-:Y:S01]  /*85a0*/  IABS R6, R13 ;  /* 0x0000000d00067213 */ /* 0x010fe20000000000 */
[----:B------:R-:W-:Y:S01]  /*85b0*/  IMAD.MOV R5, RZ, RZ, -R5 ;  /* 0x000000ffff057224 */ /* 0x000fe200078e0a05 */
[----:B------:R-:W2:Y:S01]  /*85c0*/  LDL R18, [R1+0x11fc] ;  /* 0x0011fc0001127983 */ /* 0x000ea20000100800 */
[----:B------:R-:W-:-:S03]  /*85d0*/  IMAD.HI.U32 R8, R0, R9, RZ ;  /* 0x0000000900087227 */ /* 0x000fc600078e00ff */
[----:B------:R-:W4:Y:S01]  /*85e0*/  LDL R12, [R1+0x11f0] ;  /* 0x0011f000010c7983 */ /* 0x000f220000100800 */
[----:B------:R-:W-:Y:S02]  /*85f0*/  IMAD R4, R29, R5, R4 ;  /* 0x000000051d047224 */ /* 0x000fe400078e0204 */
[----:B------:R-:W-:-:S03]  /*8600*/  IMAD.HI.U32 R7, R0, R6, RZ ;  /* 0x0000000600077227 */ /* 0x000fc600078e00ff */
[----:B------:R0:W-:Y:S01]  /*8610*/  STL [R1+0xc0], R4 ;  /* 0x0000c00401007387 */ /* 0x0001e20000100800 */
[----:B------:R-:W-:Y:S02]  /*8620*/  IMAD.MOV R8, RZ, RZ, -R8 ;  /* 0x000000ffff087224 */ /* 0x000fe400078e0a08 */
[----:B------:R-:W-:Y:S02]  /*8630*/  IMAD.MOV R7, RZ, RZ, -R7 ;  /* 0x000000ffff077224 */ /* 0x000fe400078e0a07 */
[----:B------:R-:W-:Y:S02]  /*8640*/  IMAD R8, R29, R8, R9 ;  /* 0x000000081d087224 */ /* 0x000fe400078e0209 */
[----:B0-----:R-:W-:-:S04]  /*8650*/  IMAD.HI.U32 R4, R0, R2, RZ ;  /* 0x0000000200047227 */ /* 0x001fc800078e00ff */
[----:B------:R-:W-:Y:S02]  /*8660*/  IMAD.MOV R4, RZ, RZ, -R4 ;  /* 0x000000ffff047224 */ /* 0x000fe400078e0a04 */
[C---:B------:R-:W-:Y:S01]  /*8670*/  IMAD R6, R29.reuse, R7, R6 ;  /* 0x000000071d067224 */ /* 0x040fe200078e0206 */
[----:B------:R-:W-:Y:S01]  /*8680*/  STL [R1+0x24], R8 ;  /* 0x0000240801007387 */ /* 0x000fe20000100800 */
[----:B------:R-:W-:-:S03]  /*8690*/  IMAD R2, R29, R4, R2 ;  /* 0x000000041d027224 */ /* 0x000fc600078e0202 */
[----:B------:R-:W4:Y:S04]  /*86a0*/  LDL R13, [R1+0x11ec] ;  /* 0x0011ec00010d7983 */ /* 0x000f280000100800 */
[----:B------:R0:W-:Y:S01]  /*86b0*/  STL [R1+0x20], R6 ;  /* 0x0000200601007387 */ /* 0x0001e20000100800 */
[----:B------:R-:W-:-:S03]  /*86c0*/  IABS R3, R14 ;  /* 0x0000000e00037213 */ /* 0x000fc60000000000 */
[----:B------:R-:W4:Y:S02]  /*86d0*/  LDL R14, [R1+0x11e8] ;  /* 0x0011e800010e7983 */ /* 0x000f240000100800 */
[----:B------:R-:W-:Y:S02]  /*86e0*/  IMAD.HI.U32 R10, R0, R3, RZ ;  /* 0x00000003000a7227 */ /* 0x000fe400078e00ff */
[----:B------:R1:W-:Y:S01]  /*86f0*/  STL [R1+0x1c], R2 ;  /* 0x00001c0201007387 */ /* 0x0003e20000100800 */
[----:B------:R-:W-:Y:S01]  /*8700*/  IABS R5, R11 ;  /* 0x0000000b00057213 */ /* 0x000fe20000000000 */
[----:B------:R-:W-:Y:S02]  /*8710*/  IMAD.MOV R10, RZ, RZ, -R10 ;  /* 0x000000ffff0a7224 */ /* 0x000fe400078e0a0a */
[----:B------:R-:W4:Y:S02]  /*8720*/  LDL R11, [R1+0x11e4] ;  /* 0x0011e400010b7983 */ /* 0x000f240000100800 */
[----:B0-----:R-:W-:-:S05]  /*8730*/  IMAD R6, R29, R10, R3 ;  /* 0x0000000a1d067224 */ /* 0x001fca00078e0203 */
[----:B------:R0:W-:Y:S01]  /*8740*/  STL [R1+0x18], R6 ;  /* 0x0000180601007387 */ /* 0x0001e20000100800 */
[----:B---3--:R-:W-:-:S03]  /*8750*/  IABS R8, R15 ;  /* 0x0000000f00087213 */ /* 0x008fc60000000000 */
[----:B------:R-:W3:Y:S01]  /*8760*/  LDL R15, [R1+0x11dc] ;  /* 0x0011dc00010f7983 */ /* 0x000ee20000100800 */
[C---:B-1----:R-:W-:Y:S01]  /*8770*/  IMAD.HI.U32 R2, R0.reuse, R5, RZ ;  /* 0x0000000500027227 */ /* 0x042fe200078e00ff */
[----:B0-----:R-:W-:Y:S02]  /*8780*/  IABS R6, R19 ;  /* 0x0000001300067213 */ /* 0x001fe40000000000 */
[----:B------:R-:W-:Y:S01]  /*8790*/  IABS R4, R17 ;  /* 0x0000001100047213 */ /* 0x000fe20000000000 */
[----:B------:R-:W-:Y:S01]  /*87a0*/  IMAD.MOV R7, RZ, RZ, -R2 ;  /* 0x000000ffff077224 */ /* 0x000fe200078e0a02 */
[----:B--2---:R-:W-:Y:S01]  /*87b0*/  IABS R3, R18 ;  /* 0x0000001200037213 */ /* 0x004fe20000000000 */
[----:B------:R-:W-:Y:S01]  /*87c0*/  IMAD.MOV.U32 R2, RZ, RZ, R6 ;  /* 0x000000ffff027224 */ /* 0x000fe200078e0006 */
[----:B------:R-:W2:Y:S01]  /*87d0*/  LDL R19, [R1+0x11e0] ;  /* 0x0011e00001137983 */ /* 0x000ea20000100800 */
[----:B------:R-:W-:Y:S02]  /*87e0*/  IMAD R6, R29, R7, R5 ;  /* 0x000000071d067224 */ /* 0x000fe400078e0205 */
[----:B------:R-:W-:-:S04]  /*87f0*/  IMAD.HI.U32 R9, R0, R4, RZ ;  /* 0x0000000400097227 */ /* 0x000fc800078e00ff */
[----:B------:R-:W-:Y:S02]  /*8800*/  IMAD.MOV.U32 R5, RZ, RZ, R8 ;  /* 0x000000ffff057224 */ /* 0x000fe400078e0008 */
[----:B------:R-:W-:-:S04]  /*8810*/  IMAD.HI.U32 R8, R0, R3, RZ ;  /* 0x0000000300087227 */ /* 0x000fc800078e00ff */
[----:B------:R-:W-:-:S04]  /*8820*/  IMAD.HI.U32 R7, R0, R2, RZ ;  /* 0x0000000200077227 */ /* 0x000fc800078e00ff */
[----:B------:R-:W-:Y:S02]  /*8830*/  IMAD.MOV R9, RZ, RZ, -R9 ;  /* 0x000000ffff097224 */ /* 0x000fe400078e0a09 */
[----:B------:R-:W-:Y:S01]  /*8840*/  IMAD.HI.U32 R10, R0, R5, RZ ;  /* 0x00000005000a7227 */ /* 0x000fe200078e00ff */
[----:B------:R4:W-:Y:S03]  /*8850*/  STL [R1+0x14], R6 ;  /* 0x0000140601007387 */ /* 0x0009e60000100800 */
[----:B------:R-:W-:Y:S02]  /*8860*/  IMAD.MOV R8, RZ, RZ, -R8 ;  /* 0x000000ffff087224 */ /* 0x000fe400078e0a08 */
[----:B------:R-:W-:Y:S02]  /*8870*/  IMAD.MOV R7, RZ, RZ, -R7 ;  /* 0x000000ffff077224 */ /* 0x000fe400078e0a07 */
[----:B------:R-:W-:-:S02]  /*8880*/  IMAD R4, R29, R9, R4 ;  /* 0x000000091d047224 */ /* 0x000fc400078e0204 */
[----:B------:R-:W-:Y:S01]  /*8890*/  IMAD.MOV R10, RZ, RZ, -R10 ;  /* 0x000000ffff0a7224 */ /* 0x000fe200078e0a0a */
[----:B----4-:R-:W-:Y:S01]  /*88a0*/  IABS R6, R12 ;  /* 0x0000000c00067213 */ /* 0x010fe20000000000 */
[C---:B------:R-:W-:Y:S01]  /*88b0*/  IMAD R3, R29.reuse, R8, R3 ;  /* 0x000000081d037224 */ /* 0x040fe200078e0203 */
[----:B------:R0:W-:Y:S01]  /*88c0*/  STL [R1+0x10], R4 ;  /* 0x0000100401007387 */ /* 0x0001e20000100800 */
[C---:B------:R-:W-:Y:S02]  /*88d0*/  IMAD R2, R29.reuse, R7, R2 ;  /* 0x000000071d027224 */ /* 0x040fe400078e0202 */
[----:B------:R-:W-:Y:S01]  /*88e0*/  IMAD R5, R29, R10, R5 ;  /* 0x0000000a1d057224 */ /* 0x000fe200078e0205 */
[----:B------:R1:W-:Y:S01]  /*88f0*/  STL [R1+0xc], R3 ;  /* 0x00000c0301007387 */ /* 0x0003e20000100800 */
[----:B0-----:R-:W-:-:S03]  /*8900*/  IMAD.HI.U32 R4, R0, R6, RZ ;  /* 0x0000000600047227 */ /* 0x001fc600078e00ff */
[----:B------:R0:W-:Y:S01]  /*8910*/  STL [R1+0x8], R2 ;  /* 0x0000080201007387 */ /* 0x0001e20000100800 */
[----:B------:R-:W-:-:S03]  /*8920*/  IMAD.MOV R7, RZ, RZ, -R4 ;  /* 0x000000ffff077224 */ /* 0x000fc600078e0a04 */
[----:B------:R4:W-:Y:S01]  /*8930*/  STL [R1+0x4], R5 ;  /* 0x0000040501007387 */ /* 0x0009e20000100800 */
[----:B-1----:R-:W-:-:S03]  /*8940*/  IABS R3, R14 ;  /* 0x0000000e00037213 */ /* 0x002fc60000000000 */
[----:B------:R-:W2:Y:S01]  /*8950*/  LDL R12, [R1+0x11d8] ;  /* 0x0011d800010c7983 */ /* 0x000ea20000100800 */
[----:B------:R-:W-:Y:S01]  /*8960*/  IMAD R6, R29, R7, R6 ;  /* 0x000000071d067224 */ /* 0x000fe200078e0206 */
[----:B0-----:R-:W-:Y:S02]  /*8970*/  IABS R2, R13 ;  /* 0x0000000d00027213 */ /* 0x001fe40000000000 */
[----:B------:R-:W2:Y:S01]  /*8980*/  LDL R14, [R1+0x11cc] ;  /* 0x0011cc00010e7983 */ /* 0x000ea20000100800 */
[----:B----4-:R-:W-:-:S03]  /*8990*/  IABS R5, R11 ;  /* 0x0000000b00057213 */ /* 0x010fc60000000000 */
[----:B------:R-:W4:Y:S04]  /*89a0*/  LDL R11, [R1+0x11d0] ;  /* 0x0011d000010b7983 */ /* 0x000f280000100800 */
[----:B------:R-:W4:Y:S04]  /*89b0*/  LDL R13, [R1+0x11d4] ;  /* 0x0011d400010d7983 */ /* 0x000f280000100800 */
[----:B------:R3:W-:Y:S02]  /*89c0*/  STL [R1], R6 ;  /* 0x0000000601007387 */ /* 0x0007e40000100800 */
[----:B---3--:R-:W-:-:S02]  /*89d0*/  IABS R6, R15 ;  /* 0x0000000f00067213 */ /* 0x008fc40000000000 */
[----:B------:R-:W3:Y:S01]  /*89e0*/  LDL R15, [R1+0x11c8] ;  /* 0x0011c800010f7983 */ /* 0x000ee20000100800 */
[----:B------:R-:W-:Y:S01]  /*89f0*/  IMAD.MOV.U32 R4, RZ, RZ, R5 ;  /* 0x000000ffff047224 */ /* 0x000fe200078e0005 */
[----:B--2---:R-:W-:Y:S01]  /*8a00*/  IABS R8, R19 ;  /* 0x0000001300087213 */ /* 0x004fe20000000000 */
[----:B------:R-:W-:-:S04]  /*8a10*/  IMAD.HI.U32 R9, R0, R2, RZ ;  /* 0x0000000200097227 */ /* 0x000fc800078e00ff */
[----:B------:R-:W-:Y:S02]  /*8a20*/  IMAD.MOV.U32 R5, RZ, RZ, R8 ;  /* 0x000000ffff057224 */ /* 0x000fe400078e0008 */
        /* <DEDUP_REMOVED lines=11> */
[----:B------:R-:W-:Y:S01]  /*8ae0*/  STL [R1+0x186c], R2 ;  /* 0x00186c0201007387 */ /* 0x000fe20000100800 */
[----:B------:R-:W-:-:S03]  /*8af0*/  IMAD.HI.U32 R9, R0, R6, RZ ;  /* 0x0000000600097227 */ /* 0x000fc600078e00ff */
[----:B------:R-:W-:Y:S04]  /*8b00*/  STL [R1+0x1850], R3 ;  /* 0x0018500301007387 */ /* 0x000fe80000100800 */
[----:B------:R0:W-:Y:S04]  /*8b10*/  STL [R1+0x184c], R4 ;  /* 0x00184c0401007387 */ /* 0x0001e80000100800 */
[----:B------:R-:W-:Y:S04]  /*8b20*/  STL [R1+0x1848], R5 ;  /* 0x0018480501007387 */ /* 0x000fe80000100800 */
[----:B------:R-:W2:Y:S01]  /*8b30*/  LDL R16, [R1+0x11c4] ;  /* 0x0011c40001107983 */ /* 0x000ea20000100800 */
[----:B------:R-:W-:-:S03]  /*8b40*/  IABS R7, R12 ;  /* 0x0000000c00077213 */ /* 0x000fc60000000000 */
[----:B------:R-:W2:Y:S01]  /*8b50*/  LDL R18, [R1+0x11bc] ;  /* 0x0011bc0001127983 */ /* 0x000ea20000100800 */
[----:B------:R-:W-:Y:S02]  /*8b60*/  IABS R12, R14 ;  /* 0x0000000e000c7213 */ /* 0x000fe40000000000 */
[----:B----4-:R-:W-:Y:S01]  /*8b70*/  IABS R10, R11 ;  /* 0x0000000b000a7213 */ /* 0x010fe20000000000 */
[----:B------:R-:W-:Y:S01]  /*8b80*/  IMAD.MOV R11, RZ, RZ, -R9 ;  /* 0x000000ffff0b7224 */ /* 0x000fe200078e0a09 */
[----:B------:R-:W4:Y:S01]  /*8b90*/  LDL R17, [R1+0x11c0] ;  /* 0x0011c00001117983 */ /* 0x000f220000100800 */
[----:B------:R-:W-:Y:S02]  /*8ba0*/  IABS R8, R13 ;  /* 0x0000000d00087213 */ /* 0x000fe40000000000 */
[----:B------:R-:W-:Y:S01]  /*8bb0*/  IMAD.MOV.U32 R9, RZ, RZ, R10 ;  /* 0x000000ffff097224 */ /* 0x000fe200078e000a */
[----:B------:R-:W4:Y:S01]  /*8bc0*/  LDL R19, [R1+0x11b8] ;  /* 0x0011b80001137983 */ /* 0x000f220000100800 */
[----:B------:R-:W-:-:S02]  /*8bd0*/  IMAD.MOV.U32 R10, RZ, RZ, R12 ;  /* 0x000000ffff0a7224 */ /* 0x000fc400078e000c */
[----:B------:R-:W-:-:S04]  /*8be0*/  IMAD.HI.U32 R14, R0, R7, RZ ;  /* 0x00000007000e7227 */ /* 0x000fc800078e00ff */
[----:B------:R-:W-:Y:S02]  /*8bf0*/  IMAD R6, R29, R11, R6 ;  /* 0x0000000b1d067224 */ /* 0x000fe400078e0206 */
[----:B------:R-:W-:-:S04]  /*8c00*/  IMAD.HI.U32 R13, R0, R8, RZ ;  /* 0x00000008000d7227 */ /* 0x000fc800078e00ff */
[----:B------:R-:W-:-:S04]  /*8c10*/  IMAD.HI.U32 R12, R0, R9, RZ ;  /* 0x00000009000c7227 */ /* 0x000fc800078e00ff */
[----:B------:R-:W-:Y:S02]  /*8c20*/  IMAD.MOV R14, RZ, RZ, -R14 ;  /* 0x000000ffff0e7224 */ /* 0x000fe400078e0a0e */
[----:B------:R-:W-:Y:S02]  /*8c30*/  IMAD.MOV R13, RZ, RZ, -R13 ;  /* 0x000000ffff0d7224 */ /* 0x000fe400078e0a0d */
[----:B------:R-:W-:Y:S02]  /*8c40*/  IMAD.MOV R12, RZ, RZ, -R12 ;  /* 0x000000ffff0c7224 */ /* 0x000fe400078e0a0c */
[C---:B------:R-:W-:Y:S01]  /*8c50*/  IMAD R7, R29.reuse, R14, R7 ;  /* 0x0000000e1d077224 */ /* 0x040fe200078e0207 */
[----:B------:R1:W-:Y:S01]  /*8c60*/  STL [R1+0x1844], R6 ;  /* 0x0018440601007387 */ /* 0x0003e20000100800 */
[C---:B------:R-:W-:Y:S02]  /*8c70*/  IMAD R8, R29.reuse, R13, R8 ;  /* 0x0000000d1d087224 */ /* 0x040fe400078e0208 */
[----:B------:R-:W-:Y:S01]  /*8c80*/  IMAD R9, R29, R12, R9 ;  /* 0x0000000c1d097224 */ /* 0x000fe200078e0209 */
[----:B------:R-:W4:Y:S04]  /*8c90*/  LDL R21, [R1+0x11b4] ;  /* 0x0011b40001157983 */ /* 0x000f280000100800 */
[----:B0-----:R-:W4:Y:S04]  /*8ca0*/  LDL.LU R4, [R1+0x70] ;  /* 0x0000700001047983 */ /* 0x001f280000300800 */
[----:B------:R0:W-:Y:S04]  /*8cb0*/  STL [R1+0x1840], R7 ;  /* 0x0018400701007387 */ /* 0x0001e80000100800 */
[----:B------:R-:W-:Y:S04]  /*8cc0*/  STL [R1+0x183c], R8 ;  /* 0x00183c0801007387 */ /* 0x000fe80000100800 */
[----:B------:R-:W-:Y:S01]  /*8cd0*/  STL [R1+0x1854], R9 ;  /* 0x0018540901007387 */ /* 0x000fe20000100800 */
[----:B---3--:R-:W-:Y:S01]  /*8ce0*/  IABS R11, R15 ;  /* 0x0000000f000b7213 */ /* 0x008fe20000000000 */
[----:B------:R-:W-:-:S04]  /*8cf0*/  IMAD.HI.U32 R15, R0, R10, RZ ;  /* 0x0000000a000f7227 */ /* 0x000fc800078e00ff */
[----:B------:R-:W-:-:S04]  /*8d00*/  IMAD.MOV R15, RZ, RZ, -R15 ;  /* 0x000000ffff0f7224 */ /* 0x000fc800078e0a0f */
[----:B------:R-:W-:-:S05]  /*8d10*/  IMAD R10, R29, R15, R10 ;  /* 0x0000000f1d0a7224 */ /* 0x000fca00078e020a */
[----:B------:R-:W-:Y:S04]  /*8d20*/  STL [R1+0x1858], R10 ;  /* 0x0018580a01007387 */ /* 0x000fe80000100800 */
[----:B------:R-:W3:Y:S04]  /*8d30*/  LDL R2, [R1+0x11b0] ;  /* 0x0011b00001027983 */ /* 0x000ee80000100800 */
[----:B------:R-:W3:Y:S04]  /*8d40*/  LDL R22, [R1+0x11a8] ;  /* 0x0011a80001167983 */ /* 0x000ee80000100800 */
[----:B------:R-:W3:Y:S04]  /*8d50*/  LDL R24, [R1+0x11ac] ;  /* 0x0011ac0001187983 */ /* 0x000ee80000100800 */
[----:B------:R-:W3:Y:S01]  /*8d60*/  LDL R23, [R1+0x11a4] ;  /* 0x0011a40001177983 */ /* 0x000ee20000100800 */
[----:B------:R-:W-:Y:S01]  /*8d70*/  IMAD.HI.U32 R14, R0, R11, RZ ;  /* 0x0000000b000e7227 */ /* 0x000fe200078e00ff */
[----:B--2---:R-:W-:-:S02]  /*8d80*/  IABS R12, R16 ;  /* 0x00000010000c7213 */ /* 0x004fc40000000000 */
[----:B------:R-:W-:Y:S02]  /*8d90*/  IABS R16, R18 ;  /* 0x0000001200107213 */ /* 0x000fe40000000000 */
[----:B----4-:R-:W-:Y:S01]  /*8da0*/  IABS R13, R17 ;  /* 0x00000011000d7213 */ /* 0x010fe20000000000 */
[----:B------:R-:W-:Y:S02]  /*8db0*/  IMAD.MOV R17, RZ, RZ, -R14 ;  /* 0x000000ffff117224 */ /* 0x000fe400078e0a0e */
[----:B------:R-:W-:Y:S01]  /*8dc0*/  IMAD.MOV.U32 R14, RZ, RZ, R16 ;  /* 0x000000ffff0e7224 */ /* 0x000fe200078e0010 */
[----:B------:R-:W-:Y:S01]  /*8dd0*/  IABS R15, R19 ;  /* 0x00000013000f7213 */ /* 0x000fe20000000000 */
[----:B------:R-:W-:Y:S02]  /*8de0*/  IMAD R11, R29, R17, R11 ;  /* 0x000000111d0b7224 */ /* 0x000fe400078e020b */
[----:B------:R-:W-:-:S04]  /*8df0*/  IMAD.HI.U32 R17, R0, R14, RZ ;  /* 0x0000000e00117227 */ /* 0x000fc800078e00ff */
[----:B------:R-:W-:-:S04]  /*8e00*/  IMAD.HI.U32 R19, R0, R13, RZ ;  /* 0x0000000d00137227 */ /* 0x000fc800078e00ff */
[----:B------:R-:W-:Y:S02]  /*8e10*/  IMAD.MOV R20, RZ, RZ, -R17 ;  /* 0x000000ffff147224 */ /* 0x000fe400078e0a11 */
[----:B------:R-:W-:Y:S02]  /*8e20*/  IMAD.MOV R19, RZ, RZ, -R19 ;  /* 0x000000ffff137224 */ /* 0x000fe400078e0a13 */
[----:B------:R-:W-:-:S04]  /*8e30*/  IMAD.HI.U32 R18, R0, R12, RZ ;  /* 0x0000000c00127227 */ /* 0x000fc800078e00ff */
[C---:B------:R-:W-:Y:S02]  /*8e40*/  IMAD R14, R29.reuse, R20, R14 ;  /* 0x000000141d0e7224 */ /* 0x040fe400078e020e */
[----:B------:R-:W-:Y:S01]  /*8e50*/  IMAD R13, R29, R19, R13 ;  /* 0x000000131d0d7224 */ /* 0x000fe200078e020d */
[----:B------:R-:W-:Y:S01]  /*8e60*/  IABS R16, R21 ;  /* 0x0000001500107213 */ /* 0x000fe20000000000 */
[----:B------:R-:W-:-:S04]  /*8e70*/  IMAD.HI.U32 R21, R0, R15, RZ ;  /* 0x0000000f00157227 */ /* 0x000fc800078e00ff */
[----:B------:R-:W-:Y:S02]  /*8e80*/  IMAD.MOV R17, RZ, RZ, -R21 ;  /* 0x000000ffff117224 */ /* 0x000fe400078e0a15 */
[----:B------:R-:W-:-:S04]  /*8e90*/  IMAD.HI.U32 R19, R0, R16, RZ ;  /* 0x0000001000137227 */ /* 0x000fc800078e00ff */
[----:B------:R-:W-:Y:S02]  /*8ea0*/  IMAD.MOV R18, RZ, RZ, -R18 ;  /* 0x000000ffff127224 */ /* 0x000fe400078e0a12 */
[C---:B------:R-:W-:Y:S02]  /*8eb0*/  IMAD R15, R29.reuse, R17, R15 ;  /* 0x000000111d0f7224 */ /* 0x040fe400078e020f */
[----:B------:R-:W-:Y:S02]  /*8ec0*/  IMAD.MOV R19, RZ, RZ, -R19 ;  /* 0x000000ffff137224 */ /* 0x000fe400078e0a13 */
[C---:B------:R-:W-:Y:S01]  /*8ed0*/  IMAD R12, R29.reuse, R18, R12 ;  /* 0x000000121d0c7224 */ /* 0x040fe200078e020c */
[----:B------:R-:W-:Y:S01]  /*8ee0*/  STL [R1+0x185c], R11 ;  /* 0x00185c0b01007387 */ /* 0x000fe20000100800 */
[----:B------:R-:W-:-:S03]  /*8ef0*/  IMAD R16, R29, R19, R16 ;  /* 0x000000131d107224 */ /* 0x000fc600078e0210 */
[----:B------:R-:W-:Y:S04]  /*8f00*/  STL [R1+0x1860], R12 ;  /* 0x0018600c01007387 */ /* 0x000fe80000100800 */
[----:B------:R-:W-:Y:S04]  /*8f10*/  STL [R1+0x1864], R13 ;  /* 0x0018640d01007387 */ /* 0x000fe80000100800 */
[----:B------:R-:W-:Y:S04]  /*8f20*/  STL [R1+0x1868], R14 ;  /* 0x0018680e01007387 */ /* 0x000fe80000100800 */
[----:B-1----:R-:W2:Y:S04]  /*8f30*/  LDL.LU R6, [R1+0x6c] ;  /* 0x00006c0001067983 */ /* 0x002ea80000300800 */
[----:B------:R1:W-:Y:S04]  /*8f40*/  STL [R1+0x1870], R15 ;  /* 0x0018700f01007387 */ /* 0x0003e80000100800 */
[----:B------:R-:W4:Y:S04]  /*8f50*/  LDL.LU R3, [R1+0x68] ;  /* 0x0000680001037983 */ /* 0x000f280000300800 */
[----:B0-----:R-:W4:Y:S04]  /*8f60*/  LDL R7, [R1+0x11a0] ;  /* 0x0011a00001077983 */ /* 0x001f280000100800 */
[----:B-1----:R-:W4:Y:S04]  /*8f70*/  LDL.LU R15, [R1+0x5c] ;  /* 0x00005c00010f7983 */ /* 0x002f280000300800 */
[----:B------:R-:W4:Y:S04]  /*8f80*/  LDL.LU R11, [R1+0x58] ;  /* 0x00005800010b7983 */ /* 0x000f280000300800 */
[----:B------:R-:W4:Y:S04]  /*8f90*/  LDL.LU R10, [R1+0x54] ;  /* 0x00005400010a7983 */ /* 0x000f280000300800 */
[----:B------:R-:W4:Y:S01]  /*8fa0*/  LDL.LU R5, [R1+0x50] ;  /* 0x0000500001057983 */ /* 0x000f220000300800 */
[----:B---3--:R-:W-:-:S03]  /*8fb0*/  IABS R20, R2 ;  /* 0x0000000200147213 */ /* 0x008fc60000000000 */
[----:B------:R-:W3:Y:S02]  /*8fc0*/  LDL.LU R2, [R1+0x4c] ;  /* 0x00004c0001027983 */ /* 0x000ee40000300800 */
[----:B------:R-:W-:Y:S01]  /*8fd0*/  IMAD.MOV.U32 R17, RZ, RZ, R20 ;  /* 0x000000ffff117224 */ /* 0x000fe200078e0014 */
[----:B------:R-:W-:Y:S02]  /*8fe0*/  IABS R20, R22 ;  /* 0x0000001600147213 */ /* 0x000fe40000000000 */
[----:B------:R-:W-:Y:S01]  /*8ff0*/  IABS R18, R24 ;  /* 0x0000001800127213 */ /* 0x000fe20000000000 */
[----:B------:R-:W-:Y:S01]  /*9000*/  IMAD.HI.U32 R21, R0, R17, RZ ;  /* 0x0000001100157227 */ /* 0x000fe200078e00ff */
[----:B------:R-:W-:-:S03]  /*9010*/  IABS R22, R23 ;  /* 0x0000001700167213 */ /* 0x000fc60000000000 */
[----:B------:R-:W-:Y:S02]  /*9020*/  IMAD.MOV.U32 R19, RZ, RZ, R20 ;  /* 0x000000ffff137224 */ /* 0x000fe400078e0014 */
[----:B------:R-:W-:-:S04]  /*9030*/  IMAD.HI.U32 R23, R0, R18, RZ ;  /* 0x0000001200177227 */ /* 0x000fc800078e00ff */
[----:B------:R-:W-:Y:S02]  /*9040*/  IMAD.MOV.U32 R20, RZ, RZ, R22 ;  /* 0x000000ffff147224 */ /* 0x000fe400078e0016 */
[----:B------:R-:W-:Y:S02]  /*9050*/  IMAD.MOV R21, RZ, RZ, -R21 ;  /* 0x000000ffff157224 */ /* 0x000fe400078e0a15 */
[----:B------:R-:W-:-:S04]  /*9060*/  IMAD.HI.U32 R22, R0, R19, RZ ;  /* 0x0000001300167227 */ /* 0x000fc800078e00ff */
[----:B------:R-:W-:Y:S02]  /*9070*/  IMAD.MOV R23, RZ, RZ, -R23 ;  /* 0x000000ffff177224 */ /* 0x000fe400078e0a17 */
[C---:B------:R-:W-:Y:S02]  /*9080*/  IMAD R17, R29.reuse, R21, R17 ;  /* 0x000000151d117224 */ /* 0x040fe400078e0211 */
[----:B------:R-:W-:Y:S02]  /*9090*/  IMAD.MOV R21, RZ, RZ, -R22 ;  /* 0x000000ffff157224 */ /* 0x000fe400078e0a16 */
[C---:B------:R-:W-:Y:S01]  /*90a0*/  IMAD R18, R29.reuse, R23, R18 ;  /* 0x000000171d127224 */ /* 0x040fe200078e0212 */
[----:B------:R0:W-:Y:S01]  /*90b0*/  STL [R1+0x1874], R16 ;  /* 0x0018741001007387 */ /* 0x0001e20000100800 */
[----:B------:R-:W-:-:S03]  /*90c0*/  IMAD R19, R29, R21, R19 ;  /* 0x000000151d137224 */ /* 0x000fc600078e0213 */
[----:B0-----:R-:W3:Y:S04]  /*90d0*/  LDL.LU R16, [R1+0x60] ;  /* 0x0000600001107983 */ /* 0x001ee80000300800 */
[----:B------:R-:W-:Y:S04]  /*90e0*/  STL [R1+0x1878], R17 ;  /* 0x0018781101007387 */ /* 0x000fe80000100800 */
[----:B------:R-:W-:Y:S04]  /*90f0*/  STL [R1+0x187c], R18 ;  /* 0x00187c1201007387 */ /* 0x000fe80000100800 */
[----:B------:R0:W-:Y:S04]  /*9100*/  STL [R1+0x1880], R19 ;  /* 0x0018801301007387 */ /* 0x0001e80000100800 */
[----:B0-----:R-:W3:Y:S01]  /*9110*/  LDL.LU R19, [R1+0x64] ;  /* 0x0000640001137983 */ /* 0x001ee20000300800 */
[----:B------:R-:W-:Y:S01]  /*9120*/  ISETP.GT.U32.AND P0, PT, R25, R4, PT ;  /* 0x000000041900720c */ /* 0x000fe20003f04070 */
[----:B------:R-:W-:-:S12]  /*9130*/  IMAD.HI.U32 R24, R0, R20, RZ ;  /* 0x0000001400187227 */ /* 0x000fd800078e00ff */
[----:B------:R-:W-:-:S05]  /*9140*/  @!P0 IMAD.IADD R4, R4, 0x1, -R25 ;  /* 0x0000000104048824 */ /* 0x000fca00078e0a19 */
[----:B------:R-:W-:Y:S01]  /*9150*/  ISETP.GT.U32.AND P3, PT, R25, R4, PT ;  /* 0x000000041900720c */ /* 0x000fe20003f64070 */
[----:B------:R-:W-:-:S04]  /*9160*/  IMAD.MOV R22, RZ, RZ, -R24 ;  /* 0x000000ffff167224 */ /* 0x000fc800078e0a18 */
[----:B------:R-:W-:-:S08]  /*9170*/  IMAD R20, R29, R22, R20 ;  /* 0x000000161d147224 */ /* 0x000fd000078e0214 */
[----:B------:R-:W-:Y:S01]  /*9180*/  @!P3 IMAD.IADD R4, R4, 0x1, -R25 ;  /* 0x000000010404b824 */ /* 0x000fe200078e0a19 */
[----:B------:R-:W-:Y:S04]  /*9190*/  STL [R1+0x1884], R20 ;  /* 0x0018841401007387 */ /* 0x000fe80000100800 */
[----:B------:R0:W-:Y:S04]  /*91a0*/  STL [R1+0x70], R4 ;  /* 0x0000700401007387 */ /* 0x0001e80000100800 */
[----:B0-----:R-:W3:Y:S01]  /*91b0*/  LDL.LU R4, [R1+0x48] ;  /* 0x0000480001047983 */ /* 0x001ee20000300800 */
[----:B--2---:R-:W-:-:S03]  /*91c0*/  ISETP.GT.U32.AND P5, PT, R29, R6, PT ;  /* 0x000000061d00720c */ /* 0x004fc60003fa4070 */
[----:B------:R-:W2:Y:S04]  /*91d0*/  LDL.LU R18, [R1+0x44] ;  /* 0x0000440001127983 */ /* 0x000ea80000300800 */
[----:B------:R-:W2:Y:S04]  /*91e0*/  LDL.LU R24, [R1+0x40] ;  /* 0x0000400001187983 */ /* 0x000ea80000300800 */
[----:B------:R-:W2:Y:S01]  /*91f0*/  LDL.LU R9, [R1+0x3c] ;  /* 0x00003c0001097983 */ /* 0x000ea20000300800 */
[----:B----4-:R-:W-:Y:S01]  /*9200*/  IABS R21, R7 ;  /* 0x0000000700157213 */ /* 0x010fe20000000000 */
[----:B------:R-:W-:-:S02]  /*9210*/  @!P5 IMAD.IADD R6, R6, 0x1, -R29 ;  /* 0x000000010606d824 */ /* 0x000fc400078e0a1d */
[----:B------:R-:W4:Y:S04]  /*9220*/  LDL.LU R8, [R1+0x38] ;  /* 0x0000380001087983 */ /* 0x000f280000300800 */
[----:B------:R-:W2:Y:S04]  /*9230*/  LDL.LU R7, [R1+0x34] ;  /* 0x0000340001077983 */ /* 0x000ea80000300800 */
[----:B------:R-:W2:Y:S04]  /*9240*/  LDL.LU R23, [R1+0x38c] ;  /* 0x00038c0001177983 */ /* 0x000ea80000300800 */
[----:B------:R-:W2:Y:S04]  /*9250*/  LDL.LU R17, [R1+0x390] ;  /* 0x0003900001117983 */ /* 0x000ea80000300800 */
[----:B------:R-:W2:Y:S04]  /*9260*/  LDL.LU R14, [R1+0x394] ;  /* 0x00039400010e7983 */ /* 0x000ea80000300800 */
[----:B------:R-:W4:Y:S01]  /*9270*/  LDL.LU R13, [R1+0x398] ;  /* 0x00039800010d7983 */ /* 0x000f220000300800 */
[----:B---3--:R-:W-:-:S13]  /*9280*/  ISETP.GT.U32.AND P0, PT, R29, R19, PT ;  /* 0x000000131d00720c */ /* 0x008fda0003f04070 */
[----:B------:R-:W-:Y:S01]  /*9290*/  @!P0 IMAD.IADD R19, R19, 0x1, -R29 ;  /* 0x0000000113138824 */ /* 0x000fe200078e0a1d */
[----:B------:R-:W-:-:S13]  /*92a0*/  ISETP.GT.U32.AND P0, PT, R29, R6, PT ;  /* 0x000000061d00720c */ /* 0x000fda0003f04070 */
[----:B------:R-:W-:-:S05]  /*92b0*/  @!P0 IMAD.IADD R6, R6, 0x1, -R29 ;  /* 0x0000000106068824 */ /* 0x000fca00078e0a1d */
[----:B------:R0:W-:Y:S04]  /*92c0*/  STL [R1+0x6c], R6 ;  /* 0x00006c0601007387 */ /* 0x0001e80000100800 */
[----:B------:R-:W3:Y:S04]  /*92d0*/  LDL.LU R12, [R1+0x378] ;  /* 0x00037800010c7983 */ /* 0x000ee80000300800 */
[----:B0-----:R-:W3:Y:S01]  /*92e0*/  LDL.LU R6, [R1+0x37c] ;  /* 0x00037c0001067983 */ /* 0x001ee20000300800 */
[C---:B------:R-:W-:Y:S02]  /*92f0*/  ISETP.GT.U32.AND P2, PT, R29.reuse, R3, PT ;  /* 0x000000031d00720c */ /* 0x040fe40003f44070 */
[----:B------:R-:W-:-:S02]  /*9300*/  ISETP.GT.U32.AND P1, PT, R29, R16, PT ;  /* 0x000000101d00720c */ /* 0x000fc40003f24070 */
[C---:B------:R-:W-:Y:S02]  /*9310*/  ISETP.GT.U32.AND P3, PT, R29.reuse, R15, PT ;  /* 0x0000000f1d00720c */ /* 0x040fe40003f64070 */
[C---:B------:R-:W-:Y:S02]  /*9320*/  ISETP.GT.U32.AND P4, PT, R29.reuse, R10, PT ;  /* 0x0000000a1d00720c */ /* 0x040fe40003f84070 */
[C---:B------:R-:W-:Y:S02]  /*9330*/  ISETP.GT.U32.AND P5, PT, R29.reuse, R5, PT ;  /* 0x000000051d00720c */ /* 0x040fe40003fa4070 */
[----:B------:R-:W-:-:S03]  /*9340*/  ISETP.GT.U32.AND P6, PT, R29, R11, PT ;  /* 0x0000000b1d00720c */ /* 0x000fc60003fc4070 */
[--C-:B------:R-:W-:Y:S01]  /*9350*/  @!P2 IMAD.IADD R3, R3, 0x1, -R29.reuse ;  /* 0x000000010303a824 */ /* 0x100fe200078e0a1d */
[----:B------:R-:W-:Y:S01]  /*9360*/  ISETP.GT.U32.AND P2, PT, R29, R2, PT ;  /* 0x000000021d00720c */ /* 0x000fe20003f44070 */
[--C-:B------:R-:W-:Y:S02]  /*9370*/  @!P1 IMAD.IADD R16, R16, 0x1, -R29.reuse ;  /* 0x0000000110109824 */ /* 0x100fe400078e0a1d */
[--C-:B------:R-:W-:Y:S01]  /*9380*/  @!P3 IMAD.IADD R15, R15, 0x1, -R29.reuse ;  /* 0x000000010f0fb824 */ /* 0x100fe200078e0a1d */
[C---:B------:R-:W-:Y:S01]  /*9390*/  ISETP.GT.U32.AND P3, PT, R29.reuse, R19, PT ;  /* 0x000000131d00720c */ /* 0x040fe20003f64070 */
[--C-:B------:R-:W-:Y:S01]  /*93a0*/  @!P4 IMAD.IADD R10, R10, 0x1, -R29.reuse ;  /* 0x000000010a0ac824 */ /* 0x100fe200078e0a1d */
[----:B------:R-:W-:Y:S01]  /*93b0*/  ISETP.GT.U32.AND P4, PT, R29, R16, PT ;  /* 0x000000101d00720c */ /* 0x000fe20003f84070 */
[--C-:B------:R-:W-:Y:S01]  /*93c0*/  @!P5 IMAD.IADD R5, R5, 0x1, -R29.reuse ;  /* 0x000000010505d824 */ /* 0x100fe200078e0a1d */
[C---:B------:R-:W-:Y:S02]  /*93d0*/  ISETP.GT.U32.AND P1, PT, R29.reuse, R3, PT ;  /* 0x000000031d00720c */ /* 0x040fe40003f24070 */
[----:B------:R-:W-:Y:S01]  /*93e0*/  ISETP.GT.U32.AND P5, PT, R29, R15, PT ;  /* 0x0000000f1d00720c */ /* 0x000fe20003fa4070 */
[----:B------:R-:W-:-:S02]  /*93f0*/  @!P6 IMAD.IADD R11, R11, 0x1, -R29 ;  /* 0x000000010b0be824 */ /* 0x000fc400078e0a1d */
[----:B------:R-:W-:-:S03]  /*9400*/  @!P2 IMAD.IADD R2, R2, 0x1, -R29 ;  /* 0x000000010202a824 */ /* 0x000fc600078e0a1d */
[----:B------:R-:W-:Y:S01]  /*9410*/  ISETP.GT.U32.AND P2, PT, R29, R11, PT ;  /* 0x0000000b1d00720c */ /* 0x000fe20003f44070 */
[--C-:B------:R-:W-:Y:S01]  /*9420*/  @!P3 IMAD.IADD R19, R19, 0x1, -R29.reuse ;  /* 0x000000011313b824 */ /* 0x100fe200078e0a1d */
[C---:B------:R-:W-:Y:S01]  /*9430*/  ISETP.GT.U32.AND P6, PT, R29.reuse, R2, PT ;  /* 0x000000021d00720c */ /* 0x040fe20003fc4070 */
[--C-:B------:R-:W-:Y:S01]  /*9440*/  @!P4 IMAD.IADD R16, R16, 0x1, -R29.reuse ;  /* 0x000000011010c824 */ /* 0x100fe200078e0a1d */
[----:B------:R-:W-:Y:S01]  /*9450*/  ISETP.GT.U32.AND P3, PT, R29, R4, PT ;  /* 0x000000041d00720c */ /* 0x000fe20003f64070 */
[--C-:B------:R-:W-:Y:S01]  /*9460*/  @!P1 IMAD.IADD R3, R3, 0x1, -R29.reuse ;  /* 0x0000000103039824 */ /* 0x100fe200078e0a1d */
[----:B--2---:R-:W-:Y:S01]  /*9470*/  ISETP.GT.U32.AND P4, PT, R29, R18, PT ;  /* 0x000000121d00720c */ /* 0x004fe20003f84070 */
[----:B------:R-:W-:Y:S01]  /*9480*/  @!P5 IMAD.IADD R15, R15, 0x1, -R29 ;  /* 0x000000010f0fd824 */ /* 0x000fe200078e0a1d */
[C---:B------:R-:W-:Y:S02]  /*9490*/  ISETP.GT.U32.AND P5, PT, R29.reuse, R24, PT ;  /* 0x000000181d00720c */ /* 0x040fe40003fa4070 */
[----:B------:R0:W-:Y:S01]  /*94a0*/  STL [R1+0x68], R3 ;  /* 0x0000680301007387 */ /* 0x0001e20000100800 */
[----:B------:R-:W-:-:S02]  /*94b0*/  ISETP.GT.U32.AND P0, PT, R29, R10, PT ;  /* 0x0000000a1d00720c */ /* 0x000fc40003f04070 */
[--C-:B------:R-:W-:Y:S02]  /*94c0*/  @!P2 IMAD.IADD R11, R11, 0x1, -R29.reuse ;  /* 0x000000010b0ba824 */ /* 0x100fe400078e0a1d */
[--C-:B------:R-:W-:Y:S01]  /*94d0*/  @!P6 IMAD.IADD R2, R2, 0x1, -R29.reuse ;  /* 0x000000010202e824 */ /* 0x100fe200078e0a1d */
[C---:B------:R-:W-:Y:S01]  /*94e0*/  ISETP.GT.U32.AND P6, PT, R29.reuse, R23, PT ;  /* 0x000000171d00720c */ /* 0x040fe20003fc4070 */
[----:B0-----:R-:W2:Y:S01]  /*94f0*/  LDL.LU R3, [R1+0x380] ;  /* 0x0003800001037983 */ /* 0x001ea20000300800 */
[--C-:B------:R-:W-:Y:S01]  /*9500*/  @!P3 IMAD.IADD R4, R4, 0x1, -R29.reuse ;  /* 0x000000010404b824 */ /* 0x100fe200078e0a1d */
[C---:B------:R-:W-:Y:S01]  /*9510*/  ISETP.GT.U32.AND P2, PT, R29.reuse, R9, PT ;  /* 0x000000091d00720c */ /* 0x040fe20003f44070 */
[--C-:B------:R-:W-:Y:S01]  /*9520*/  @!P4 IMAD.IADD R18, R18, 0x1, -R29.reuse ;  /* 0x000000011212c824 */ /* 0x100fe200078e0a1d */
[C---:B------:R-:W-:Y:S01]  /*9530*/  ISETP.GT.U32.AND P3, PT, R29.reuse, R17, PT ;  /* 0x000000111d00720c */ /* 0x040fe20003f64070 */
[----:B------:R-:W-:Y:S01]  /*9540*/  @!P5 IMAD.IADD R24, R24, 0x1, -R29 ;  /* 0x000000011818d824 */ /* 0x000fe200078e0a1d */
[----:B------:R-:W-:-:S02]  /*9550*/  ISETP.GT.U32.AND P1, PT, R29, R5, PT ;  /* 0x000000051d00720c */ /* 0x000fc40003f24070 */
[C---:B------:R-:W-:Y:S02]  /*9560*/  ISETP.GT.U32.AND P4, PT, R29.reuse, R14, PT ;  /* 0x0000000e1d00720c */ /* 0x040fe40003f84070 */
[----:B----4-:R-:W-:Y:S02]  /*9570*/  ISETP.GT.U32.AND P5, PT, R29, R13, PT ;  /* 0x0000000d1d00720c */ /* 0x010fe40003fa4070 */
[--C-:B------:R-:W-:Y:S01]  /*9580*/  @!P6 IMAD.IADD R23, R23, 0x1, -R29.reuse ;  /* 0x000000011717e824 */ /* 0x100fe200078e0a1d */
[----:B------:R-:W-:Y:S01]  /*9590*/  ISETP.GT.U32.AND P6, PT, R29, R4, PT ;  /* 0x000000041d00720c */ /* 0x000fe20003fc4070 */
[--C-:B------:R-:W-:Y:S01]  /*95a0*/  @!P0 IMAD.IADD R10, R10, 0x1, -R29.reuse ;  /* 0x000000010a0a8824 */ /* 0x100fe200078e0a1d */
[----:B------:R-:W-:Y:S01]  /*95b0*/  STL [R1+0x64], R19 ;  /* 0x0000641301007387 */ /* 0x000fe20000100800 */
[--C-:B------:R-:W-:Y:S02]  /*95c0*/  @!P2 IMAD.IADD R9, R9, 0x1, -R29.reuse ;  /* 0x000000010909a824 */ /* 0x100fe400078e0a1d */
[----:B------:R-:W-:Y:S01]  /*95d0*/  @!P3 IMAD.IADD R17, R17, 0x1, -R29 ;  /* 0x000000011111b824 */ /* 0x000fe200078e0a1d */
[C---:B------:R-:W-:Y:S01]  /*95e0*/  ISETP.GT.U32.AND P3, PT, R29.reuse, R18, PT ;  /* 0x000000121d00720c */ /* 0x040fe20003f64070 */
[----:B------:R-:W-:Y:S01]  /*95f0*/  IMAD.HI.U32 R22, R0, R21, RZ ;  /* 0x0000001500167227 */ /* 0x000fe200078e00ff */
[----:B------:R-:W-:Y:S01]  /*9600*/  STL [R1+0x60], R16 ;  /* 0x0000601001007387 */ /* 0x000fe20000100800 */
[----:B------:R-:W-:-:S02]  /*9610*/  ISETP.GT.U32.AND P0, PT, R29, R8, PT ;  /* 0x000000081d00720c */ /* 0x000fc40003f04070 */
[--C-:B------:R-:W-:Y:S01]  /*9620*/  @!P1 IMAD.IADD R5, R5, 0x1, -R29.reuse ;  /* 0x0000000105059824 */ /* 0x100fe200078e0a1d */
[----:B------:R-:W-:Y:S01]  /*9630*/  STL [R1+0x5c], R15 ;  /* 0x00005c0f01007387 */ /* 0x000fe20000100800 */
[--C-:B------:R-:W-:Y:S01]  /*9640*/  @!P4 IMAD.IADD R14, R14, 0x1, -R29.reuse ;  /* 0x000000010e0ec824 */ /* 0x100fe200078e0a1d */
[----:B------:R-:W-:Y:S01]  /*9650*/  ISETP.GT.U32.AND P4, PT, R29, R24, PT ;  /* 0x000000181d00720c */ /* 0x000fe20003f84070 */
[----:B------:R-:W-:Y:S01]  /*9660*/  @!P5 IMAD.IADD R13, R13, 0x1, -R29 ;  /* 0x000000010d0dd824 */ /* 0x000fe200078e0a1d */
[----:B------:R-:W-:Y:S01]  /*9670*/  STL [R1+0x58], R11 ;  /* 0x0000580b01007387 */ /* 0x000fe20000100800 */
[C---:B------:R-:W-:Y:S01]  /*9680*/  ISETP.GT.U32.AND P5, PT, R29.reuse, R9, PT ;  /* 0x000000091d00720c */ /* 0x040fe20003fa4070 */
[----:B------:R-:W-:Y:S02]  /*9690*/  IMAD.MOV R22, RZ, RZ, -R22 ;  /* 0x000000ffff167224 */ /* 0x000fe400078e0a16 */
[----:B------:R-:W-:Y:S04]  /*96a0*/  STL [R1+0x54], R10 ;  /* 0x0000540a01007387 */ /* 0x000fe80000100800 */
[----:B------:R0:W-:Y:S01]  /*96b0*/  STL [R1+0x4c], R2 ;  /* 0x00004c0201007387 */ /* 0x0001e20000100800 */
[----:B------:R-:W-:-:S03]  /*96c0*/  IMAD R21, R29, R22, R21 ;  /* 0x000000161d157224 */ /* 0x000fc600078e0215 */
[----:B------:R1:W-:Y:S01]  /*96d0*/  STL [R1+0x50], R5 ;  /* 0x0000500501007387 */ /* 0x0003e20000100800 */
[----:B------:R-:W-:-:S03]  /*96e0*/  @!P6 IMAD.IADD R4, R4, 0x1, -R29 ;  /* 0x000000010404e824 */ /* 0x000fc600078e0a1d */
[----:B0-----:R-:W4:Y:S04]  /*96f0*/  LDL R2, [R1+0x119c] ;  /* 0x00119c0001027983 */ /* 0x001f280000100800 */
[----:B-1----:R-:W4:Y:S04]  /*9700*/  LDL.LU R5, [R1+0x388] ;  /* 0x0003880001057983 */ /* 0x002f280000300800 */
[----:B------:R-:W4:Y:S01]  /*9710*/  LDL.LU R16, [R1+0x384] ;  /* 0x0003840001107983 */ /* 0x000f220000300800 */
[----:B------:R-:W-:Y:S01]  /*9720*/  ISETP.GT.U32.AND P1, PT, R29, R7, PT ;  /* 0x000000071d00720c */ /* 0x000fe20003f24070 */
[----:B------:R-:W-:-:S02]  /*9730*/  @!P3 IMAD.IADD R18, R18, 0x1, -R29 ;  /* 0x000000011212b824 */ /* 0x000fc400078e0a1d */
[----:B------:R-:W4:Y:S01]  /*9740*/  LDL.LU R15, [R1+0x364] ;  /* 0x00036400010f7983 */ /* 0x000f220000300800 */
[----:B------:R-:W-:-:S03]  /*9750*/  @!P0 IMAD.IADD R8, R8, 0x1, -R29 ;  /* 0x0000000108088824 */ /* 0x000fc600078e0a1d */
[----:B------:R-:W4:Y:S01]  /*9760*/  LDL.LU R11, [R1+0x368] ;  /* 0x00036800010b7983 */ /* 0x000f220000300800 */
[----:B------:R-:W-:-:S03]  /*9770*/  @!P4 IMAD.IADD R24, R24, 0x1, -R29 ;  /* 0x000000011818c824 */ /* 0x000fc600078e0a1d */
[----:B------:R-:W-:Y:S01]  /*9780*/  STL [R1+0x1888], R21 ;  /* 0x0018881501007387 */ /* 0x000fe20000100800 */
[----:B------:R-:W-:-:S03]  /*9790*/  @!P5 IMAD.IADD R9, R9, 0x1, -R29 ;  /* 0x000000010909d824 */ /* 0x000fc600078e0a1d */
[----:B------:R-:W4:Y:S04]  /*97a0*/  LDL.LU R10, [R1+0x36c] ;  /* 0x00036c00010a7983 */ /* 0x000f280000300800 */
[----:B------:R0:W-:Y:S01]  /*97b0*/  STL [R1+0x48], R4 ;  /* 0x0000480401007387 */ /* 0x0001e20000100800 */
[----:B------:R-:W-:-:S03]  /*97c0*/  @!P1 IMAD.IADD R7, R7, 0x1, -R29 ;  /* 0x0000000107079824 */ /* 0x000fc600078e0a1d */
[----:B0-----:R-:W4:Y:S04]  /*97d0*/  LDL.LU R4, [R1+0x374] ;  /* 0x0003740001047983 */ /* 0x001f280000300800 */
[----:B------:R0:W-:Y:S04]  /*97e0*/  STL [R1+0x44], R18 ;  /* 0x0000441201007387 */ /* 0x0001e80000100800 */
[----:B------:R-:W4:Y:S04]  /*97f0*/  LDL.LU R20, [R1+0x370] ;  /* 0x0003700001147983 */ /* 0x000f280000300800 */
[----:B------:R1:W-:Y:S04]  /*9800*/  STL [R1+0x40], R24 ;  /* 0x0000401801007387 */ /* 0x0003e80000100800 */
[----:B0-----:R-:W4:Y:S04]  /*9810*/  LDL.LU R18, [R1+0x350] ;  /* 0x0003500001127983 */ /* 0x001f280000300800 */
[----:B------:R0:W-:Y:S04]  /*9820*/  STL [R1+0x3c], R9 ;  /* 0x00003c0901007387 */ /* 0x0001e80000100800 */
[----:B-1----:R-:W4:Y:S04]  /*9830*/  LDL.LU R24, [R1+0x354] ;  /* 0x0003540001187983 */ /* 0x002f280000300800 */
[----:B0-----:R-:W4:Y:S01]  /*9840*/  LDL.LU R9, [R1+0x358] ;  /* 0x0003580001097983 */ /* 0x001f220000300800 */
[----:B---3--:R-:W-:-:S02]  /*9850*/  ISETP.GT.U32.AND P2, PT, R29, R12, PT ;  /* 0x0000000c1d00720c */ /* 0x008fc40003f44070 */
[----:B------:R-:W-:-:S11]  /*9860*/  ISETP.GT.U32.AND P0, PT, R29, R6, PT ;  /* 0x000000061d00720c */ /* 0x000fd60003f04070 */
[--C-:B------:R-:W-:Y:S01]  /*9870*/  @!P2 IMAD.IADD R12, R12, 0x1, -R29.reuse ;  /* 0x000000010c0ca824 */ /* 0x100fe200078e0a1d */
[C---:B------:R-:W-:Y:S01]  /*9880*/  ISETP.GT.U32.AND P2, PT, R29.reuse, R8, PT ;  /* 0x000000081d00720c */ /* 0x040fe20003f44070 */
[----:B------:R-:W-:Y:S01]  /*9890*/  @!P0 IMAD.IADD R6, R6, 0x1, -R29 ;  /* 0x0000000106068824 */ /* 0x000fe200078e0a1d */
[----:B------:R-:W-:-:S11]  /*98a0*/  ISETP.GT.U32.AND P0, PT, R29, R7, PT ;  /* 0x000000071d00720c */ /* 0x000fd60003f04070 */
[----:B------:R-:W-:-:S05]  /*98b0*/  @!P2 IMAD.IADD R8, R8, 0x1, -R29 ;  /* 0x000000010808a824 */ /* 0x000fca00078e0a1d */
[----:B------:R0:W-:Y:S01]  /*98c0*/  STL [R1+0x38], R8 ;  /* 0x0000380801007387 */ /* 0x0001e20000100800 */
[----:B------:R-:W-:-:S03]  /*98d0*/  @!P0 IMAD.IADD R7, R7, 0x1, -R29 ;  /* 0x0000000107078824 */ /* 0x000fc600078e0a1d */
[----:B0-----:R-:W3:Y:S04]  /*98e0*/  LDL.LU R8, [R1+0x360] ;  /* 0x0003600001087983 */ /* 0x001ee80000300800 */
[----:B------:R0:W-:Y:S04]  /*98f0*/  STL [R1+0x34], R7 ;  /* 0x0000340701007387 */ /* 0x0001e80000100800 */
[----:B0-----:R-:W3:Y:S01]  /*9900*/  LDL.LU R7, [R1+0x35c] ;  /* 0x00035c0001077983 */ /* 0x001ee20000300800 */
[C---:B--2---:R-:W-:Y:S02]  /*9910*/  ISETP.GT.U32.AND P1, PT, R29.reuse, R3, PT ;  /* 0x000000031d00720c */ /* 0x044fe40003f24070 */
[----:B------:R-:W-:-:S02]  /*9920*/  ISETP.GT.U32.AND P3, PT, R29, R17, PT ;  /* 0x000000111d00720c */ /* 0x000fc40003f64070 */
[----:B------:R-:W-:-:S09]  /*9930*/  ISETP.GT.U32.AND P4, PT, R29, R14, PT ;  /* 0x0000000e1d00720c */ /* 0x000fd20003f84070 */
[--C-:B------:R-:W-:Y:S01]  /*9940*/  @!P1 IMAD.IADD R3, R3, 0x1, -R29.reuse ;  /* 0x0000000103039824 */ /* 0x100fe200078e0a1d */
[----:B------:R-:W-:Y:S01]  /*9950*/  ISETP.GT.U32.AND P1, PT, R29, R23, PT ;  /* 0x000000171d00720c */ /* 0x000fe20003f24070 */
[----:B------:R-:W-:-:S03]  /*9960*/  @!P3 IMAD.IADD R17, R17, 0x1, -R29 ;  /* 0x000000011111b824 */ /* 0x000fc600078e0a1d */
[C---:B------:R-:W-:Y:S02]  /*9970*/  ISETP.GT.U32.AND P6, PT, R29.reuse, R3, PT ;  /* 0x000000031d00720c */ /* 0x040fe40003fc4070 */
[----:B------:R-:W-:-:S07]  /*9980*/  ISETP.GT.U32.AND P5, PT, R29, R13, PT ;  /* 0x0000000d1d00720c */ /* 0x000fce0003fa4070 */
[--C-:B------:R-:W-:Y:S02]  /*9990*/  @!P1 IMAD.IADD R23, R23, 0x1, -R29.reuse ;  /* 0x0000000117179824 */ /* 0x100fe400078e0a1d */
[--C-:B------:R-:W-:Y:S02]  /*99a0*/  @!P4 IMAD.IADD R14, R14, 0x1, -R29.reuse ;  /* 0x000000010e0ec824 */ /* 0x100fe400078e0a1d */
[--C-:B------:R-:W-:Y:S01]  /*99b0*/  @!P6 IMAD.IADD R3, R3, 0x1, -R29.reuse ;  /* 0x000000010303e824 */ /* 0x100fe200078e0a1d */
[----:B------:R-:W-:Y:S01]  /*99c0*/  ISETP.GT.U32.AND P2, PT, R29, R12, PT ;  /* 0x0000000c1d00720c */ /* 0x000fe20003f44070 */
[----:B------:R-:W-:Y:S01]  /*99d0*/  @!P5 IMAD.IADD R13, R13, 0x1, -R29 ;  /* 0x000000010d0dd824 */ /* 0x000fe200078e0a1d */
[C---:B------:R-:W-:Y:S02]  /*99e0*/  ISETP.GT.U32.AND P0, PT, R29.reuse, R6, PT ;  /* 0x000000061d00720c */ /* 0x040fe40003f04070 */
[C---:B----4-:R-:W-:Y:S02]  /*99f0*/  ISETP.GT.U32.AND P1, PT, R29.reuse, R5, PT ;  /* 0x000000051d00720c */ /* 0x050fe40003f24070 */
[----:B------:R-:W-:-:S02]  /*9a00*/  ISETP.GT.U32.AND P3, PT, R29, R16, PT ;  /* 0x000000101d00720c */ /* 0x000fc40003f64070 */
[----:B------:R-:W-:Y:S02]  /*9a10*/  IABS R22, R2 ;  /* 0x0000000200167213 */ /* 0x000fe40000000000 */
[----:B------:R-:W2:Y:S01]  /*9a20*/  LDL.LU R2, [R1+0x33c] ;  /* 0x00033c0001027983 */ /* 0x000ea20000300800 */
[----:B------:R-:W-:-:S06]  /*9a30*/  ISETP.GT.U32.AND P4, PT, R29, R15, PT ;  /* 0x0000000f1d00720c */ /* 0x000fcc0003f84070 */
[--C-:B------:R-:W-:Y:S01]  /*9a40*/  @!P1 IMAD.IADD R5, R5, 0x1, -R29.reuse ;  /* 0x0000000105059824 */ /* 0x100fe200078e0a1d */
[----:B------:R-:W-:Y:S01]  /*9a50*/  ISETP.GT.U32.AND P5, PT, R29, R11, PT ;  /* 0x0000000b1d00720c */ /* 0x000fe20003fa4070 */
[----:B------:R-:W-:-:S05]  /*9a60*/  @!P3 IMAD.IADD R16, R16, 0x1, -R29 ;  /* 0x000000011010b824 */ /* 0x000fca00078e0a1d */
[--C-:B------:R-:W-:Y:S02]  /*9a70*/  @!P4 IMAD.IADD R15, R15, 0x1, -R29.reuse ;  /* 0x000000010f0fc824 */ /* 0x100fe400078e0a1d */
[----:B------:R-:W-:Y:S01]  /*9a80*/  @!P2 IMAD.IADD R12, R12, 0x1, -R29 ;  /* 0x000000010c0ca824 */ /* 0x000fe200078e0a1d */
[C---:B------:R-:W-:Y:S02]  /*9a90*/  ISETP.GT.U32.AND P2, PT, R29.reuse, R10, PT ;  /* 0x0000000a1d00720c */ /* 0x040fe40003f44070 */
[C---:B------:R-:W-:Y:S02]  /*9aa0*/  ISETP.GT.U32.AND P6, PT, R29.reuse, R20, PT ;  /* 0x000000141d00720c */ /* 0x040fe40003fc4070 */
[C---:B------:R-:W-:Y:S02]  /*9ab0*/  ISETP.GT.U32.AND P1, PT, R29.reuse, R18, PT ;  /* 0x000000121d00720c */ /* 0x040fe40003f24070 */
[----:B------:R-:W-:-:S09]  /*9ac0*/  ISETP.GT.U32.AND P3, PT, R29, R24, PT ;  /* 0x000000181d00720c */ /* 0x000fd20003f64070 */
[--C-:B------:R-:W-:Y:S01]  /*9ad0*/  @!P6 IMAD.IADD R20, R20, 0x1, -R29.reuse ;  /* 0x000000011414e824 */ /* 0x100fe200078e0a1d */
[C---:B------:R-:W-:Y:S02]  /*9ae0*/  ISETP.GT.U32.AND P6, PT, R29.reuse, R5, PT ;  /* 0x000000051d00720c */ /* 0x040fe40003fc4070 */
[C---:B------:R-:W-:Y:S01]  /*9af0*/  ISETP.GT.U32.AND P4, PT, R29.reuse, R9, PT ;  /* 0x000000091d00720c */ /* 0x040fe20003f84070 */
[--C-:B------:R-:W-:Y:S01]  /*9b00*/  @!P1 IMAD.IADD R18, R18, 0x1, -R29.reuse ;  /* 0x0000000112129824 */ /* 0x100fe200078e0a1d */
[----:B------:R-:W-:Y:S01]  /*9b10*/  STL [R1+0x38c], R23 ;  /* 0x00038c1701007387 */ /* 0x000fe20000100800 */
[--C-:B------:R-:W-:Y:S01]  /*9b20*/  @!P0 IMAD.IADD R6, R6, 0x1, -R29.reuse ;  /* 0x0000000106068824 */ /* 0x100fe200078e0a1d */
[----:B------:R-:W-:Y:S01]  /*9b30*/  ISETP.GT.U32.AND P1, PT, R29, R16, PT ;  /* 0x000000101d00720c */ /* 0x000fe20003f24070 */
[--C-:B------:R-:W-:Y:S01]  /*9b40*/  @!P5 IMAD.IADD R11, R11, 0x1, -R29.reuse ;  /* 0x000000010b0bd824 */ /* 0x100fe200078e0a1d */
[----:B------:R-:W-:Y:S01]  /*9b50*/  STL [R1+0x390], R17 ;  /* 0x0003901101007387 */ /* 0x000fe20000100800 */
[----:B------:R-:W-:Y:S01]  /*9b60*/  @!P3 IMAD.IADD R24, R24, 0x1, -R29 ;  /* 0x000000011818b824 */ /* 0x000fe200078e0a1d */
[----:B------:R-:W-:-:S02]  /*9b70*/  ISETP.GT.U32.AND P3, PT, R29, R15, PT ;  /* 0x0000000f1d00720c */ /* 0x000fc40003f64070 */
[----:B------:R-:W-:Y:S04]  /*9b80*/  STL [R1+0x394], R14 ;  /* 0x0003940e01007387 */ /* 0x000fe80000100800 */
[----:B------:R-:W-:Y:S01]  /*9b90*/  STL [R1+0x398], R13 ;  /* 0x0003980d01007387 */ /* 0x000fe20000100800 */
[----:B------:R-:W-:-:S03]  /*9ba0*/  @!P4 IMAD.IADD R9, R9, 0x1, -R29 ;  /* 0x000000010909c824 */ /* 0x000fc600078e0a1d */
[----:B------:R-:W-:Y:S01]  /*9bb0*/  STL [R1+0x378], R12 ;  /* 0x0003780c01007387 */ /* 0x000fe20000100800 */
[----:B------:R-:W-:-:S03]  /*9bc0*/  ISETP.GT.U32.AND P4, PT, R29, R11, PT ;  /* 0x0000000b1d00720c */ /* 0x000fc60003f84070 */
[----:B------:R0:W-:Y:S01]  /*9bd0*/  STL [R1+0x37c], R6 ;  /* 0x00037c0601007387 */ /* 0x0001e20000100800 */
[----:B------:R-:W-:Y:S01]  /*9be0*/  ISETP.GT.U32.AND P0, PT, R29, R4, PT ;  /* 0x000000041d00720c */ /* 0x000fe20003f04070 */
[--C-:B------:R-:W-:Y:S02]  /*9bf0*/  @!P6 IMAD.IADD R5, R5, 0x1, -R29.reuse ;  /* 0x000000010505e824 */ /* 0x100fe400078e0a1d */
[--C-:B------:R-:W-:Y:S01]  /*9c00*/  @!P2 IMAD.IADD R10, R10, 0x1, -R29.reuse ;  /* 0x000000010a0aa824 */ /* 0x100fe200078e0a1d */
[----:B0-----:R-:W4:Y:S04]  /*9c10*/  LDL.LU R6, [R1+0x340] ;  /* 0x0003400001067983 */ /* 0x001f280000300800 */
[----:B------:R0:W-:Y:S01]  /*9c20*/  STL [R1+0x380], R3 ;  /* 0x0003800301007387 */ /* 0x0001e20000100800 */
[----:B------:R-:W-:-:S02]  /*9c30*/  @!P1 IMAD.IADD R16, R16, 0x1, -R29 ;  /* 0x0000000110109824 */ /* 0x000fc400078e0a1d */
[--C-:B------:R-:W-:Y:S01]  /*9c40*/  @!P3 IMAD.IADD R15, R15, 0x1, -R29.reuse ;  /* 0x000000010f0fb824 */ /* 0x100fe200078e0a1d */
[----:B0-----:R-:W4:Y:S04]  /*9c50*/  LDL.LU R3, [R1+0x344] ;  /* 0x0003440001037983 */ /* 0x001f280000300800 */
[----:B------:R-:W4:Y:S04]  /*9c60*/  LDL.LU R14, [R1+0x34c] ;  /* 0x00034c00010e7983 */ /* 0x000f280000300800 */
[----:B------:R-:W4:Y:S04]  /*9c70*/  LDL.LU R13, [R1+0x348] ;  /* 0x00034800010d7983 */ /* 0x000f280000300800 */
[----:B------:R-:W4:Y:S04]  /*9c80*/  LDL.LU R12, [R1+0x328] ;  /* 0x00032800010c7983 */ /* 0x000f280000300800 */
[----:B------:R0:W-:Y:S01]  /*9c90*/  STL [R1+0x388], R5 ;  /* 0x0003880501007387 */ /* 0x0001e20000100800 */
[----:B------:R-:W-:-:S02]  /*9ca0*/  @!P4 IMAD.IADD R11, R11, 0x1, -R29 ;  /* 0x000000010b0bc824 */ /* 0x000fc400078e0a1d */
[----:B------:R-:W-:Y:S01]  /*9cb0*/  @!P0 IMAD.IADD R4, R4, 0x1, -R29 ;  /* 0x0000000104048824 */ /* 0x000fe200078e0a1d */
[----:B0-----:R-:W4:Y:S04]  /*9cc0*/  LDL.LU R5, [R1+0x32c] ;  /* 0x00032c0001057983 */ /* 0x001f280000300800 */
[----:B------:R-:W4:Y:S04]  /*9cd0*/  LDL.LU R19, [R1+0x330] ;  /* 0x0003300001137983 */ /* 0x000f280000300800 */
[----:B------:R0:W-:Y:S04]  /*9ce0*/  STL [R1+0x384], R16 ;  /* 0x0003841001007387 */ /* 0x0001e80000100800 */
[----:B------:R1:W-:Y:S04]  /*9cf0*/  STL [R1+0x364], R15 ;  /* 0x0003640f01007387 */ /* 0x0003e80000100800 */
[----:B------:R-:W4:Y:S04]  /*9d00*/  LDL.LU R17, [R1+0x338] ;  /* 0x0003380001117983 */ /* 0x000f280000300800 */
[----:B0-----:R-:W4:Y:S04]  /*9d10*/  LDL.LU R16, [R1+0x334] ;  /* 0x0003340001107983 */ /* 0x001f280000300800 */
[----:B------:R-:W-:Y:S04]  /*9d20*/  STL [R1+0x368], R11 ;  /* 0x0003680b01007387 */ /* 0x000fe80000100800 */
[----:B-1----:R-:W4:Y:S01]  /*9d30*/  LDL.LU R15, [R1+0x314] ;  /* 0x00031400010f7983 */ /* 0x002f220000300800 */
[----:B---3--:R-:W-:-:S02]  /*9d40*/  ISETP.GT.U32.AND P5, PT, R29, R8, PT ;  /* 0x000000081d00720c */ /* 0x008fc40003fa4070 */
[----:B------:R-:W-:-:S11]  /*9d50*/  ISETP.GT.U32.AND P2, PT, R29, R7, PT ;  /* 0x000000071d00720c */ /* 0x000fd60003f44070 */
[--C-:B------:R-:W-:Y:S01]  /*9d60*/  @!P5 IMAD.IADD R8, R8, 0x1, -R29.reuse ;  /* 0x000000010808d824 */ /* 0x100fe200078e0a1d */
[----:B------:R-:W-:Y:S01]  /*9d70*/  ISETP.GT.U32.AND P5, PT, R29, R10, PT ;  /* 0x0000000a1d00720c */ /* 0x000fe20003fa4070 */
[----:B------:R-:W-:Y:S01]  /*9d80*/  @!P2 IMAD.IADD R7, R7, 0x1, -R29 ;  /* 0x000000010707a824 */ /* 0x000fe200078e0a1d */
[----:B------:R-:W-:-:S11]  /*9d90*/  ISETP.GT.U32.AND P2, PT, R29, R4, PT ;  /* 0x000000041d00720c */ /* 0x000fd60003f44070 */
[----:B------:R-:W-:-:S05]  /*9da0*/  @!P5 IMAD.IADD R10, R10, 0x1, -R29 ;  /* 0x000000010a0ad824 */ /* 0x000fca00078e0a1d */
[----:B------:R0:W-:Y:S04]  /*9db0*/  STL [R1+0x36c], R10 ;  /* 0x00036c0a01007387 */ /* 0x0001e80000100800 */
[----:B0-----:R-:W3:Y:S01]  /*9dc0*/  LDL.LU R10, [R1+0x318] ;  /* 0x00031800010a7983 */ /* 0x001ee20000300800 */
[----:B------:R-:W-:-:S03]  /*9dd0*/  @!P2 IMAD.IADD R4, R4, 0x1, -R29 ;  /* 0x000000010404a824 */ /* 0x000fc600078e0a1d */
[----:B------:R-:W3:Y:S04]  /*9de0*/  LDL.LU R11, [R1+0x31c] ;  /* 0x00031c00010b7983 */ /* 0x000ee80000300800 */
[----:B------:R0:W-:Y:S04]  /*9df0*/  STL [R1+0x374], R4 ;  /* 0x0003740401007387 */ /* 0x0001e80000100800 */
[----:B0-----:R-:W3:Y:S01]  /*9e00*/  LDL.LU R4, [R1+0x324] ;  /* 0x0003240001047983 */ /* 0x001ee20000300800 */
[C---:B--2---:R-:W-:Y:S02]  /*9e10*/  ISETP.GT.U32.AND P0, PT, R29.reuse, R2, PT ;  /* 0x000000021d00720c */ /* 0x044fe40003f04070 */
[----:B------:R-:W-:-:S02]  /*9e20*/  ISETP.GT.U32.AND P1, PT, R29, R18, PT ;  /* 0x000000121d00720c */ /* 0x000fc40003f24070 */
[----:B------:R-:W-:-:S09]  /*9e30*/  ISETP.GT.U32.AND P3, PT, R29, R24, PT ;  /* 0x000000181d00720c */ /* 0x000fd20003f64070 */
[----:B------:R-:W-:Y:S01]  /*9e40*/  @!P0 IMAD.IADD R2, R2, 0x1, -R29 ;  /* 0x0000000102028824 */ /* 0x000fe200078e0a1d */
[----:B------:R-:W-:-:S04]  /*9e50*/  ISETP.GT.U32.AND P0, PT, R29, R20, PT ;  /* 0x000000141d00720c */ /* 0x000fc80003f04070 */
[C---:B------:R-:W-:Y:S01]  /*9e60*/  ISETP.GT.U32.AND P6, PT, R29.reuse, R2, PT ;  /* 0x000000021d00720c */ /* 0x040fe20003fc4070 */
[----:B------:R-:W-:Y:S01]  /*9e70*/  @!P1 IMAD.IADD R18, R18, 0x1, -R29 ;  /* 0x0000000112129824 */ /* 0x000fe200078e0a1d */
[----:B------:R-:W-:-:S07]  /*9e80*/  ISETP.GT.U32.AND P4, PT, R29, R9, PT ;  /* 0x000000091d00720c */ /* 0x000fce0003f84070 */
[--C-:B------:R-:W-:Y:S02]  /*9e90*/  @!P0 IMAD.IADD R20, R20, 0x1, -R29.reuse ;  /* 0x0000000114148824 */ /* 0x100fe400078e0a1d */
[--C-:B------:R-:W-:Y:S01]  /*9ea0*/  @!P3 IMAD.IADD R24, R24, 0x1, -R29.reuse ;  /* 0x000000011818b824 */ /* 0x100fe200078e0a1d */
[C---:B------:R-:W-:Y:S01]  /*9eb0*/  ISETP.GT.U32.AND P5, PT, R29.reuse, R8, PT ;  /* 0x000000081d00720c */ /* 0x040fe20003fa4070 */
[--C-:B------:R-:W-:Y:S01]  /*9ec0*/  @!P6 IMAD.IADD R2, R2, 0x1, -R29.reuse ;  /* 0x000000010202e824 */ /* 0x100fe200078e0a1d */
[----:B------:R-:W-:Y:S01]  /*9ed0*/  ISETP.GT.U32.AND P2, PT, R29, R7, PT ;  /* 0x000000071d00720c */ /* 0x000fe20003f44070 */
[--C-:B------:R-:W-:Y:S01]  /*9ee0*/  @!P4 IMAD.IADD R9, R9, 0x1, -R29.reuse ;  /* 0x000000010909c824 */ /* 0x100fe200078e0a1d */
[----:B------:R-:W-:Y:S09]  /*9ef0*/  STL [R1+0x370], R20 ;  /* 0x0003701401007387 */ /* 0x000ff20000100800 */
[----:B------:R-:W-:-:S02]  /*9f00*/  @!P5 IMAD.IADD R8, R8, 0x1, -R29 ;  /* 0x000000010808d824 */ /* 0x000fc400078e0a1d */
[----:B------:R-:W-:Y:S01]  /*9f10*/  @!P2 IMAD.IADD R7, R7, 0x1, -R29 ;  /* 0x000000010707a824 */ /* 0x000fe200078e0a1d */
[----:B------:R-:W-:Y:S04]  /*9f20*/  STL [R1+0x350], R18 ;  /* 0x0003501201007387 */ /* 0x000fe80000100800 */
[----:B------:R-:W-:Y:S04]  /*9f30*/  STL [R1+0x354], R24 ;  /* 0x0003541801007387 */ /* 0x000fe80000100800 */
[----:B------:R-:W-:Y:S01]  /*9f40*/  STL [R1+0x358], R9 ;  /* 0x0003580901007387 */ /* 0x000fe20000100800 */
[----:B----4-:R-:W-:-:S02]  /*9f50*/  ISETP.GT.U32.AND P0, PT, R29, R6, PT ;  /* 0x000000061d00720c */ /* 0x010fc40003f04070 */
[C---:B------:R-:W-:Y:S02]  /*9f60*/  ISETP.GT.U32.AND P1, PT, R29.reuse, R3, PT ;  /* 0x000000031d00720c */ /* 0x040fe40003f24070 */
[----:B------:R-:W-:-:S09]  /*9f70*/  ISETP.GT.U32.AND P3, PT, R29, R14, PT ;  /* 0x0000000e1d00720c */ /* 0x000fd20003f64070 */
[--C-:B------:R-:W-:Y:S01]  /*9f80*/  @!P0 IMAD.IADD R6, R6, 0x1, -R29.reuse ;  /* 0x0000000106068824 */ /* 0x100fe200078e0a1d */
[----:B------:R-:W-:Y:S01]  /*9f90*/  ISETP.GT.U32.AND P4, PT, R29, R13, PT ;  /* 0x0000000d1d00720c */ /* 0x000fe20003f84070 */
        /* <DEDUP_REMOVED lines=8> */
[----:B------:R-:W-:Y:S01]  /*a020*/  ISETP.GT.U32.AND P3, PT, R29, R15, PT ;  /* 0x0000000f1d00720c */ /* 0x000fe20003f64070 */
[--C-:B------:R-:W-:Y:S01]  /*a030*/  @!P0 IMAD.IADD R17, R17, 0x1, -R29.reuse ;  /* 0x0000000111118824 */ /* 0x100fe200078e0a1d */
[----:B------:R-:W-:Y:S01]  /*a040*/  ISETP.GT.U32.AND P2, PT, R29, R5, PT ;  /* 0x000000051d00720c */ /* 0x000fe20003f44070 */
[--C-:B------:R-:W-:Y:S01]  /*a050*/  @!P4 IMAD.IADD R13, R13, 0x1, -R29.reuse ;  /* 0x000000010d0dc824 */ /* 0x100fe200078e0a1d */
[C---:B------:R-:W-:Y:S01]  /*a060*/  ISETP.GT.U32.AND P0, PT, R29.reuse, R3, PT ;  /* 0x000000031d00720c */ /* 0x040fe20003f04070 */
[--C-:B------:R-:W-:Y:S01]  /*a070*/  @!P1 IMAD.IADD R16, R16, 0x1, -R29.reuse ;  /* 0x0000000110109824 */ /* 0x100fe200078e0a1d */
[----:B------:R-:W-:Y:S01]  /*a080*/  ISETP.GT.U32.AND P1, PT, R29, R14, PT ;  /* 0x0000000e1d00720c */ /* 0x000fe20003f24070 */
[----:B------:R-:W-:Y:S01]  /*a090*/  STL [R1+0x360], R8 ;  /* 0x0003600801007387 */ /* 0x000fe20000100800 */
[----:B------:R-:W-:-:S03]  /*a0a0*/  @!P5 IMAD.IADD R12, R12, 0x1, -R29 ;  /* 0x000000010c0cd824 */ /* 0x000fc600078e0a1d */
[----:B------:R0:W-:Y:S02]  /*a0b0*/  STL [R1+0x33c], R2 ;  /* 0x00033c0201007387 */ /* 0x0001e40000100800 */
[--C-:B------:R-:W-:Y:S01]  /*a0c0*/  @!P3 IMAD.IADD R15, R15, 0x1, -R29.reuse ;  /* 0x000000010f0fb824 */ /* 0x100fe200078e0a1d */
[----:B------:R-:W-:Y:S01]  /*a0d0*/  ISETP.GT.U32.AND P3, PT, R29, R13, PT ;  /* 0x0000000d1d00720c */ /* 0x000fe20003f64070 */
[----:B------:R1:W-:Y:S01]  /*a0e0*/  STL [R1+0x35c], R7 ;  /* 0x00035c0701007387 */ /* 0x0003e20000100800 */
[----:B------:R-:W-:-:S03]  /*a0f0*/  @!P6 IMAD.IADD R6, R6, 0x1, -R29 ;  /* 0x000000010606e824 */ /* 0x000fc600078e0a1d */
[----:B0-----:R-:W2:Y:S01]  /*a100*/  LDL.LU R2, [R1+0x320] ;  /* 0x0003200001027983 */ /* 0x001ea20000300800 */
[----:B------:R-:W-:-:S03]  /*a110*/  @!P2 IMAD.IADD R5, R5, 0x1, -R29 ;  /* 0x000000010505a824 */ /* 0x000fc600078e0a1d */
[----:B------:R-:W4:Y:S01]  /*a120*/  LDL.LU R9, [R1+0x300] ;  /* 0x0003000001097983 */ /* 0x000f220000300800 */
[----:B------:R-:W-:-:S03]  /*a130*/  @!P0 IMAD.IADD R3, R3, 0x1, -R29 ;  /* 0x0000000103038824 */ /* 0x000fc600078e0a1d */
[----:B------:R-:W4:Y:S01]  /*a140*/  LDL.LU R8, [R1+0x304] ;  /* 0x0003040001087983 */ /* 0x000f220000300800 */
[----:B------:R-:W-:-:S03]  /*a150*/  @!P1 IMAD.IADD R14, R14, 0x1, -R29 ;  /* 0x000000010e0e9824 */ /* 0x000fc600078e0a1d */
[----:B-1----:R-:W4:Y:S04]  /*a160*/  LDL.LU R7, [R1+0x308] ;  /* 0x0003080001077983 */ /* 0x002f280000300800 */
[----:B------:R0:W-:Y:S01]  /*a170*/  STL [R1+0x340], R6 ;  /* 0x0003400601007387 */ /* 0x0001e20000100800 */
[----:B------:R-:W-:-:S03]  /*a180*/  @!P3 IMAD.IADD R13, R13, 0x1, -R29 ;  /* 0x000000010d0db824 */ /* 0x000fc600078e0a1d */
[----:B0-----:R-:W4:Y:S04]  /*a190*/  LDL.LU R6, [R1+0x310] ;  /* 0x0003100001067983 */ /* 0x001f280000300800 */
[----:B------:R0:W-:Y:S01]  /*a1a0*/  STL [R1+0x344], R3 ;  /* 0x0003440301007387 */ /* 0x0001e20000100800 */
[----:B------:R-:W-:-:S03]  /*a1b0*/  ISETP.GT.U32.AND P0, PT, R29, R17, PT ;  /* 0x000000111d00720c */ /* 0x000fc60003f04070 */
[----:B0-----:R-:W4:Y:S04]  /*a1c0*/  LDL.LU R3, [R1+0x30c] ;  /* 0x00030c0001037983 */ /* 0x001f280000300800 */
[----:B------:R-:W4:Y:S04]  /*a1d0*/  LDL.LU R20, [R1+0x2ec] ;  /* 0x0002ec0001147983 */ /* 0x000f280000300800 */
[----:B------:R0:W-:Y:S04]  /*a1e0*/  STL [R1+0x34c], R14 ;  /* 0x00034c0e01007387 */ /* 0x0001e80000100800 */
[----:B------:R-:W4:Y:S04]  /*a1f0*/  LDL.LU R18, [R1+0x2f0] ;  /* 0x0002f00001127983 */ /* 0x000f280000300800 */
[----:B------:R-:W4:Y:S04]  /*a200*/  LDL.LU R24, [R1+0x2f4] ;  /* 0x0002f40001187983 */ /* 0x000f280000300800 */
[----:B------:R1:W-:Y:S01]  /*a210*/  STL [R1+0x348], R13 ;  /* 0x0003480d01007387 */ /* 0x0003e20000100800 */
[----:B------:R-:W-:-:S03]  /*a220*/  ISETP.GT.U32.AND P1, PT, R29, R16, PT ;  /* 0x000000101d00720c */ /* 0x000fc60003f24070 */
[----:B0-----:R-:W4:Y:S01]  /*a230*/  LDL.LU R14, [R1+0x2fc] ;  /* 0x0002fc00010e7983 */ /* 0x001f220000300800 */
[----:B------:R-:W-:Y:S01]  /*a240*/  IMAD.HI.U32 R23, R0, R22, RZ ;  /* 0x0000001600177227 */ /* 0x000fe200078e00ff */
[C---:B---3--:R-:W-:Y:S02]  /*a250*/  ISETP.GT.U32.AND P4, PT, R29.reuse, R10, PT ;  /* 0x0000000a1d00720c */ /* 0x048fe40003f84070 */
[----:B-1----:R-:W3:Y:S01]  /*a260*/  LDL.LU R13, [R1+0x2f8] ;  /* 0x0002f800010d7983 */ /* 0x002ee20000300800 */
[----:B------:R-:W-:-:S10]  /*a270*/  ISETP.GT.U32.AND P5, PT, R29, R11, PT ;  /* 0x0000000b1d00720c */ /* 0x000fd40003fa4070 */
[--C-:B------:R-:W-:Y:S01]  /*a280*/  @!P4 IMAD.IADD R10, R10, 0x1, -R29.reuse ;  /* 0x000000010a0ac824 */ /* 0x100fe200078e0a1d */
[C---:B------:R-:W-:Y:S02]  /*a290*/  ISETP.GT.U32.AND P4, PT, R29.reuse, R12, PT ;  /* 0x0000000c1d00720c */ /* 0x040fe40003f84070 */
[----:B------:R-:W-:Y:S01]  /*a2a0*/  ISETP.GT.U32.AND P2, PT, R29, R4, PT ;  /* 0x000000041d00720c */ /* 0x000fe20003f44070 */
[----:B------:R-:W-:Y:S01]  /*a2b0*/  @!P5 IMAD.IADD R11, R11, 0x1, -R29 ;  /* 0x000000010b0bd824 */ /* 0x000fe200078e0a1d */
[C---:B------:R-:W-:Y:S02]  /*a2c0*/  ISETP.GT.U32.AND P5, PT, R29.reuse, R5, PT ;  /* 0x000000051d00720c */ /* 0x040fe40003fa4070 */
[----:B------:R-:W-:-:S07]  /*a2d0*/  ISETP.GT.U32.AND P3, PT, R29, R15, PT ;  /* 0x0000000f1d00720c */ /* 0x000fce0003f64070 */
[--C-:B------:R-:W-:Y:S02]  /*a2e0*/  @!P4 IMAD.IADD R12, R12, 0x1, -R29.reuse ;  /* 0x000000010c0cc824 */ /* 0x100fe400078e0a1d */
[----:B------:R-:W-:Y:S01]  /*a2f0*/  @!P2 IMAD.IADD R4, R4, 0x1, -R29 ;  /* 0x000000010404a824 */ /* 0x000fe200078e0a1d */
[C---:B------:R-:W-:Y:S02]  /*a300*/  ISETP.GT.U32.AND P2, PT, R29.reuse, R19, PT ;  /* 0x000000131d00720c */ /* 0x040fe40003f44070 */
[----:B------:R-:W-:Y:S01]  /*a310*/  ISETP.GT.U32.AND P4, PT, R29, R10, PT ;  /* 0x0000000a1d00720c */ /* 0x000fe20003f84070 */
[----:B------:R-:W-:Y:S02]  /*a320*/  IMAD.MOV R23, RZ, RZ, -R23 ;  /* 0x000000ffff177224 */ /* 0x000fe400078e0a17 */
[----:B------:R-:W-:Y:S01]  /*a330*/  @!P5 IMAD.IADD R5, R5, 0x1, -R29 ;  /* 0x000000010505d824 */ /* 0x000fe200078e0a1d */
[----:B------:R0:W-:Y:S01]  /*a340*/  STL [R1+0x328], R12 ;  /* 0x0003280c01007387 */ /* 0x0001e20000100800 */
[----:B------:R-:W-:-:S02]  /*a350*/  IMAD R22, R29, R23, R22 ;  /* 0x000000171d167224 */ /* 0x000fc400078e0216 */
[--C-:B------:R-:W-:Y:S02]  /*a360*/  @!P0 IMAD.IADD R17, R17, 0x1, -R29.reuse ;  /* 0x0000000111118824 */ /* 0x100fe400078e0a1d */
[--C-:B------:R-:W-:Y:S02]  /*a370*/  @!P1 IMAD.IADD R16, R16, 0x1, -R29.reuse ;  /* 0x0000000110109824 */ /* 0x100fe400078e0a1d */
[--C-:B------:R-:W-:Y:S01]  /*a380*/  @!P2 IMAD.IADD R19, R19, 0x1, -R29.reuse ;  /* 0x000000011313a824 */ /* 0x100fe200078e0a1d */
[----:B0-----:R-:W3:Y:S01]  /*a390*/  LDL.LU R12, [R1+0x2d8] ;  /* 0x0002d800010c7983 */ /* 0x001ee20000300800 */
[----:B------:R-:W-:-:S03]  /*a3a0*/  @!P4 IMAD.IADD R10, R10, 0x1, -R29 ;  /* 0x000000010a0ac824 */ /* 0x000fc600078e0a1d */
[----:B------:R0:W-:Y:S01]  /*a3b0*/  STL [R1+0x32c], R5 ;  /* 0x00032c0501007387 */ /* 0x0001e20000100800 */
[----:B------:R-:W-:-:S03]  /*a3c0*/  @!P3 IMAD.IADD R15, R15, 0x1, -R29 ;  /* 0x000000010f0fb824 */ /* 0x000fc600078e0a1d */
[----:B0-----:R-:W3:Y:S04]  /*a3d0*/  LDL.LU R5, [R1+0x2dc] ;  /* 0x0002dc0001057983 */ /* 0x001ee80000300800 */
[----:B------:R-:W-:Y:S04]  /*a3e0*/  STL [R1+0x188c], R22 ;  /* 0x00188c1601007387 */ /* 0x000fe80000100800 */
[----:B------:R-:W-:Y:S04]  /*a3f0*/  STL [R1+0x330], R19 ;  /* 0x0003301301007387 */ /* 0x000fe80000100800 */
[----:B------:R-:W-:Y:S04]  /*a400*/  STL [R1+0x338], R17 ;  /* 0x0003381101007387 */ /* 0x000fe80000100800 */
[----:B------:R-:W-:Y:S04]  /*a410*/  STL [R1+0x334], R16 ;  /* 0x0003341001007387 */ /* 0x000fe80000100800 */
[----:B------:R0:W-:Y:S04]  /*a420*/  STL [R1+0x318], R10 ;  /* 0x0003180a01007387 */ /* 0x0001e80000100800 */
[----:B------:R-:W-:Y:S04]  /*a430*/  STL [R1+0x314], R15 ;  /* 0x0003140f01007387 */ /* 0x000fe80000100800 */
[----:B0-----:R-:W3:Y:S01]  /*a440*/  LDL R10, [R1+0x1198] ;  /* 0x00119800010a7983 */ /* 0x001ee20000100800 */
[----:B------:R-:W-:-:S02]  /*a450*/  ISETP.GT.U32.AND P6, PT, R29, R4, PT ;  /* 0x000000041d00720c */ /* 0x000fc40003fc4070 */
[----:B------:R-:W-:-:S11]  /*a460*/  ISETP.GT.U32.AND P5, PT, R29, R11, PT ;  /* 0x0000000b1d00720c */ /* 0x000fd60003fa4070 */
[--C-:B------:R-:W-:Y:S02]  /*a470*/  @!P6 IMAD.IADD R4, R4, 0x1, -R29.reuse ;  /* 0x000000010404e824 */ /* 0x100fe400078e0a1d */
[----:B------:R-:W-:-:S03]  /*a480*/  @!P5 IMAD.IADD R11, R11, 0x1, -R29 ;  /* 0x000000010b0bd824 */ /* 0x000fc600078e0a1d */
[----:B------:R0:W-:Y:S04]  /*a490*/  STL [R1+0x324], R4 ;  /* 0x0003240401007387 */ /* 0x0001e80000100800 */
[----:B------:R1:W-:Y:S04]  /*a4a0*/  STL [R1+0x31c], R11 ;  /* 0x00031c0b01007387 */ /* 0x0003e80000100800 */
[----:B0-----:R-:W3:Y:S04]  /*a4b0*/  LDL.LU R4, [R1+0x2e0] ;  /* 0x0002e00001047983 */ /* 0x001ee80000300800 */
[----:B------:R-:W3:Y:S04]  /*a4c0*/  LDL.LU R17, [R1+0x2e8] ;  /* 0x0002e80001117983 */ /* 0x000ee80000300800 */
[----:B------:R-:W3:Y:S04]  /*a4d0*/  LDL.LU R16, [R1+0x2e4] ;  /* 0x0002e40001107983 */ /* 0x000ee80000300800 */
[----:B-1----:R-:W3:Y:S01]  /*a4e0*/  LDL.LU R11, [R1+0x2c4] ;  /* 0x0002c400010b7983 */ /* 0x002ee20000300800 */
[----:B--2---:R-:W-:-:S02]  /*a4f0*/  ISETP.GT.U32.AND P2, PT, R29, R2, PT ;  /* 0x000000021d00720c */ /* 0x004fc40003f44070 */
[C---:B----4-:R-:W-:Y:S02]  /*a500*/  ISETP.GT.U32.AND P0, PT, R29.reuse, R9, PT ;  /* 0x000000091d00720c */ /* 0x050fe40003f04070 */
[C---:B------:R-:W-:Y:S02]  /*a510*/  ISETP.GT.U32.AND P1, PT, R29.reuse, R8, PT ;  /* 0x000000081d00720c */ /* 0x040fe40003f24070 */
[----:B------:R-:W-:-:S07]  /*a520*/  ISETP.GT.U32.AND P3, PT, R29, R7, PT ;  /* 0x000000071d00720c */ /* 0x000fce0003f64070 */
[--C-:B------:R-:W-:Y:S02]  /*a530*/  @!P2 IMAD.IADD R2, R2, 0x1, -R29.reuse ;  /* 0x000000010202a824 */ /* 0x100fe400078e0a1d */
[--C-:B------:R-:W-:Y:S02]  /*a540*/  @!P0 IMAD.IADD R9, R9, 0x1, -R29.reuse ;  /* 0x0000000109098824 */ /* 0x100fe400078e0a1d */
[--C-:B------:R-:W-:Y:S02]  /*a550*/  @!P1 IMAD.IADD R8, R8, 0x1, -R29.reuse ;  /* 0x0000000108089824 */ /* 0x100fe400078e0a1d */
[----:B------:R-:W-:Y:S01]  /*a560*/  @!P3 IMAD.IADD R7, R7, 0x1, -R29 ;  /* 0x000000010707b824 */ /* 0x000fe200078e0a1d */
[C---:B------:R-:W-:Y:S02]  /*a570*/  ISETP.GT.U32.AND P4, PT, R29.reuse, R6, PT ;  /* 0x000000061d00720c */ /* 0x040fe40003f84070 */
[C---:B------:R-:W-:Y:S02]  /*a580*/  ISETP.GT.U32.AND P6, PT, R29.reuse, R20, PT ;  /* 0x000000141d00720c */ /* 0x040fe40003fc4070 */
[----:B------:R-:W-:-:S02]  /*a590*/  ISETP.GT.U32.AND P2, PT, R29, R18, PT ;  /* 0x000000121d00720c */ /* 0x000fc40003f44070 */
[----:B------:R-:W-:-:S09]  /*a5a0*/  ISETP.GT.U32.AND P0, PT, R29, R24, PT ;  /* 0x000000181d00720c */ /* 0x000fd20003f04070 */
[--C-:B------:R-:W-:Y:S01]  /*a5b0*/  @!P6 IMAD.IADD R20, R20, 0x1, -R29.reuse ;  /* 0x000000011414e824 */ /* 0x100fe200078e0a1d */
[C---:B------:R-:W-:Y:S01]  /*a5c0*/  ISETP.GT.U32.AND P1, PT, R29.reuse, R14, PT ;  /* 0x0000000e1d00720c */ /* 0x040fe20003f24070 */
[--C-:B------:R-:W-:Y:S01]  /*a5d0*/  @!P2 IMAD.IADD R18, R18, 0x1, -R29.reuse ;  /* 0x000000011212a824 */ /* 0x100fe200078e0a1d */
[C---:B------:R-:W-:Y:S02]  /*a5e0*/  ISETP.GT.U32.AND P6, PT, R29.reuse, R2, PT ;  /* 0x000000021d00720c */ /* 0x040fe40003fc4070 */
[C---:B------:R-:W-:Y:S01]  /*a5f0*/  ISETP.GT.U32.AND P2, PT, R29.reuse, R9, PT ;  /* 0x000000091d00720c */ /* 0x040fe20003f44070 */
[----:B------:R-:W-:Y:S01]  /*a600*/  @!P0 IMAD.IADD R24, R24, 0x1, -R29 ;  /* 0x0000000118188824 */ /* 0x000fe200078e0a1d */
[----:B------:R-:W-:-:S07]  /*a610*/  ISETP.GT.U32.AND P0, PT, R29, R8, PT ;  /* 0x000000081d00720c */ /* 0x000fce0003f04070 */
[--C-:B------:R-:W-:Y:S01]  /*a620*/  @!P1 IMAD.IADD R14, R14, 0x1, -R29.reuse ;  /* 0x000000010e0e9824 */ /* 0x100fe200078e0a1d */
[----:B------:R-:W-:Y:S01]  /*a630*/  ISETP.GT.U32.AND P1, PT, R29, R7, PT ;  /* 0x000000071d00720c */ /* 0x000fe20003f24070 */
[--C-:B------:R-:W-:Y:S02]  /*a640*/  @!P6 IMAD.IADD R2, R2, 0x1, -R29.reuse ;  /* 0x000000010202e824 */ /* 0x100fe400078e0a1d */
[--C-:B------:R-:W-:Y:S02]  /*a650*/  @!P2 IMAD.IADD R9, R9, 0x1, -R29.reuse ;  /* 0x000000010909a824 */ /* 0x100fe400078e0a1d */
[--C-:B------:R-:W-:Y:S02]  /*a660*/  @!P4 IMAD.IADD R6, R6, 0x1, -R29.reuse ;  /* 0x000000010606c824 */ /* 0x100fe400078e0a1d */
[----:B------:R-:W-:Y:S01]  /*a670*/  @!P0 IMAD.IADD R8, R8, 0x1, -R29 ;  /* 0x0000000108088824 */ /* 0x000fe200078e0a1d */
[----:B---3--:R-:W-:-:S05]  /*a680*/  ISETP.GT.U32.AND P3, PT, R29, R13, PT ;  /* 0x0000000d1d00720c */ /* 0x008fca0003f64070 */
[----:B------:R-:W-:-:S08]  /*a690*/  @!P1 IMAD.IADD R7, R7, 0x1, -R29 ;  /* 0x0000000107079824 */ /* 0x000fd000078e0a1d */
[----:B------:R-:W-:Y:S01]  /*a6a0*/  @!P3 IMAD.IADD R13, R13, 0x1, -R29 ;  /* 0x000000010d0db824 */ /* 0x000fe200078e0a1d */
[----:B------:R-:W-:-:S13]  /*a6b0*/  ISETP.GT.U32.AND P3, PT, R29, R6, PT ;  /* 0x000000061d00720c */ /* 0x000fda0003f64070 */
[----:B------:R-:W-:Y:S01]  /*a6c0*/  @!P3 IMAD.IADD R6, R6, 0x1, -R29 ;  /* 0x000000010606b824 */ /* 0x000fe200078e0a1d */
[----:B------:R-:W-:Y:S02]  /*a6d0*/  IABS R23, R10 ;  /* 0x0000000a00177213 */ /* 0x000fe40000000000 */
[----:B------:R-:W2:Y:S04]  /*a6e0*/  LDL.LU R10, [R1+0x2c8] ;  /* 0x0002c800010a7983 */ /* 0x000ea80000300800 */
[----:B------:R0:W-:Y:S04]  /*a6f0*/  STL [R1+0x320], R2 ;  /* 0x0003200201007387 */ /* 0x0001e80000100800 */
[----:B0-----:R-:W3:Y:S04]  /*a700*/  LDL.LU R2, [R1+0x2cc] ;  /* 0x0002cc0001027983 */ /* 0x001ee80000300800 */
[----:B------:R0:W-:Y:S04]  /*a710*/  STL [R1+0x300], R9 ;  /* 0x0003000901007387 */ /* 0x0001e80000100800 */
[----:B------:R-:W4:Y:S04]  /*a720*/  LDL.LU R19, [R1+0x2d4] ;  /* 0x0002d40001137983 */ /* 0x000f280000300800 */
[----:B------:R1:W-:Y:S04]  /*a730*/  STL [R1+0x304], R8 ;  /* 0x0003040801007387 */ /* 0x0003e80000100800 */
[----:B------:R-:W3:Y:S04]  /*a740*/  LDL.LU R15, [R1+0x2d0] ;  /* 0x0002d000010f7983 */ /* 0x000ee80000300800 */
[----:B------:R1:W-:Y:S04]  /*a750*/  STL [R1+0x308], R7 ;  /* 0x0003080701007387 */ /* 0x0003e80000100800 */
[----:B0-----:R-:W3:Y:S04]  /*a760*/  LDL.LU R9, [R1+0x2b0] ;  /* 0x0002b00001097983 */ /* 0x001ee80000300800 */
[----:B-1----:R-:W3:Y:S04]  /*a770*/  LDL.LU R8, [R1+0x2b4] ;  /* 0x0002b40001087983 */ /* 0x002ee80000300800 */
[----:B------:R0:W-:Y:S04]  /*a780*/  STL [R1+0x310], R6 ;  /* 0x0003100601007387 */ /* 0x0001e80000100800 */
[----:B------:R-:W3:Y:S01]  /*a790*/  LDL.LU R7, [R1+0x2b8] ;  /* 0x0002b80001077983 */ /* 0x000ee20000300800 */
[----:B------:R-:W-:-:S02]  /*a7a0*/  ISETP.GT.U32.AND P5, PT, R29, R3, PT ;  /* 0x000000031d00720c */ /* 0x000fc40003fa4070 */
[C---:B------:R-:W-:Y:S02]  /*a7b0*/  ISETP.GT.U32.AND P4, PT, R29.reuse, R12, PT ;  /* 0x0000000c1d00720c */ /* 0x040fe40003f84070 */
[----:B------:R-:W-:Y:S01]  /*a7c0*/  ISETP.GT.U32.AND P2, PT, R29, R18, PT ;  /* 0x000000121d00720c */ /* 0x000fe20003f44070 */
[----:B0-----:R-:W3:Y:S08]  /*a7d0*/  LDL.LU R6, [R1+0x2c0] ;  /* 0x0002c00001067983 */ /* 0x001ef00000300800 */
[--C-:B------:R-:W-:Y:S01]  /*a7e0*/  @!P5 IMAD.IADD R3, R3, 0x1, -R29.reuse ;  /* 0x000000010303d824 */ /* 0x100fe200078e0a1d */
[----:B------:R-:W-:Y:S01]  /*a7f0*/  ISETP.GT.U32.AND P5, PT, R29, R5, PT ;  /* 0x000000051d00720c */ /* 0x000fe20003fa4070 */
[----:B------:R-:W-:-:S03]  /*a800*/  @!P4 IMAD.IADD R12, R12, 0x1, -R29 ;  /* 0x000000010c0cc824 */ /* 0x000fc600078e0a1d */
[C---:B------:R-:W-:Y:S02]  /*a810*/  ISETP.GT.U32.AND P4, PT, R29.reuse, R3, PT ;  /* 0x000000031d00720c */ /* 0x040fe40003f84070 */
[----:B------:R-:W-:-:S07]  /*a820*/  ISETP.GT.U32.AND P0, PT, R29, R24, PT ;  /* 0x000000181d00720c */ /* 0x000fce0003f04070 */
[--C-:B------:R-:W-:Y:S01]  /*a830*/  @!P5 IMAD.IADD R5, R5, 0x1, -R29.reuse ;  /* 0x000000010505d824 */ /* 0x100fe200078e0a1d */
[----:B------:R-:W-:Y:S01]  /*a840*/  ISETP.GT.U32.AND P5, PT, R29, R20, PT ;  /* 0x000000141d00720c */ /* 0x000fe20003fa4070 */
[----:B------:R-:W-:-:S03]  /*a850*/  @!P2 IMAD.IADD R18, R18, 0x1, -R29 ;  /* 0x000000011212a824 */ /* 0x000fc600078e0a1d */
[----:B------:R-:W-:Y:S01]  /*a860*/  ISETP.GT.U32.AND P6, PT, R29, R5, PT ;  /* 0x000000051d00720c */ /* 0x000fe20003fc4070 */
[----:B------:R-:W-:Y:S01]  /*a870*/  @!P4 IMAD.IADD R3, R3, 0x1, -R29 ;  /* 0x000000010303c824 */ /* 0x000fe200078e0a1d */
[C---:B------:R-:W-:Y:S02]  /*a880*/  ISETP.GT.U32.AND P1, PT, R29.reuse, R14, PT ;  /* 0x0000000e1d00720c */ /* 0x040fe40003f24070 */
[----:B------:R-:W-:-:S05]  /*a890*/  ISETP.GT.U32.AND P2, PT, R29, R17, PT ;  /* 0x000000111d00720c */ /* 0x000fca0003f44070 */
[--C-:B------:R-:W-:Y:S01]  /*a8a0*/  @!P5 IMAD.IADD R20, R20, 0x1, -R29.reuse ;  /* 0x000000011414d824 */ /* 0x100fe200078e0a1d */
[C---:B------:R-:W-:Y:S01]  /*a8b0*/  ISETP.GT.U32.AND P5, PT, R29.reuse, R4, PT ;  /* 0x000000041d00720c */ /* 0x040fe20003fa4070 */
[--C-:B------:R-:W-:Y:S01]  /*a8c0*/  @!P0 IMAD.IADD R24, R24, 0x1, -R29.reuse ;  /* 0x0000000118188824 */ /* 0x100fe200078e0a1d */
[----:B------:R-:W-:Y:S01]  /*a8d0*/  ISETP.GT.U32.AND P0, PT, R29, R16, PT ;  /* 0x000000101d00720c */ /* 0x000fe20003f04070 */
[----:B------:R0:W-:Y:S01]  /*a8e0*/  STL [R1+0x30c], R3 ;  /* 0x00030c0301007387 */ /* 0x0001e20000100800 */
[--C-:B------:R-:W-:Y:S01]  /*a8f0*/  @!P6 IMAD.IADD R5, R5, 0x1, -R29.reuse ;  /* 0x000000010505e824 */ /* 0x100fe200078e0a1d */
[C---:B------:R-:W-:Y:S01]  /*a900*/  ISETP.GT.U32.AND P3, PT, R29.reuse, R13, PT ;  /* 0x0000000d1d00720c */ /* 0x040fe20003f64070 */
[--C-:B------:R-:W-:Y:S01]  /*a910*/  @!P1 IMAD.IADD R14, R14, 0x1, -R29.reuse ;  /* 0x000000010e0e9824 */ /* 0x100fe200078e0a1d */
[----:B0-----:R-:W3:Y:S06]  /*a920*/  LDL.LU R3, [R1+0x2bc] ;  /* 0x0002bc0001037983 */ /* 0x001eec0000300800 */
[--C-:B------:R-:W-:Y:S01]  /*a930*/  @!P5 IMAD.IADD R4, R4, 0x1, -R29.reuse ;  /* 0x000000010404d824 */ /* 0x100fe200078e0a1d */
[----:B------:R-:W-:Y:S01]  /*a940*/  ISETP.GT.U32.AND P1, PT, R29, R11, PT ;  /* 0x0000000b1d00720c */ /* 0x000fe20003f24070 */
[--C-:B------:R-:W-:Y:S01]  /*a950*/  @!P2 IMAD.IADD R17, R17, 0x1, -R29.reuse ;  /* 0x000000011111a824 */ /* 0x100fe200078e0a1d */
[----:B------:R-:W-:Y:S01]  /*a960*/  ISETP.GT.U32.AND P4, PT, R29, R12, PT ;  /* 0x0000000c1d00720c */ /* 0x000fe20003f84070 */
[--C-:B------:R-:W-:Y:S01]  /*a970*/  @!P0 IMAD.IADD R16, R16, 0x1, -R29.reuse ;  /* 0x0000000110108824 */ /* 0x100fe200078e0a1d */
[----:B------:R-:W-:Y:S01]  /*a980*/  STL [R1+0x2ec], R20 ;  /* 0x0002ec1401007387 */ /* 0x000fe20000100800 */
[----:B------:R-:W-:-:S03]  /*a990*/  @!P3 IMAD.IADD R13, R13, 0x1, -R29 ;  /* 0x000000010d0db824 */ /* 0x000fc600078e0a1d */
[----:B------:R-:W-:Y:S05]  /*a9a0*/  STL [R1+0x2f0], R18 ;  /* 0x0002f01201007387 */ /* 0x000fea0000100800 */
[--C-:B------:R-:W-:Y:S01]  /*a9b0*/  @!P1 IMAD.IADD R11, R11, 0x1, -R29.reuse ;  /* 0x000000010b0b9824 */ /* 0x100fe200078e0a1d */
[----:B------:R-:W-:Y:S01]  /*a9c0*/  STL [R1+0x2f4], R24 ;  /* 0x0002f41801007387 */ /* 0x000fe20000100800 */
[----:B------:R-:W-:-:S03]  /*a9d0*/  @!P4 IMAD.IADD R12, R12, 0x1, -R29 ;  /* 0x000000010c0cc824 */ /* 0x000fc600078e0a1d */
[----:B------:R-:W-:Y:S04]  /*a9e0*/  STL [R1+0x2fc], R14 ;  /* 0x0002fc0e01007387 */ /* 0x000fe80000100800 */
[----:B------:R-:W-:Y:S04]  /*a9f0*/  STL [R1+0x2f8], R13 ;  /* 0x0002f80d01007387 */ /* 0x000fe80000100800 */
[----:B------:R0:W-:Y:S04]  /*aa00*/  STL [R1+0x2dc], R5 ;  /* 0x0002dc0501007387 */ /* 0x0001e80000100800 */
[----:B------:R1:W-:Y:S04]  /*aa10*/  STL [R1+0x2d8], R12 ;  /* 0x0002d80c01007387 */ /* 0x0003e80000100800 */
[----:B0-----:R-:W3:Y:S04]  /*aa20*/  LDL.LU R5, [R1+0x29c] ;  /* 0x00029c0001057983 */ /* 0x001ee80000300800 */
[----:B------:R-:W3:Y:S04]  /*aa30*/  LDL.LU R18, [R1+0x2a0] ;  /* 0x0002a00001127983 */ /* 0x000ee80000300800 */
[----:B------:R-:W3:Y:S04]  /*aa40*/  LDL.LU R14, [R1+0x2a4] ;  /* 0x0002a400010e7983 */ /* 0x000ee80000300800 */
[----:B------:R-:W3:Y:S04]  /*aa50*/  LDL.LU R13, [R1+0x2ac] ;  /* 0x0002ac00010d7983 */ /* 0x000ee80000300800 */
[----:B-1----:R-:W3:Y:S01]  /*aa60*/  LDL.LU R12, [R1+0x2a8] ;  /* 0x0002a800010c7983 */ /* 0x002ee20000300800 */
[----:B--2---:R-:W-:-:S02]  /*aa70*/  ISETP.GT.U32.AND P3, PT, R29, R10, PT ;  /* 0x0000000a1d00720c */ /* 0x004fc40003f64070 */
[C---:B----4-:R-:W-:Y:S02]  /*aa80*/  ISETP.GT.U32.AND P6, PT, R29.reuse, R19, PT ;  /* 0x000000131d00720c */ /* 0x050fe40003fc4070 */
[C---:B---3--:R-:W-:Y:S02]  /*aa90*/  ISETP.GT.U32.AND P5, PT, R29.reuse, R15, PT ;  /* 0x0000000f1d00720c */ /* 0x048fe40003fa4070 */
[C---:B------:R-:W-:Y:S02]  /*aaa0*/  ISETP.GT.U32.AND P2, PT, R29.reuse, R9, PT ;  /* 0x000000091d00720c */ /* 0x040fe40003f44070 */
[----:B------:R-:W-:-:S07]  /*aab0*/  ISETP.GT.U32.AND P0, PT, R29, R8, PT ;  /* 0x000000081d00720c */ /* 0x000fce0003f04070 */
[--C-:B------:R-:W-:Y:S01]  /*aac0*/  @!P6 IMAD.IADD R19, R19, 0x1, -R29.reuse ;  /* 0x000000011313e824 */ /* 0x100fe200078e0a1d */
[----:B------:R-:W-:Y:S01]  /*aad0*/  ISETP.GT.U32.AND P6, PT, R29, R4, PT ;  /* 0x000000041d00720c */ /* 0x000fe20003fc4070 */
[--C-:B------:R-:W-:Y:S01]  /*aae0*/  @!P5 IMAD.IADD R15, R15, 0x1, -R29.reuse ;  /* 0x000000010f0fd824 */ /* 0x100fe200078e0a1d */
[----:B------:R-:W-:Y:S01]  /*aaf0*/  ISETP.GT.U32.AND P5, PT, R29, R17, PT ;  /* 0x000000111d00720c */ /* 0x000fe20003fa4070 */
[--C-:B------:R-:W-:Y:S01]  /*ab00*/  @!P2 IMAD.IADD R9, R9, 0x1, -R29.reuse ;  /* 0x000000010909a824 */ /* 0x100fe200078e0a1d */
[C---:B------:R-:W-:Y:S02]  /*ab10*/  ISETP.GT.U32.AND P2, PT, R29.reuse, R16, PT ;  /* 0x000000101d00720c */ /* 0x040fe40003f44070 */
[C---:B------:R-:W-:Y:S01]  /*ab20*/  ISETP.GT.U32.AND P1, PT, R29.reuse, R7, PT ;  /* 0x000000071d00720c */ /* 0x040fe20003f24070 */
[----:B------:R-:W-:Y:S01]  /*ab30*/  @!P0 IMAD.IADD R8, R8, 0x1, -R29 ;  /* 0x0000000108088824 */ /* 0x000fe200078e0a1d */
[----:B------:R-:W-:-:S05]  /*ab40*/  ISETP.GT.U32.AND P0, PT, R29, R11, PT ;  /* 0x0000000b1d00720c */ /* 0x000fca0003f04070 */
[--C-:B------:R-:W-:Y:S02]  /*ab50*/  @!P6 IMAD.IADD R4, R4, 0x1, -R29.reuse ;  /* 0x000000010404e824 */ /* 0x100fe400078e0a1d */
[--C-:B------:R-:W-:Y:S02]  /*ab60*/  @!P3 IMAD.IADD R10, R10, 0x1, -R29.reuse ;  /* 0x000000010a0ab824 */ /* 0x100fe400078e0a1d */
[--C-:B------:R-:W-:Y:S01]  /*ab70*/  @!P5 IMAD.IADD R17, R17, 0x1, -R29.reuse ;  /* 0x000000011111d824 */ /* 0x100fe200078e0a1d */
[----:B------:R0:W-:Y:S01]  /*ab80*/  STL [R1+0x2e0], R4 ;  /* 0x0002e00401007387 */ /* 0x0001e20000100800 */
[--C-:B------:R-:W-:Y:S02]  /*ab90*/  @!P2 IMAD.IADD R16, R16, 0x1, -R29.reuse ;  /* 0x000000011010a824 */ /* 0x100fe400078e0a1d */
[--C-:B------:R-:W-:Y:S01]  /*aba0*/  @!P1 IMAD.IADD R7, R7, 0x1, -R29.reuse ;  /* 0x0000000107079824 */ /* 0x100fe200078e0a1d */
[----:B------:R-:W-:Y:S01]  /*abb0*/  ISETP.GT.U32.AND P1, PT, R29, R10, PT ;  /* 0x0000000a1d00720c */ /* 0x000fe20003f24070 */
[--C-:B------:R-:W-:Y:S01]  /*abc0*/  @!P0 IMAD.IADD R11, R11, 0x1, -R29.reuse ;  /* 0x000000010b0b8824 */ /* 0x100fe200078e0a1d */
[----:B0-----:R-:W2:Y:S04]  /*abd0*/  LDL.LU R4, [R1+0x288] ;  /* 0x0002880001047983 */ /* 0x001ea80000300800 */
[----:B------:R0:W-:Y:S04]  /*abe0*/  STL [R1+0x2e8], R17 ;  /* 0x0002e81101007387 */ /* 0x0001e80000100800 */
[----:B------:R-:W3:Y:S04]  /*abf0*/  LDL.LU R25, [R1+0x28c] ;  /* 0x00028c0001197983 */ /* 0x000ee80000300800 */
[----:B------:R1:W-:Y:S04]  /*ac00*/  STL [R1+0x2e4], R16 ;  /* 0x0002e41001007387 */ /* 0x0003e80000100800 */
[----:B------:R-:W4:Y:S04]  /*ac10*/  LDL.LU R20, [R1+0x290] ;  /* 0x0002900001147983 */ /* 0x000f280000300800 */
[----:B------:R1:W-:Y:S04]  /*ac20*/  STL [R1+0x2c4], R11 ;  /* 0x0002c40b01007387 */ /* 0x0003e80000100800 */
[----:B0-----:R-:W2:Y:S04]  /*ac30*/  LDL.LU R17, [R1+0x298] ;  /* 0x0002980001117983 */ /* 0x001ea80000300800 */
[----:B-1----:R-:W2:Y:S01]  /*ac40*/  LDL.LU R16, [R1+0x294] ;  /* 0x0002940001107983 */ /* 0x002ea20000300800 */
[----:B------:R-:W-:-:S05]  /*ac50*/  @!P1 IMAD.IADD R10, R10, 0x1, -R29 ;  /* 0x000000010a0a9824 */ /* 0x000fca00078e0a1d */
[----:B------:R0:W-:Y:S04]  /*ac60*/  STL [R1+0x2c8], R10 ;  /* 0x0002c80a01007387 */ /* 0x0001e80000100800 */
[----:B------:R-:W2:Y:S04]  /*ac70*/  LDL.LU R11, [R1+0x274] ;  /* 0x00027400010b7983 */ /* 0x000ea80000300800 */
[----:B0-----:R-:W2:Y:S01]  /*ac80*/  LDL.LU R10, [R1+0x278] ;  /* 0x00027800010a7983 */ /* 0x001ea20000300800 */
[C---:B------:R-:W-:Y:S02]  /*ac90*/  ISETP.GT.U32.AND P4, PT, R29.reuse, R2, PT ;  /* 0x000000021d00720c */ /* 0x040fe40003f84070 */
[----:B------:R-:W-:-:S11]  /*aca0*/  ISETP.GT.U32.AND P3, PT, R29, R6, PT ;  /* 0x000000061d00720c */ /* 0x000fd60003f64070 */
[--C-:B------:R-:W-:Y:S01]  /*acb0*/  @!P4 IMAD.IADD R2, R2, 0x1, -R29.reuse ;  /* 0x000000010202c824 */ /* 0x100fe200078e0a1d */
[C---:B------:R-:W-:Y:S01]  /*acc0*/  ISETP.GT.U32.AND P4, PT, R29.reuse, R3, PT ;  /* 0x000000031d00720c */ /* 0x040fe20003f84070 */
[----:B------:R-:W-:Y:S01]  /*acd0*/  @!P3 IMAD.IADD R6, R6, 0x1, -R29 ;  /* 0x000000010606b824 */ /* 0x000fe200078e0a1d */
[C---:B------:R-:W-:Y:S02]  /*ace0*/  ISETP.GT.U32.AND P5, PT, R29.reuse, R15, PT ;  /* 0x0000000f1d00720c */ /* 0x040fe40003fa4070 */
[C---:B------:R-:W-:Y:S02]  /*acf0*/  ISETP.GT.U32.AND P3, PT, R29.reuse, R2, PT ;  /* 0x000000021d00720c */ /* 0x040fe40003f64070 */
[----:B------:R-:W-:-:S07]  /*ad00*/  ISETP.GT.U32.AND P2, PT, R29, R9, PT ;  /* 0x000000091d00720c */ /* 0x000fce0003f44070 */
[----:B------:R-:W-:Y:S01]  /*ad10*/  @!P4 IMAD.IADD R3, R3, 0x1, -R29 ;  /* 0x000000010303c824 */ /* 0x000fe200078e0a1d */
[----:B------:R-:W-:-:S04]  /*ad20*/  ISETP.GT.U32.AND P4, PT, R29, R19, PT ;  /* 0x000000131d00720c */ /* 0x000fc80003f84070 */
[C---:B------:R-:W-:Y:S01]  /*ad30*/  ISETP.GT.U32.AND P6, PT, R29.reuse, R3, PT ;  /* 0x000000031d00720c */ /* 0x040fe20003fc4070 */
[--C-:B------:R-:W-:Y:S01]  /*ad40*/  @!P3 IMAD.IADD R2, R2, 0x1, -R29.reuse ;  /* 0x000000010202b824 */ /* 0x100fe200078e0a1d */
[----:B------:R-:W-:Y:S01]  /*ad50*/  ISETP.GT.U32.AND P0, PT, R29, R8, PT ;  /* 0x000000081d00720c */ /* 0x000fe20003f04070 */
[----:B------:R-:W-:Y:S01]  /*ad60*/  @!P5 IMAD.IADD R15, R15, 0x1, -R29 ;  /* 0x000000010f0fd824 */ /* 0x000fe200078e0a1d */
[----:B------:R-:W-:-:S05]  /*ad70*/  ISETP.GT.U32.AND P5, PT, R29, R18, PT ;  /* 0x000000121d00720c */ /* 0x000fca0003fa4070 */
[--C-:B------:R-:W-:Y:S01]  /*ad80*/  @!P4 IMAD.IADD R19, R19, 0x1, -R29.reuse ;  /* 0x000000011313c824 */ /* 0x100fe200078e0a1d */
[----:B------:R-:W-:Y:S01]  /*ad90*/  ISETP.GT.U32.AND P4, PT, R29, R5, PT ;  /* 0x000000051d00720c */ /* 0x000fe20003f84070 */
[--C-:B------:R-:W-:Y:S01]  /*ada0*/  @!P2 IMAD.IADD R9, R9, 0x1, -R29.reuse ;  /* 0x000000010909a824 */ /* 0x100fe200078e0a1d */
[C---:B------:R-:W-:Y:S02]  /*adb0*/  ISETP.GT.U32.AND P1, PT, R29.reuse, R7, PT ;  /* 0x000000071d00720c */ /* 0x040fe40003f24070 */
[----:B------:R-:W-:Y:S01]  /*adc0*/  ISETP.GT.U32.AND P2, PT, R29, R14, PT ;  /* 0x0000000e1d00720c */ /* 0x000fe20003f44070 */
[----:B------:R0:W-:Y:S01]  /*add0*/  STL [R1+0x2cc], R2 ;  /* 0x0002cc0201007387 */ /* 0x0001e20000100800 */
[--C-:B------:R-:W-:Y:S01]  /*ade0*/  @!P6 IMAD.IADD R3, R3, 0x1, -R29.reuse ;  /* 0x000000010303e824 */ /* 0x100fe200078e0a1d */
[----:B------:R-:W-:Y:S01]  /*adf0*/  ISETP.GT.U32.AND P3, PT, R29, R6, PT ;  /* 0x000000061d00720c */ /* 0x000fe20003f64070 */
[--C-:B------:R-:W-:Y:S01]  /*ae00*/  @!P0 IMAD.IADD R8, R8, 0x1, -R29.reuse ;  /* 0x0000000108088824 */ /* 0x100fe200078e0a1d */
[----:B0-----:R-:W2:Y:S04]  /*ae10*/  LDL.LU R2, [R1+0x27c] ;  /* 0x00027c0001027983 */ /* 0x001ea80000300800 */
[--C-:B------:R-:W-:Y:S01]  /*ae20*/  @!P4 IMAD.IADD R5, R5, 0x1, -R29.reuse ;  /* 0x000000010505c824 */ /* 0x100fe200078e0a1d */
[----:B------:R-:W-:Y:S01]  /*ae30*/  ISETP.GT.U32.AND P0, PT, R29, R13, PT ;  /* 0x0000000d1d00720c */ /* 0x000fe20003f04070 */
[----:B------:R-:W-:-:S02]  /*ae40*/  @!P5 IMAD.IADD R18, R18, 0x1, -R29 ;  /* 0x000000011212d824 */ /* 0x000fc400078e0a1d */
[--C-:B------:R-:W-:Y:S01]  /*ae50*/  @!P1 IMAD.IADD R7, R7, 0x1, -R29.reuse ;  /* 0x0000000107079824 */ /* 0x100fe200078e0a1d */
[----:B------:R-:W-:Y:S01]  /*ae60*/  ISETP.GT.U32.AND P1, PT, R29, R12, PT ;  /* 0x0000000c1d00720c */ /* 0x000fe20003f24070 */
[--C-:B------:R-:W-:Y:S01]  /*ae70*/  @!P2 IMAD.IADD R14, R14, 0x1, -R29.reuse ;  /* 0x000000010e0ea824 */ /* 0x100fe200078e0a1d */
[----:B------:R-:W-:Y:S01]  /*ae80*/  STL [R1+0x2d4], R19 ;  /* 0x0002d41301007387 */ /* 0x000fe20000100800 */
[----:B------:R-:W-:-:S03]  /*ae90*/  @!P3 IMAD.IADD R6, R6, 0x1, -R29 ;  /* 0x000000010606b824 */ /* 0x000fc600078e0a1d */
[----:B------:R-:W-:Y:S03]  /*aea0*/  STL [R1+0x2d0], R15 ;  /* 0x0002d00f01007387 */ /* 0x000fe60000100800 */
[--C-:B------:R-:W-:Y:S01]  /*aeb0*/  @!P0 IMAD.IADD R13, R13, 0x1, -R29.reuse ;  /* 0x000000010d0d8824 */ /* 0x100fe200078e0a1d */
[----:B------:R-:W-:Y:S03]  /*aec0*/  STL [R1+0x2b0], R9 ;  /* 0x0002b00901007387 */ /* 0x000fe60000100800 */
[----:B------:R-:W-:Y:S01]  /*aed0*/  @!P1 IMAD.IADD R12, R12, 0x1, -R29 ;  /* 0x000000010c0c9824 */ /* 0x000fe200078e0a1d */
[----:B------:R-:W-:Y:S04]  /*aee0*/  STL [R1+0x2b4], R8 ;  /* 0x0002b40801007387 */ /* 0x000fe80000100800 */
[----:B------:R-:W-:Y:S04]  /*aef0*/  STL [R1+0x2b8], R7 ;  /* 0x0002b80701007387 */ /* 0x000fe80000100800 */
[----:B------:R0:W-:Y:S04]  /*af00*/  STL [R1+0x2bc], R3 ;  /* 0x0002bc0301007387 */ /* 0x0001e80000100800 */
[----:B------:R1:W-:Y:S04]  /*af10*/  STL [R1+0x2c0], R6 ;  /* 0x0002c00601007387 */ /* 0x0003e80000100800 */
[----:B0-----:R-:W2:Y:S04]  /*af20*/  LDL R3, [R1+0x1194] ;  /* 0x0011940001037983 */ /* 0x001ea80000100800 */
[----:B------:R-:W2:Y:S04]  /*af30*/  LDL.LU R9, [R1+0x284] ;  /* 0x0002840001097983 */ /* 0x000ea80000300800 */
[----:B------:R-:W2:Y:S04]  /*af40*/  LDL.LU R15, [R1+0x280] ;  /* 0x00028000010f7983 */ /* 0x000ea80000300800 */
[----:B------:R-:W2:Y:S04]  /*af50*/  LDL.LU R8, [R1+0x260] ;  /* 0x0002600001087983 */ /* 0x000ea80000300800 */
[----:B------:R-:W2:Y:S04]  /*af60*/  LDL.LU R7, [R1+0x264] ;  /* 0x0002640001077983 */ /* 0x000ea80000300800 */
[----:B-1----:R-:W2:Y:S01]  /*af70*/  LDL.LU R6, [R1+0x268] ;  /* 0x0002680001067983 */ /* 0x002ea20000300800 */
[----:B---3--:R-:W-:-:S02]  /*af80*/  ISETP.GT.U32.AND P6, PT, R29, R25, PT ;  /* 0x000000191d00720c */ /* 0x008fc40003fc4070 */
[C---:B----4-:R-:W-:Y:S02]  /*af90*/  ISETP.GT.U32.AND P4, PT, R29.reuse, R20, PT ;  /* 0x000000141d00720c */ /* 0x050fe40003f84070 */
[C---:B--2---:R-:W-:Y:S02]  /*afa0*/  ISETP.GT.U32.AND P5, PT, R29.reuse, R17, PT ;  /* 0x000000111d00720c */ /* 0x044fe40003fa4070 */
[----:B------:R-:W-:-:S07]  /*afb0*/  ISETP.GT.U32.AND P2, PT, R29, R16, PT ;  /* 0x000000101d00720c */ /* 0x000fce0003f44070 */
[--C-:B------:R-:W-:Y:S01]  /*afc0*/  @!P6 IMAD.IADD R25, R25, 0x1, -R29.reuse ;  /* 0x000000011919e824 */ /* 0x100fe200078e0a1d */
[C---:B------:R-:W-:Y:S01]  /*afd0*/  ISETP.GT.U32.AND P6, PT, R29.reuse, R5, PT ;  /* 0x000000051d00720c */ /* 0x040fe20003fc4070 */
[--C-:B------:R-:W-:Y:S01]  /*afe0*/  @!P4 IMAD.IADD R20, R20, 0x1, -R29.reuse ;  /* 0x000000011414c824 */ /* 0x100fe200078e0a1d */
[C---:B------:R-:W-:Y:S02]  /*aff0*/  ISETP.GT.U32.AND P4, PT, R29.reuse, R18, PT ;  /* 0x000000121d00720c */ /* 0x040fe40003f84070 */
[----:B------:R-:W-:Y:S01]  /*b000*/  ISETP.GT.U32.AND P3, PT, R29, R4, PT ;  /* 0x000000041d00720c */ /* 0x000fe20003f64070 */
[--C-:B------:R-:W-:Y:S01]  /*b010*/  @!P5 IMAD.IADD R17, R17, 0x1, -R29.reuse ;  /* 0x000000011111d824 */ /* 0x100fe200078e0a1d */
[C---:B------:R-:W-:Y:S02]  /*b020*/  ISETP.GT.U32.AND P0, PT, R29.reuse, R11, PT ;  /* 0x0000000b1d00720c */ /* 0x040fe40003f04070 */
[C---:B------:R-:W-:Y:S01]  /*b030*/  ISETP.GT.U32.AND P5, PT, R29.reuse, R14, PT ;  /* 0x0000000e1d00720c */ /* 0x040fe20003fa4070 */
[----:B------:R-:W-:Y:S01]  /*b040*/  @!P2 IMAD.IADD R16, R16, 0x1, -R29 ;  /* 0x000000011010a824 */ /* 0x000fe200078e0a1d */
[----:B------:R-:W-:-:S02]  /*b050*/  ISETP.GT.U32.AND P2, PT, R29, R13, PT ;  /* 0x0000000d1d00720c */ /* 0x000fc40003f44070 */
[----:B------:R-:W-:Y:S01]  /*b060*/  ISETP.GT.U32.AND P1, PT, R29, R10, PT ;  /* 0x0000000a1d00720c */ /* 0x000fe20003f24070 */
[--C-:B------:R-:W-:Y:S02]  /*b070*/  @!P6 IMAD.IADD R5, R5, 0x1, -R29.reuse ;  /* 0x000000010505e824 */ /* 0x100fe400078e0a1d */
[--C-:B------:R-:W-:Y:S02]  /*b080*/  @!P4 IMAD.IADD R18, R18, 0x1, -R29.reuse ;  /* 0x000000011212c824 */ /* 0x100fe400078e0a1d */
[--C-:B------:R-:W-:Y:S01]  /*b090*/  @!P3 IMAD.IADD R4, R4, 0x1, -R29.reuse ;  /* 0x000000010404b824 */ /* 0x100fe200078e0a1d */
[----:B------:R0:W-:Y:S01]  /*b0a0*/  STL [R1+0x29c], R5 ;  /* 0x00029c0501007387 */ /* 0x0001e20000100800 */
[--C-:B------:R-:W-:Y:S01]  /*b0b0*/  @!P0 IMAD.IADD R11, R11, 0x1, -R29.reuse ;  /* 0x000000010b0b8824 */ /* 0x100fe200078e0a1d */
[----:B------:R-:W-:Y:S01]  /*b0c0*/  ISETP.GT.U32.AND P0, PT, R29, R12, PT ;  /* 0x0000000c1d00720c */ /* 0x000fe20003f04070 */
[--C-:B------:R-:W-:Y:S02]  /*b0d0*/  @!P5 IMAD.IADD R14, R14, 0x1, -R29.reuse ;  /* 0x000000010e0ed824 */ /* 0x100fe400078e0a1d */
[----:B------:R-:W-:-:S02]  /*b0e0*/  @!P2 IMAD.IADD R13, R13, 0x1, -R29 ;  /* 0x000000010d0da824 */ /* 0x000fc400078e0a1d */
[--C-:B------:R-:W-:Y:S01]  /*b0f0*/  @!P1 IMAD.IADD R10, R10, 0x1, -R29.reuse ;  /* 0x000000010a0a9824 */ /* 0x100fe200078e0a1d */
[----:B------:R-:W-:Y:S01]  /*b100*/  ISETP.GT.U32.AND P1, PT, R29, R4, PT ;  /* 0x000000041d00720c */ /* 0x000fe20003f24070 */
[----:B0-----:R-:W2:Y:S04]  /*b110*/  LDL.LU R5, [R1+0x270] ;  /* 0x0002700001057983 */ /* 0x001ea80000300800 */
[----:B------:R0:W-:Y:S04]  /*b120*/  STL [R1+0x2a0], R18 ;  /* 0x0002a01201007387 */ /* 0x0001e80000100800 */
[----:B------:R-:W3:Y:S04]  /*b130*/  LDL.LU R19, [R1+0x26c] ;  /* 0x00026c0001137983 */ /* 0x000ee80000300800 */
[----:B------:R1:W-:Y:S04]  /*b140*/  STL [R1+0x2a4], R14 ;  /* 0x0002a40e01007387 */ /* 0x0003e80000100800 */
[----:B0-----:R-:W4:Y:S04]  /*b150*/  LDL.LU R18, [R1+0x24c] ;  /* 0x00024c0001127983 */ /* 0x001f280000300800 */
[----:B------:R0:W-:Y:S04]  /*b160*/  STL [R1+0x2ac], R13 ;  /* 0x0002ac0d01007387 */ /* 0x0001e80000100800 */
[----:B-1----:R-:W2:Y:S01]  /*b170*/  LDL.LU R14, [R1+0x250] ;  /* 0x00025000010e7983 */ /* 0x002ea20000300800 */
[----:B------:R-:W-:-:S03]  /*b180*/  @!P0 IMAD.IADD R12, R12, 0x1, -R29 ;  /* 0x000000010c0c8824 */ /* 0x000fc600078e0a1d */
[----:B0-----:R-:W2:Y:S01]  /*b190*/  LDL.LU R13, [R1+0x254] ;  /* 0x00025400010d7983 */ /* 0x001ea20000300800 */
[----:B------:R-:W-:-:S03]  /*b1a0*/  @!P1 IMAD.IADD R4, R4, 0x1, -R29 ;  /* 0x0000000104049824 */ /* 0x000fc600078e0a1d */
[----:B------:R0:W-:Y:S04]  /*b1b0*/  STL [R1+0x2a8], R12 ;  /* 0x0002a80c01007387 */ /* 0x0001e80000100800 */
[----:B0-----:R-:W2:Y:S04]  /*b1c0*/  LDL.LU R12, [R1+0x25c] ;  /* 0x00025c00010c7983 */ /* 0x001ea80000300800 */
[----:B------:R0:W-:Y:S04]  /*b1d0*/  STL [R1+0x288], R4 ;  /* 0x0002880401007387 */ /* 0x0001e80000100800 */
[----:B0-----:R-:W2:Y:S01]  /*b1e0*/  LDL.LU R4, [R1+0x258] ;  /* 0x0002580001047983 */ /* 0x001ea20000300800 */
[----:B------:R-:W-:-:S02]  /*b1f0*/  ISETP.GT.U32.AND P3, PT, R29, R2, PT ;  /* 0x000000021d00720c */ /* 0x000fc40003f64070 */
[C---:B------:R-:W-:Y:S02]  /*b200*/  ISETP.GT.U32.AND P4, PT, R29.reuse, R20, PT ;  /* 0x000000141d00720c */ /* 0x040fe40003f84070 */
[----:B------:R-:W-:-:S09]  /*b210*/  ISETP.GT.U32.AND P5, PT, R29, R17, PT ;  /* 0x000000111d00720c */ /* 0x000fd20003fa4070 */
[--C-:B------:R-:W-:Y:S01]  /*b220*/  @!P3 IMAD.IADD R2, R2, 0x1, -R29.reuse ;  /* 0x000000010202b824 */ /* 0x100fe200078e0a1d */
[C---:B------:R-:W-:Y:S01]  /*b230*/  ISETP.GT.U32.AND P3, PT, R29.reuse, R25, PT ;  /* 0x000000191d00720c */ /* 0x040fe20003f64070 */
[----:B------:R-:W-:Y:S01]  /*b240*/  IMAD.HI.U32 R24, R0, R23, RZ ;  /* 0x0000001700187227 */ /* 0x000fe200078e00ff */
[C---:B------:R-:W-:Y:S02]  /*b250*/  ISETP.GT.U32.AND P2, PT, R29.reuse, R16, PT ;  /* 0x000000101d00720c */ /* 0x040fe40003f44070 */
[C---:B------:R-:W-:Y:S01]  /*b260*/  ISETP.GT.U32.AND P6, PT, R29.reuse, R2, PT ;  /* 0x000000021d00720c */ /* 0x040fe20003fc4070 */
[--C-:B------:R-:W-:Y:S01]  /*b270*/  @!P4 IMAD.IADD R20, R20, 0x1, -R29.reuse ;  /* 0x000000011414c824 */ /* 0x100fe200078e0a1d */
[----:B------:R-:W-:Y:S01]  /*b280*/  ISETP.GT.U32.AND P0, PT, R29, R11, PT ;  /* 0x0000000b1d00720c */ /* 0x000fe20003f04070 */
[----:B------:R-:W-:Y:S02]  /*b290*/  IMAD.MOV R24, RZ, RZ, -R24 ;  /* 0x000000ffff187224 */ /* 0x000fe400078e0a18 */
[----:B------:R-:W-:-:S04]  /*b2a0*/  @!P5 IMAD.IADD R17, R17, 0x1, -R29 ;  /* 0x000000011111d824 */ /* 0x000fc800078e0a1d */
[----:B------:R-:W-:Y:S01]  /*b2b0*/  @!P3 IMAD.IADD R25, R25, 0x1, -R29 ;  /* 0x000000011919b824 */ /* 0x000fe200078e0a1d */
[C---:B------:R-:W-:Y:S02]  /*b2c0*/  ISETP.GT.U32.AND P3, PT, R29.reuse, R9, PT ;  /* 0x000000091d00720c */ /* 0x040fe40003f64070 */
[C---:B------:R-:W-:Y:S02]  /*b2d0*/  ISETP.GT.U32.AND P4, PT, R29.reuse, R15, PT ;  /* 0x0000000f1d00720c */ /* 0x040fe40003f84070 */
[C---:B------:R-:W-:Y:S01]  /*b2e0*/  ISETP.GT.U32.AND P5, PT, R29.reuse, R8, PT ;  /* 0x000000081d00720c */ /* 0x040fe20003fa4070 */
[C---:B------:R-:W-:Y:S01]  /*b2f0*/  IMAD R23, R29.reuse, R24, R23 ;  /* 0x000000181d177224 */ /* 0x040fe200078e0217 */
[----:B------:R-:W-:Y:S02]  /*b300*/  IABS R24, R3 ;  /* 0x0000000300187213 */ /* 0x000fe40000000000 */
[----:B------:R-:W2:Y:S01]  /*b310*/  LDL.LU R3, [R1+0x238] ;  /* 0x0002380001037983 */ /* 0x000ea20000300800 */
[--C-:B------:R-:W-:Y:S01]  /*b320*/  @!P6 IMAD.IADD R2, R2, 0x1, -R29.reuse ;  /* 0x000000010202e824 */ /* 0x100fe200078e0a1d */
[C---:B------:R-:W-:Y:S01]  /*b330*/  ISETP.GT.U32.AND P1, PT, R29.reuse, R10, PT ;  /* 0x0000000a1d00720c */ /* 0x040fe20003f24070 */
[--C-:B------:R-:W-:Y:S01]  /*b340*/  @!P2 IMAD.IADD R16, R16, 0x1, -R29.reuse ;  /* 0x000000011010a824 */ /* 0x100fe200078e0a1d */
[----:B------:R-:W-:Y:S01]  /*b350*/  ISETP.GT.U32.AND P2, PT, R29, R7, PT ;  /* 0x000000071d00720c */ /* 0x000fe20003f44070 */
[----:B------:R-:W-:-:S02]  /*b360*/  @!P3 IMAD.IADD R9, R9, 0x1, -R29 ;  /* 0x000000010909b824 */ /* 0x000fc400078e0a1d */
[--C-:B------:R-:W-:Y:S01]  /*b370*/  @!P0 IMAD.IADD R11, R11, 0x1, -R29.reuse ;  /* 0x000000010b0b8824 */ /* 0x100fe200078e0a1d */
[----:B------:R-:W-:Y:S01]  /*b380*/  ISETP.GT.U32.AND P0, PT, R29, R6, PT ;  /* 0x000000061d00720c */ /* 0x000fe20003f04070 */
[--C-:B------:R-:W-:Y:S02]  /*b390*/  @!P4 IMAD.IADD R15, R15, 0x1, -R29.reuse ;  /* 0x000000010f0fc824 */ /* 0x100fe400078e0a1d */
[----:B------:R-:W-:-:S04]  /*b3a0*/  @!P5 IMAD.IADD R8, R8, 0x1, -R29 ;  /* 0x000000010808d824 */ /* 0x000fc800078e0a1d */
[--C-:B------:R-:W-:Y:S02]  /*b3b0*/  @!P1 IMAD.IADD R10, R10, 0x1, -R29.reuse ;  /* 0x000000010a0a9824 */ /* 0x100fe400078e0a1d */
[--C-:B------:R-:W-:Y:S01]  /*b3c0*/  @!P2 IMAD.IADD R7, R7, 0x1, -R29.reuse ;  /* 0x000000010707a824 */ /* 0x100fe200078e0a1d */
[----:B------:R-:W-:Y:S03]  /*b3d0*/  STL [R1+0x28c], R25 ;  /* 0x00028c1901007387 */ /* 0x000fe60000100800 */
[----:B------:R-:W-:Y:S01]  /*b3e0*/  @!P0 IMAD.IADD R6, R6, 0x1, -R29 ;  /* 0x0000000106068824 */ /* 0x000fe200078e0a1d */
[----:B------:R-:W-:Y:S04]  /*b3f0*/  STL [R1+0x290], R20 ;  /* 0x0002901401007387 */ /* 0x000fe80000100800 */
[----:B------:R-:W-:Y:S04]  /*b400*/  STL [R1+0x298], R17 ;  /* 0x0002981101007387 */ /* 0x000fe80000100800 */
[----:B------:R-:W-:Y:S04]  /*b410*/  STL [R1+0x294], R16 ;  /* 0x0002941001007387 */ /* 0x000fe80000100800 */
[----:B------:R-:W-:Y:S04]  /*b420*/  STL [R1+0x274], R11 ;  /* 0x0002740b01007387 */ /* 0x000fe80000100800 */
[----:B------:R0:W-:Y:S04]  /*b430*/  STL [R1+0x27c], R2 ;  /* 0x00027c0201007387 */ /* 0x0001e80000100800 */
[----:B------:R1:W-:Y:S04]  /*b440*/  STL [R1+0x278], R10 ;  /* 0x0002780a01007387 */ /* 0x0003e80000100800 */
[----:B0-----:R-:W2:Y:S04]  /*b450*/  LDL.LU R2, [R1+0x23c] ;  /* 0x00023c0001027983 */ /* 0x001ea80000300800 */
        /* <DEDUP_REMOVED lines=11> */
[C---:B------:R-:W-:Y:S01]  /*b510*/  ISETP.GT.U32.AND P3, PT, R29.reuse, R15, PT ;  /* 0x0000000f1d00720c */ /* 0x040fe20003f64070 */
[--C-:B------:R-:W-:Y:S01]  /*b520*/  @!P4 IMAD.IADD R14, R14, 0x1, -R29.reuse ;  /* 0x000000010e0ec824 */ /* 0x100fe200078e0a1d */
[C---:B------:R-:W-:Y:S02]  /*b530*/  ISETP.GT.U32.AND P4, PT, R29.reuse, R8, PT ;  /* 0x000000081d00720c */ /* 0x040fe40003f84070 */
[----:B------:R-:W-:Y:S01]  /*b540*/  ISETP.GT.U32.AND P2, PT, R29, R12, PT ;  /* 0x0000000c1d00720c */ /* 0x000fe20003f44070 */
[----:B------:R-:W-:Y:S01]  /*b550*/  @!P5 IMAD.IADD R13, R13, 0x1, -R29 ;  /* 0x000000010d0dd824 */ /* 0x000fe200078e0a1d */
[----:B------:R-:W-:-:S03]  /*b560*/  ISETP.GT.U32.AND P5, PT, R29, R7, PT ;  /* 0x000000071d00720c */ /* 0x000fc60003fa4070 */
[--C-:B------:R-:W-:Y:S02]  /*b570*/  @!P6 IMAD.IADD R9, R9, 0x1, -R29.reuse ;  /* 0x000000010909e824 */ /* 0x100fe400078e0a1d */
[----:B------:R-:W-:Y:S01]  /*b580*/  @!P1 IMAD.IADD R5, R5, 0x1, -R29 ;  /* 0x0000000105059824 */ /* 0x000fe200078e0a1d */
[----:B------:R-:W-:-:S05]  /*b590*/  ISETP.GT.U32.AND P0, PT, R29, R4, PT ;  /* 0x000000041d00720c */ /* 0x000fca0003f04070 */
[--C-:B------:R-:W-:Y:S01]  /*b5a0*/  @!P2 IMAD.IADD R12, R12, 0x1, -R29.reuse ;  /* 0x000000010c0ca824 */ /* 0x100fe200078e0a1d */
[----:B------:R-:W-:Y:S01]  /*b5b0*/  ISETP.GT.U32.AND P2, PT, R29, R6, PT ;  /* 0x000000061d00720c */ /* 0x000fe20003f44070 */
[--C-:B------:R-:W-:Y:S01]  /*b5c0*/  @!P3 IMAD.IADD R15, R15, 0x1, -R29.reuse ;  /* 0x000000010f0fb824 */ /* 0x100fe200078e0a1d */
[----:B------:R0:W-:Y:S01]  /*b5d0*/  STL [R1+0x284], R9 ;  /* 0x0002840901007387 */ /* 0x0001e20000100800 */
[--C-:B------:R-:W-:Y:S02]  /*b5e0*/  @!P4 IMAD.IADD R8, R8, 0x1, -R29.reuse ;  /* 0x000000010808c824 */ /* 0x100fe400078e0a1d */
[--C-:B------:R-:W-:Y:S02]  /*b5f0*/  @!P5 IMAD.IADD R7, R7, 0x1, -R29.reuse ;  /* 0x000000010707d824 */ /* 0x100fe400078e0a1d */
[--C-:B------:R-:W-:Y:S01]  /*b600*/  @!P0 IMAD.IADD R4, R4, 0x1, -R29.reuse ;  /* 0x0000000104048824 */ /* 0x100fe200078e0a1d */
[----:B------:R-:W-:Y:S01]  /*b610*/  ISETP.GT.U32.AND P0, PT, R29, R5, PT ;  /* 0x000000051d00720c */ /* 0x000fe20003f04070 */
[----:B0-----:R-:W2:Y:S04]  /*b620*/  LDL.LU R9, [R1+0x224] ;  /* 0x0002240001097983 */ /* 0x001ea80000300800 */
[----:B------:R-:W3:Y:S04]  /*b630*/  LDL.LU R21, [R1+0x228] ;  /* 0x0002280001157983 */ /* 0x000ee80000300800 */
[----:B------:R0:W-:Y:S04]  /*b640*/  STL [R1+0x280], R15 ;  /* 0x0002800f01007387 */ /* 0x0001e80000100800 */
[----:B------:R-:W4:Y:S04]  /*b650*/  LDL.LU R20, [R1+0x22c] ;  /* 0x00022c0001147983 */ /* 0x000f280000300800 */
[----:B------:R1:W-:Y:S04]  /*b660*/  STL [R1+0x260], R8 ;  /* 0x0002600801007387 */ /* 0x0003e80000100800 */
[----:B------:R-:W-:Y:S04]  /*b670*/  STL [R1+0x264], R7 ;  /* 0x0002640701007387 */ /* 0x000fe80000100800 */
[----:B------:R-:W3:Y:S01]  /*b680*/  LDL.LU R16, [R1+0x234] ;  /* 0x0002340001107983 */ /* 0x000ee20000300800 */
[----:B------:R-:W-:-:S03]  /*b690*/  @!P2 IMAD.IADD R6, R6, 0x1, -R29 ;  /* 0x000000010606a824 */ /* 0x000fc600078e0a1d */
[----:B0-----:R-:W3:Y:S01]  /*b6a0*/  LDL.LU R15, [R1+0x230] ;  /* 0x00023000010f7983 */ /* 0x001ee20000300800 */
[----:B------:R-:W-:-:S03]  /*b6b0*/  @!P0 IMAD.IADD R5, R5, 0x1, -R29 ;  /* 0x0000000105058824 */ /* 0x000fc600078e0a1d */
[----:B------:R-:W-:Y:S04]  /*b6c0*/  STL [R1+0x268], R6 ;  /* 0x0002680601007387 */ /* 0x000fe80000100800 */
[----:B-1----:R-:W3:Y:S04]  /*b6d0*/  LDL.LU R8, [R1+0x210] ;  /* 0x0002100001087983 */ /* 0x002ee80000300800 */
[----:B------:R0:W-:Y:S04]  /*b6e0*/  STL [R1+0x270], R5 ;  /* 0x0002700501007387 */ /* 0x0001e80000100800 */
[----:B0-----:R-:W3:Y:S04]  /*b6f0*/  LDL.LU R5, [R1+0x214] ;  /* 0x0002140001057983 */ /* 0x001ee80000300800 */
[----:B------:R-:W3:Y:S04]  /*b700*/  LDL.LU R7, [R1+0x218] ;  /* 0x0002180001077983 */ /* 0x000ee80000300800 */
[----:B------:R-:W3:Y:S01]  /*b710*/  LDL.LU R6, [R1+0x220] ;  /* 0x0002200001067983 */ /* 0x000ee20000300800 */
[----:B------:R-:W-:-:S02]  /*b720*/  ISETP.GT.U32.AND P1, PT, R29, R3, PT ;  /* 0x000000031d00720c */ /* 0x000fc40003f24070 */
[----:B------:R-:W-:-:S11]  /*b730*/  ISETP.GT.U32.AND P3, PT, R29, R18, PT ;  /* 0x000000121d00720c */ /* 0x000fd60003f64070 */
[--C-:B------:R-:W-:Y:S01]  /*b740*/  @!P1 IMAD.IADD R3, R3, 0x1, -R29.reuse ;  /* 0x0000000103039824 */ /* 0x100fe200078e0a1d */
[C---:B------:R-:W-:Y:S02]  /*b750*/  ISETP.GT.U32.AND P1, PT, R29.reuse, R19, PT ;  /* 0x000000131d00720c */ /* 0x040fe40003f24070 */
[C---:B------:R-:W-:Y:S02]  /*b760*/  ISETP.GT.U32.AND P4, PT, R29.reuse, R14, PT ;  /* 0x0000000e1d00720c */ /* 0x040fe40003f84070 */
[C---:B------:R-:W-:Y:S02]  /*b770*/  ISETP.GT.U32.AND P6, PT, R29.reuse, R3, PT ;  /* 0x000000031d00720c */ /* 0x040fe40003fc4070 */
[C---:B------:R-:W-:Y:S01]  /*b780*/  ISETP.GT.U32.AND P5, PT, R29.reuse, R13, PT ;  /* 0x0000000d1d00720c */ /* 0x040fe20003fa4070 */
[----:B------:R-:W-:Y:S01]  /*b790*/  @!P3 IMAD.IADD R18, R18, 0x1, -R29 ;  /* 0x000000011212b824 */ /* 0x000fe200078e0a1d */
[----:B------:R-:W-:-:S05]  /*b7a0*/  ISETP.GT.U32.AND P3, PT, R29, R17, PT ;  /* 0x000000111d00720c */ /* 0x000fca0003f64070 */
[--C-:B------:R-:W-:Y:S01]  /*b7b0*/  @!P1 IMAD.IADD R19, R19, 0x1, -R29.reuse ;  /* 0x0000000113139824 */ /* 0x100fe200078e0a1d */
[C---:B------:R-:W-:Y:S01]  /*b7c0*/  ISETP.GT.U32.AND P1, PT, R29.reuse, R2, PT ;  /* 0x000000021d00720c */ /* 0x040fe20003f24070 */
[--C-:B------:R-:W-:Y:S01]  /*b7d0*/  @!P4 IMAD.IADD R14, R14, 0x1, -R29.reuse ;  /* 0x000000010e0ec824 */ /* 0x100fe200078e0a1d */
[----:B------:R-:W-:Y:S01]  /*b7e0*/  ISETP.GT.U32.AND P2, PT, R29, R12, PT ;  /* 0x0000000c1d00720c */ /* 0x000fe20003f44070 */
[--C-:B------:R-:W-:Y:S01]  /*b7f0*/  @!P6 IMAD.IADD R3, R3, 0x1, -R29.reuse ;  /* 0x000000010303e824 */ /* 0x100fe200078e0a1d */
[C---:B------:R-:W-:Y:S02]  /*b800*/  ISETP.GT.U32.AND P0, PT, R29.reuse, R4, PT ;  /* 0x000000041d00720c */ /* 0x040fe40003f04070 */
[----:B------:R-:W-:Y:S01]  /*b810*/  ISETP.GT.U32.AND P4, PT, R29, R11, PT ;  /* 0x0000000b1d00720c */ /* 0x000fe20003f84070 */
[--C-:B------:R-:W-:Y:S01]  /*b820*/  @!P5 IMAD.IADD R13, R13, 0x1, -R29.reuse ;  /* 0x000000010d0dd824 */ /* 0x100fe200078e0a1d */
[----:B------:R-:W-:Y:S01]  /*b830*/  ISETP.GT.U32.AND P5, PT, R29, R10, PT ;  /* 0x0000000a1d00720c */ /* 0x000fe20003fa4070 */
[----:B------:R-:W-:-:S04]  /*b840*/  @!P3 IMAD.IADD R17, R17, 0x1, -R29 ;  /* 0x000000011111b824 */ /* 0x000fc800078e0a1d */
[--C-:B------:R-:W-:Y:S02]  /*b850*/  @!P1 IMAD.IADD R2, R2, 0x1, -R29.reuse ;  /* 0x0000000102029824 */ /* 0x100fe400078e0a1d */
[--C-:B------:R-:W-:Y:S02]  /*b860*/  @!P2 IMAD.IADD R12, R12, 0x1, -R29.reuse ;  /* 0x000000010c0ca824 */ /* 0x100fe400078e0a1d */
[--C-:B------:R-:W-:Y:S02]  /*b870*/  @!P0 IMAD.IADD R4, R4, 0x1, -R29.reuse ;  /* 0x0000000104048824 */ /* 0x100fe400078e0a1d */
[--C-:B------:R-:W-:Y:S01]  /*b880*/  @!P4 IMAD.IADD R11, R11, 0x1, -R29.reuse ;  /* 0x000000010b0bc824 */ /* 0x100fe200078e0a1d */
[----:B------:R-:W-:Y:S01]  /*b890*/  STL [R1+0x26c], R19 ;  /* 0x00026c1301007387 */ /* 0x000fe20000100800 */
[----:B------:R-:W-:-:S03]  /*b8a0*/  @!P5 IMAD.IADD R10, R10, 0x1, -R29 ;  /* 0x000000010a0ad824 */ /* 0x000fc600078e0a1d */
[----:B------:R-:W-:Y:S04]  /*b8b0*/  STL [R1+0x24c], R18 ;  /* 0x00024c1201007387 */ /* 0x000fe80000100800 */
[----:B------:R-:W-:Y:S04]  /*b8c0*/  STL [R1+0x250], R14 ;  /* 0x0002500e01007387 */ /* 0x000fe80000100800 */
[----:B------:R-:W-:Y:S04]  /*b8d0*/  STL [R1+0x254], R13 ;  /* 0x0002540d01007387 */ /* 0x000fe80000100800 */
[----:B------:R-:W-:Y:S04]  /*b8e0*/  STL [R1+0x25c], R12 ;  /* 0x00025c0c01007387 */ /* 0x000fe80000100800 */
[----:B------:R0:W-:Y:S04]  /*b8f0*/  STL [R1+0x258], R4 ;  /* 0x0002580401007387 */ /* 0x0001e80000100800 */
[----:B0-----:R-:W3:Y:S04]  /*b900*/  LDL.LU R4, [R1+0x21c] ;  /* 0x00021c0001047983 */ /* 0x001ee80000300800 */
[----:B------:R-:W3:Y:S04]  /*b910*/  LDL.LU R14, [R1+0x1fc] ;  /* 0x0001fc00010e7983 */ /* 0x000ee80000300800 */
[----:B------:R-:W3:Y:S04]  /*b920*/  LDL.LU R13, [R1+0x200] ;  /* 0x00020000010d7983 */ /* 0x000ee80000300800 */
[----:B------:R0:W-:Y:S04]  /*b930*/  STL [R1+0x238], R3 ;  /* 0x0002380301007387 */ /* 0x0001e80000100800 */
[----:B------:R-:W3:Y:S04]  /*b940*/  LDL.LU R12, [R1+0x204] ;  /* 0x00020400010c7983 */ /* 0x000ee80000300800 */
[----:B0-----:R-:W3:Y:S01]  /*b950*/  LDL.LU R3, [R1+0x20c] ;  /* 0x00020c0001037983 */ /* 0x001ee20000300800 */
[----:B--2---:R-:W-:-:S02]  /*b960*/  ISETP.GT.U32.AND P2, PT, R29, R9, PT ;  /* 0x000000091d00720c */ /* 0x004fc40003f44070 */
[C---:B----4-:R-:W-:Y:S02]  /*b970*/  ISETP.GT.U32.AND P6, PT, R29.reuse, R20, PT ;  /* 0x000000141d00720c */ /* 0x050fe40003fc4070 */
[C---:B---3--:R-:W-:Y:S02]  /*b980*/  ISETP.GT.U32.AND P0, PT, R29.reuse, R21, PT ;  /* 0x000000151d00720c */ /* 0x048fe40003f04070 */
[C---:B------:R-:W-:Y:S02]  /*b990*/  ISETP.GT.U32.AND P1, PT, R29.reuse, R16, PT ;  /* 0x000000101d00720c */ /* 0x040fe40003f24070 */
[----:B------:R-:W-:-:S07]  /*b9a0*/  ISETP.GT.U32.AND P3, PT, R29, R15, PT ;  /* 0x0000000f1d00720c */ /* 0x000fce0003f64070 */
[--C-:B------:R-:W-:Y:S01]  /*b9b0*/  @!P6 IMAD.IADD R20, R20, 0x1, -R29.reuse ;  /* 0x000000011414e824 */ /* 0x100fe200078e0a1d */
[C---:B------:R-:W-:Y:S02]  /*b9c0*/  ISETP.GT.U32.AND P6, PT, R29.reuse, R2, PT ;  /* 0x000000021d00720c */ /* 0x040fe40003fc4070 */
[C---:B------:R-:W-:Y:S01]  /*b9d0*/  ISETP.GT.U32.AND P4, PT, R29.reuse, R8, PT ;  /* 0x000000081d00720c */ /* 0x040fe20003f84070 */
[--C-:B------:R-:W-:Y:S01]  /*b9e0*/  @!P1 IMAD.IADD R16, R16, 0x1, -R29.reuse ;  /* 0x0000000110109824 */ /* 0x100fe200078e0a1d */
[----:B------:R-:W-:Y:S01]  /*b9f0*/  ISETP.GT.U32.AND P1, PT, R29, R17, PT ;  /* 0x000000111d00720c */ /* 0x000fe20003f24070 */
[--C-:B------:R-:W-:Y:S01]  /*ba00*/  @!P3 IMAD.IADD R15, R15, 0x1, -R29.reuse ;  /* 0x000000010f0fb824 */ /* 0x100fe200078e0a1d */
[C---:B------:R-:W-:Y:S02]  /*ba10*/  ISETP.GT.U32.AND P3, PT, R29.reuse, R11, PT ;  /* 0x0000000b1d00720c */ /* 0x040fe40003f64070 */
[----:B------:R-:W-:Y:S01]  /*ba20*/  ISETP.GT.U32.AND P5, PT, R29, R5, PT ;  /* 0x000000051d00720c */ /* 0x000fe20003fa4070 */
[----:B------:R-:W-:-:S02]  /*ba30*/  @!P2 IMAD.IADD R9, R9, 0x1, -R29 ;  /* 0x000000010909a824 */ /* 0x000fc400078e0a1d */
[----:B------:R-:W-:Y:S01]  /*ba40*/  @!P0 IMAD.IADD R21, R21, 0x1, -R29 ;  /* 0x0000000115158824 */ /* 0x000fe200078e0a1d */
[----:B------:R-:W-:-:S03]  /*ba50*/  ISETP.GT.U32.AND P2, PT, R29, R7, PT ;  /* 0x000000071d00720c */ /* 0x000fc60003f44070 */
[--C-:B------:R-:W-:Y:S01]  /*ba60*/  @!P4 IMAD.IADD R8, R8, 0x1, -R29.reuse ;  /* 0x000000010808c824 */ /* 0x100fe200078e0a1d */
[C---:B------:R-:W-:Y:S01]  /*ba70*/  ISETP.GT.U32.AND P4, PT, R29.reuse, R10, PT ;  /* 0x0000000a1d00720c */ /* 0x040fe20003f84070 */
[--C-:B------:R-:W-:Y:S01]  /*ba80*/  @!P6 IMAD.IADD R2, R2, 0x1, -R29.reuse ;  /* 0x000000010202e824 */ /* 0x100fe200078e0a1d */
[----:B------:R-:W-:Y:S01]  /*ba90*/  ISETP.GT.U32.AND P0, PT, R29, R6, PT ;  /* 0x000000061d00720c */ /* 0x000fe20003f04070 */
[--C-:B------:R-:W-:Y:S02]  /*baa0*/  @!P1 IMAD.IADD R17, R17, 0x1, -R29.reuse ;  /* 0x0000000111119824 */ /* 0x100fe400078e0a1d */
[--C-:B------:R-:W-:Y:S01]  /*bab0*/  @!P5 IMAD.IADD R5, R5, 0x1, -R29.reuse ;  /* 0x000000010505d824 */ /* 0x100fe200078e0a1d */
[----:B------:R-:W-:Y:S01]  /*bac0*/  ISETP.GT.U32.AND P5, PT, R29, R9, PT ;  /* 0x000000091d00720c */ /* 0x000fe20003fa4070 */
[----:B------:R0:W-:Y:S01]  /*bad0*/  STL [R1+0x23c], R2 ;  /* 0x00023c0201007387 */ /* 0x0001e20000100800 */
[--C-:B------:R-:W-:Y:S02]  /*bae0*/  @!P3 IMAD.IADD R11, R11, 0x1, -R29.reuse ;  /* 0x000000010b0bb824 */ /* 0x100fe400078e0a1d */
[--C-:B------:R-:W-:Y:S01]  /*baf0*/  @!P2 IMAD.IADD R7, R7, 0x1, -R29.reuse ;  /* 0x000000010707a824 */ /* 0x100fe200078e0a1d */
[----:B0-----:R-:W2:Y:S04]  /*bb00*/  LDL.LU R2, [R1+0x208] ;  /* 0x0002080001027983 */ /* 0x001ea80000300800 */
[----:B------:R-:W3:Y:S04]  /*bb10*/  LDL.LU R19, [R1+0x1e8] ;  /* 0x0001e80001137983 */ /* 0x000ee80000300800 */
[----:B------:R0:W-:Y:S04]  /*bb20*/  STL [R1+0x240], R17 ;  /* 0x0002401101007387 */ /* 0x0001e80000100800 */
[----:B------:R-:W4:Y:S01]  /*bb30*/  LDL.LU R18, [R1+0x1ec] ;  /* 0x0001ec0001127983 */ /* 0x000f220000300800 */
[C---:B------:R-:W-:Y:S01]  /*bb40*/  ISETP.GT.U32.AND P2, PT, R29.reuse, R21, PT ;  /* 0x000000151d00720c */ /* 0x040fe20003f44070 */
[--C-:B------:R-:W-:Y:S01]  /*bb50*/  @!P0 IMAD.IADD R6, R6, 0x1, -R29.reuse ;  /* 0x0000000106068824 */ /* 0x100fe200078e0a1d */
[C---:B------:R-:W-:Y:S01]  /*bb60*/  ISETP.GT.U32.AND P0, PT, R29.reuse, R20, PT ;  /* 0x000000141d00720c */ /* 0x040fe20003f04070 */
[----:B------:R-:W-:Y:S01]  /*bb70*/  @!P4 IMAD.IADD R10, R10, 0x1, -R29 ;  /* 0x000000010a0ac824 */ /* 0x000fe200078e0a1d */
[----:B0-----:R-:W2:Y:S01]  /*bb80*/  LDL.LU R17, [R1+0x1f0] ;  /* 0x0001f00001117983 */ /* 0x001ea20000300800 */
[----:B------:R-:W-:-:S03]  /*bb90*/  ISETP.GT.U32.AND P1, PT, R29, R16, PT ;  /* 0x000000101d00720c */ /* 0x000fc60003f24070 */
[----:B------:R0:W-:Y:S01]  /*bba0*/  STL [R1+0x248], R11 ;  /* 0x0002480b01007387 */ /* 0x0001e20000100800 */
[----:B------:R-:W-:Y:S01]  /*bbb0*/  ISETP.GT.U32.AND P3, PT, R29, R15, PT ;  /* 0x0000000f1d00720c */ /* 0x000fe20003f64070 */
[--C-:B------:R-:W-:Y:S01]  /*bbc0*/  @!P5 IMAD.IADD R9, R9, 0x1, -R29.reuse ;  /* 0x000000010909d824 */ /* 0x100fe200078e0a1d */
[C---:B------:R-:W-:Y:S02]  /*bbd0*/  ISETP.GT.U32.AND P5, PT, R29.reuse, R5, PT ;  /* 0x000000051d00720c */ /* 0x040fe40003fa4070 */
[----:B------:R-:W-:Y:S01]  /*bbe0*/  ISETP.GT.U32.AND P4, PT, R29, R8, PT ;  /* 0x000000081d00720c */ /* 0x000fe20003f84070 */
[----:B0-----:R-:W2:Y:S04]  /*bbf0*/  LDL.LU R11, [R1+0x1f8] ;  /* 0x0001f800010b7983 */ /* 0x001ea80000300800 */
[----:B------:R0:W-:Y:S01]  /*bc00*/  STL [R1+0x244], R10 ;  /* 0x0002440a01007387 */ /* 0x0001e20000100800 */
[----:B------:R-:W-:-:S03]  /*bc10*/  @!P2 IMAD.IADD R21, R21, 0x1, -R29 ;  /* 0x000000011515a824 */ /* 0x000fc600078e0a1d */
[----:B0-----:R-:W2:Y:S01]  /*bc20*/  LDL.LU R10, [R1+0x1f4] ;  /* 0x0001f400010a7983 */ /* 0x001ea20000300800 */
[--C-:B------:R-:W-:Y:S02]  /*bc30*/  @!P0 IMAD.IADD R20, R20, 0x1, -R29.reuse ;  /* 0x0000000114148824 */ /* 0x100fe400078e0a1d */
[--C-:B------:R-:W-:Y:S01]  /*bc40*/  @!P1 IMAD.IADD R16, R16, 0x1, -R29.reuse ;  /* 0x0000000110109824 */ /* 0x100fe200078e0a1d */
[----:B------:R0:W-:Y:S01]  /*bc50*/  STL [R1+0x224], R9 ;  /* 0x0002240901007387 */ /* 0x0001e20000100800 */
[--C-:B------:R-:W-:Y:S02]  /*bc60*/  @!P3 IMAD.IADD R15, R15, 0x1, -R29.reuse ;  /* 0x000000010f0fb824 */ /* 0x100fe400078e0a1d */
[--C-:B------:R-:W-:Y:S02]  /*bc70*/  @!P5 IMAD.IADD R5, R5, 0x1, -R29.reuse ;  /* 0x000000010505d824 */ /* 0x100fe400078e0a1d */
[----:B------:R-:W-:Y:S01]  /*bc80*/  @!P4 IMAD.IADD R8, R8, 0x1, -R29 ;  /* 0x000000010808c824 */ /* 0x000fe200078e0a1d */
[----:B0-----:R-:W2:Y:S04]  /*bc90*/  LDL.LU R9, [R1+0x1d0] ;  /* 0x0001d00001097983 */ /* 0x001ea80000300800 */
[----:B------:R-:W-:Y:S04]  /*bca0*/  STL [R1+0x228], R21 ;  /* 0x0002281501007387 */ /* 0x000fe80000100800 */
[----:B------:R-:W-:Y:S04]  /*bcb0*/  STL [R1+0x22c], R20 ;  /* 0x00022c1401007387 */ /* 0x000fe80000100800 */
[----:B------:R-:W-:Y:S04]  /*bcc0*/  STL [R1+0x234], R16 ;  /* 0x0002341001007387 */ /* 0x000fe80000100800 */
[----:B------:R-:W-:Y:S04]  /*bcd0*/  STL [R1+0x230], R15 ;  /* 0x0002300f01007387 */ /* 0x000fe80000100800 */
[----:B------:R0:W-:Y:S04]  /*bce0*/  STL [R1+0x214], R5 ;  /* 0x0002140501007387 */ /* 0x0001e80000100800 */
[----:B------:R-:W-:Y:S04]  /*bcf0*/  STL [R1+0x210], R8 ;  /* 0x0002100801007387 */ /* 0x000fe80000100800 */
[----:B0-----:R-:W2:Y:S01]  /*bd00*/  LDL R5, [R1+0x1190] ;  /* 0x0011900001057983 */ /* 0x001ea20000100800 */
[----:B------:R-:W-:-:S02]  /*bd10*/  ISETP.GT.U32.AND P6, PT, R29, R6, PT ;  /* 0x000000061d00720c */ /* 0x000fc40003fc4070 */
[C---:B------:R-:W-:Y:S02]  /*bd20*/  ISETP.GT.U32.AND P0, PT, R29.reuse, R4, PT ;  /* 0x000000041d00720c */ /* 0x040fe40003f04070 */
[C---:B------:R-:W-:Y:S02]  /*bd30*/  ISETP.GT.U32.AND P1, PT, R29.reuse, R14, PT ;  /* 0x0000000e1d00720c */ /* 0x040fe40003f24070 */
[C---:B------:R-:W-:Y:S02]  /*bd40*/  ISETP.GT.U32.AND P3, PT, R29.reuse, R13, PT ;  /* 0x0000000d1d00720c */ /* 0x040fe40003f64070 */
[----:B------:R-:W-:-:S05]  /*bd50*/  ISETP.GT.U32.AND P4, PT, R29, R12, PT ;  /* 0x0000000c1d00720c */ /* 0x000fca0003f84070 */
[--C-:B------:R-:W-:Y:S02]  /*bd60*/  @!P6 IMAD.IADD R6, R6, 0x1, -R29.reuse ;  /* 0x000000010606e824 */ /* 0x100fe400078e0a1d */
[--C-:B------:R-:W-:Y:S01]  /*bd70*/  @!P0 IMAD.IADD R4, R4, 0x1, -R29.reuse ;  /* 0x0000000104048824 */ /* 0x100fe200078e0a1d */
[----:B------:R-:W-:Y:S01]  /*bd80*/  ISETP.GT.U32.AND P2, PT, R29, R7, PT ;  /* 0x000000071d00720c */ /* 0x000fe20003f44070 */
[--C-:B------:R-:W-:Y:S02]  /*bd90*/  @!P1 IMAD.IADD R14, R14, 0x1, -R29.reuse ;  /* 0x000000010e0e9824 */ /* 0x100fe400078e0a1d */
[--C-:B------:R-:W-:Y:S01]  /*bda0*/  @!P3 IMAD.IADD R13, R13, 0x1, -R29.reuse ;  /* 0x000000010d0db824 */ /* 0x100fe200078e0a1d */
[----:B------:R-:W-:Y:S01]  /*bdb0*/  ISETP.GT.U32.AND P5, PT, R29, R3, PT ;  /* 0x000000031d00720c */ /* 0x000fe20003fa4070 */
[----:B------:R-:W-:Y:S02]  /*bdc0*/  @!P4 IMAD.IADD R12, R12, 0x1, -R29 ;  /* 0x000000010c0cc824 */ /* 0x000fe400078e0a1d */
[----:B------:R-:W-:-:S06]  /*bdd0*/  IMAD.HI.U32 R25, R0, R24, RZ ;  /* 0x0000001800197227 */ /* 0x000fcc00078e00ff */
[----:B------:R-:W-:-:S04]  /*bde0*/  @!P2 IMAD.IADD R7, R7, 0x1, -R29 ;  /* 0x000000010707a824 */ /* 0x000fc800078e0a1d */
[----:B------:R-:W-:Y:S01]  /*bdf0*/  @!P5 IMAD.IADD R3, R3, 0x1, -R29 ;  /* 0x000000010303d824 */ /* 0x000fe200078e0a1d */
[----:B------:R0:W-:Y:S01]  /*be00*/  STL [R1+0x218], R7 ;  /* 0x0002180701007387 */ /* 0x0001e20000100800 */
[----:B------:R-:W-:-:S03]  /*be10*/  IMAD.MOV R25, RZ, RZ, -R25 ;  /* 0x000000ffff197224 */ /* 0x000fc600078e0a19 */
[----:B0-----:R-:W2:Y:S04]  /*be20*/  LDL.LU R7, [R1+0x1dc] ;  /* 0x0001dc0001077983 */ /* 0x001ea80000300800 */
[----:B------:R-:W2:Y:S04]  /*be30*/  LDL.LU R16, [R1+0x1e4] ;  /* 0x0001e40001107983 */ /* 0x000ea80000300800 */
[----:B------:R0:W-:Y:S01]  /*be40*/  STL [R1+0x220], R6 ;  /* 0x0002200601007387 */ /* 0x0001e20000100800 */
[----:B------:R-:W-:-:S03]  /*be50*/  IMAD R24, R29, R25, R24 ;  /* 0x000000191d187224 */ /* 0x000fc600078e0218 */
[----:B------:R-:W2:Y:S04]  /*be60*/  LDL.LU R8, [R1+0x1e0] ;  /* 0x0001e00001087983 */ /* 0x000ea80000300800 */
[----:B0-----:R-:W2:Y:S01]  /*be70*/  LDL.LU R6, [R1+0x1bc] ;  /* 0x0001bc0001067983 */ /* 0x001ea20000300800 */
[C---:B---3--:R-:W-:Y:S02]  /*be80*/  ISETP.GT.U32.AND P6, PT, R29.reuse, R19, PT ;  /* 0x000000131d00720c */ /* 0x048fe40003fc4070 */
[C---:B----4-:R-:W-:Y:S02]  /*be90*/  ISETP.GT.U32.AND P0, PT, R29.reuse, R18, PT ;  /* 0x000000121d00720c */ /* 0x050fe40003f04070 */
[----:B--2---:R-:W-:-:S09]  /*bea0*/  ISETP.GT.U32.AND P1, PT, R29, R17, PT ;  /* 0x000000111d00720c */ /* 0x004fd20003f24070 */
[--C-:B------:R-:W-:Y:S01]  /*beb0*/  @!P6 IMAD.IADD R19, R19, 0x1, -R29.reuse ;  /* 0x000000011313e824 */ /* 0x100fe200078e0a1d */
[C---:B------:R-:W-:Y:S02]  /*bec0*/  ISETP.GT.U32.AND P6, PT, R29.reuse, R4, PT ;  /* 0x000000041d00720c */ /* 0x040fe40003fc4070 */
[C---:B------:R-:W-:Y:S01]  /*bed0*/  ISETP.GT.U32.AND P3, PT, R29.reuse, R11, PT ;  /* 0x0000000b1d00720c */ /* 0x040fe20003f64070 */
[--C-:B------:R-:W-:Y:S01]  /*bee0*/  @!P0 IMAD.IADD R18, R18, 0x1, -R29.reuse ;  /* 0x0000000112128824 */ /* 0x100fe200078e0a1d */
[----:B------:R-:W-:Y:S01]  /*bef0*/  ISETP.GT.U32.AND P0, PT, R29, R14, PT ;  /* 0x0000000e1d00720c */ /* 0x000fe20003f04070 */
[----:B------:R-:W-:Y:S01]  /*bf00*/  @!P1 IMAD.IADD R17, R17, 0x1, -R29 ;  /* 0x0000000111119824 */ /* 0x000fe200078e0a1d */
[C---:B------:R-:W-:Y:S02]  /*bf10*/  ISETP.GT.U32.AND P1, PT, R29.reuse, R13, PT ;  /* 0x0000000d1d00720c */ /* 0x040fe40003f24070 */
[----:B------:R-:W-:-:S07]  /*bf20*/  ISETP.GT.U32.AND P4, PT, R29, R10, PT ;  /* 0x0000000a1d00720c */ /* 0x000fce0003f84070 */
[--C-:B------:R-:W-:Y:S01]  /*bf30*/  @!P3 IMAD.IADD R11, R11, 0x1, -R29.reuse ;  /* 0x000000010b0bb824 */ /* 0x100fe200078e0a1d */
[----:B------:R-:W-:Y:S01]  /*bf40*/  ISETP.GT.U32.AND P3, PT, R29, R12, PT ;  /* 0x0000000c1d00720c */ /* 0x000fe20003f64070 */
[--C-:B------:R-:W-:Y:S02]  /*bf50*/  @!P6 IMAD.IADD R4, R4, 0x1, -R29.reuse ;  /* 0x000000010404e824 */ /* 0x100fe400078e0a1d */
[--C-:B------:R-:W-:Y:S02]  /*bf60*/  @!P0 IMAD.IADD R14, R14, 0x1, -R29.reuse ;  /* 0x000000010e0e8824 */ /* 0x100fe400078e0a1d */
[--C-:B------:R-:W-:Y:S02]  /*bf70*/  @!P1 IMAD.IADD R13, R13, 0x1, -R29.reuse ;  /* 0x000000010d0d9824 */ /* 0x100fe400078e0a1d */
[----:B------:R-:W-:Y:S01]  /*bf80*/  @!P4 IMAD.IADD R10, R10, 0x1, -R29 ;  /* 0x000000010a0ac824 */ /* 0x000fe200078e0a1d */
[----:B------:R-:W-:-:S05]  /*bf90*/  ISETP.GT.U32.AND P4, PT, R29, R3, PT ;  /* 0x000000031d00720c */ /* 0x000fca0003f84070 */
[----:B------:R-:W-:-:S08]  /*bfa0*/  @!P3 IMAD.IADD R12, R12, 0x1, -R29 ;  /* 0x000000010c0cb824 */ /* 0x000fd000078e0a1d */
        /* <DEDUP_REMOVED lines=16> */
[C---:B------:R-:W-:Y:S01]  /*c0b0*/  ISETP.GT.U32.AND P0, PT, R29.reuse, R18, PT ;  /* 0x000000121d00720c */ /* 0x040fe20003f04070 */
[----:B0-----:R-:W3:Y:S08]  /*c0c0*/  LDL.LU R3, [R1+0x1b4] ;  /* 0x0001b40001037983 */ /* 0x001ef00000300800 */
[--C-:B------:R-:W-:Y:S01]  /*c0d0*/  @!P2 IMAD.IADD R2, R2, 0x1, -R29.reuse ;  /* 0x000000010202a824 */ /* 0x100fe200078e0a1d */
[----:B------:R-:W-:Y:S01]  /*c0e0*/  ISETP.GT.U32.AND P2, PT, R29, R26, PT ;  /* 0x0000001a1d00720c */ /* 0x000fe20003f44070 */
[----:B------:R-:W-:Y:S01]  /*c0f0*/  @!P5 IMAD.IADD R9, R9, 0x1, -R29 ;  /* 0x000000010909d824 */ /* 0x000fe200078e0a1d */
[----:B------:R-:W-:-:S02]  /*c100*/  ISETP.GT.U32.AND P1, PT, R29, R17, PT ;  /* 0x000000111d00720c */ /* 0x000fc40003f24070 */
[----:B------:R-:W-:-:S09]  /*c110*/  ISETP.GT.U32.AND P5, PT, R29, R2, PT ;  /* 0x000000021d00720c */ /* 0x000fd20003fa4070 */
[--C-:B------:R-:W-:Y:S01]  /*c120*/  @!P2 IMAD.IADD R26, R26, 0x1, -R29.reuse ;  /* 0x000000011a1aa824 */ /* 0x100fe200078e0a1d */
[C---:B------:R-:W-:Y:S02]  /*c130*/  ISETP.GT.U32.AND P2, PT, R29.reuse, R19, PT ;  /* 0x000000131d00720c */ /* 0x040fe40003f44070 */
[C---:B------:R-:W-:Y:S02]  /*c140*/  ISETP.GT.U32.AND P3, PT, R29.reuse, R11, PT ;  /* 0x0000000b1d00720c */ /* 0x040fe40003f64070 */
[C---:B------:R-:W-:Y:S01]  /*c150*/  ISETP.GT.U32.AND P6, PT, R29.reuse, R26, PT ;  /* 0x0000001a1d00720c */ /* 0x040fe20003fc4070 */
[--C-:B------:R-:W-:Y:S01]  /*c160*/  @!P0 IMAD.IADD R18, R18, 0x1, -R29.reuse ;  /* 0x0000000112128824 */ /* 0x100fe200078e0a1d */
[----:B------:R-:W-:Y:S01]  /*c170*/  ISETP.GT.U32.AND P0, PT, R29, R16, PT ;  /* 0x000000101d00720c */ /* 0x000fe20003f04070 */
[--C-:B------:R-:W-:Y:S02]  /*c180*/  @!P5 IMAD.IADD R2, R2, 0x1, -R29.reuse ;  /* 0x000000010202d824 */ /* 0x100fe400078e0a1d */
[----:B------:R-:W-:-:S04]  /*c190*/  @!P1 IMAD.IADD R17, R17, 0x1, -R29 ;  /* 0x0000000111119824 */ /* 0x000fc800078e0a1d */
[--C-:B------:R-:W-:Y:S01]  /*c1a0*/  @!P2 IMAD.IADD R19, R19, 0x1, -R29.reuse ;  /* 0x000000011313a824 */ /* 0x100fe200078e0a1d */
[C---:B------:R-:W-:Y:S02]  /*c1b0*/  ISETP.GT.U32.AND P2, PT, R29.reuse, R7, PT ;  /* 0x000000071d00720c */ /* 0x040fe40003f44070 */
[C---:B------:R-:W-:Y:S02]  /*c1c0*/  ISETP.GT.U32.AND P1, PT, R29.reuse, R8, PT ;  /* 0x000000081d00720c */ /* 0x040fe40003f24070 */
[----:B------:R-:W-:Y:S01]  /*c1d0*/  ISETP.GT.U32.AND P4, PT, R29, R10, PT ;  /* 0x0000000a1d00720c */ /* 0x000fe20003f84070 */
[----:B------:R0:W-:Y:S01]  /*c1e0*/  STL [R1+0x208], R2 ;  /* 0x0002080201007387 */ /* 0x0001e20000100800 */
[--C-:B------:R-:W-:Y:S01]  /*c1f0*/  @!P3 IMAD.IADD R11, R11, 0x1, -R29.reuse ;  /* 0x000000010b0bb824 */ /* 0x100fe200078e0a1d */
[----:B------:R-:W-:Y:S01]  /*c200*/  ISETP.GT.U32.AND P3, PT, R29, R6, PT ;  /* 0x000000061d00720c */ /* 0x000fe20003f64070 */
[--C-:B------:R-:W-:Y:S01]  /*c210*/  @!P6 IMAD.IADD R26, R26, 0x1, -R29.reuse ;  /* 0x000000011a1ae824 */ /* 0x100fe200078e0a1d */
[----:B0-----:R-:W3:Y:S04]  /*c220*/  LDL.LU R2, [R1+0x1b0] ;  /* 0x0001b00001027983 */ /* 0x001ee80000300800 */
[----:B------:R-:W-:-:S02]  /*c230*/  @!P2 IMAD.IADD R7, R7, 0x1, -R29 ;  /* 0x000000010707a824 */ /* 0x000fc400078e0a1d */
[--C-:B------:R-:W-:Y:S02]  /*c240*/  @!P0 IMAD.IADD R16, R16, 0x1, -R29.reuse ;  /* 0x0000000110108824 */ /* 0x100fe400078e0a1d */
[--C-:B------:R-:W-:Y:S02]  /*c250*/  @!P1 IMAD.IADD R8, R8, 0x1, -R29.reuse ;  /* 0x0000000108089824 */ /* 0x100fe400078e0a1d */
[--C-:B------:R-:W-:Y:S01]  /*c260*/  @!P4 IMAD.IADD R10, R10, 0x1, -R29.reuse ;  /* 0x000000010a0ac824 */ /* 0x100fe200078e0a1d */
[----:B------:R-:W-:Y:S01]  /*c270*/  ISETP.GT.U32.AND P5, PT, R29, R9, PT ;  /* 0x000000091d00720c */ /* 0x000fe20003fa4070 */
[--C-:B------:R-:W-:Y:S01]  /*c280*/  @!P3 IMAD.IADD R6, R6, 0x1, -R29.reuse ;  /* 0x000000010606b824 */ /* 0x100fe200078e0a1d */
[----:B------:R0:W-:Y:S04]  /*c290*/  STL [R1+0x1e8], R19 ;  /* 0x0001e81301007387 */ /* 0x0001e80000100800 */
[----:B------:R-:W-:Y:S04]  /*c2a0*/  STL [R1+0x1ec], R18 ;  /* 0x0001ec1201007387 */ /* 0x000fe80000100800 */
[----:B------:R-:W-:Y:S03]  /*c2b0*/  STL [R1+0x1f0], R17 ;  /* 0x0001f01101007387 */ /* 0x000fe60000100800 */
[----:B------:R-:W-:Y:S01]  /*c2c0*/  @!P5 IMAD.IADD R9, R9, 0x1, -R29 ;  /* 0x000000010909d824 */ /* 0x000fe200078e0a1d */
[----:B------:R1:W-:Y:S04]  /*c2d0*/  STL [R1+0x1f8], R11 ;  /* 0x0001f80b01007387 */ /* 0x0003e80000100800 */
[----:B------:R0:W-:Y:S04]  /*c2e0*/  STL [R1+0x1f4], R10 ;  /* 0x0001f40a01007387 */ /* 0x0001e80000100800 */
[----:B------:R-:W3:Y:S04]  /*c2f0*/  LDL.LU R20, [R1+0x188] ;  /* 0x0001880001147983 */ /* 0x000ee80000300800 */
[----:B------:R1:W-:Y:S04]  /*c300*/  STL [R1+0x1d0], R9 ;  /* 0x0001d00901007387 */ /* 0x0003e80000100800 */
[----:B0-----:R-:W3:Y:S04]  /*c310*/  LDL.LU R19, [R1+0x190] ;  /* 0x0001900001137983 */ /* 0x001ee80000300800 */
[----:B-1----:R-:W3:Y:S04]  /*c320*/  LDL.LU R11, [R1+0x194] ;  /* 0x00019400010b7983 */ /* 0x002ee80000300800 */
[----:B------:R-:W-:Y:S04]  /*c330*/  STL [R1+0x1d8], R26 ;  /* 0x0001d81a01007387 */ /* 0x000fe80000100800 */
[----:B------:R-:W3:Y:S04]  /*c340*/  LDL.LU R10, [R1+0x19c] ;  /* 0x00019c00010a7983 */ /* 0x000ee80000300800 */
[----:B------:R-:W3:Y:S01]  /*c350*/  LDL.LU R9, [R1+0x198] ;  /* 0x0001980001097983 */ /* 0x000ee20000300800 */
        /* <DEDUP_REMOVED lines=8> */
[C---:B------:R-:W-:Y:S01]  /*c3e0*/  ISETP.GT.U32.AND P3, PT, R29.reuse, R12, PT ;  /* 0x0000000c1d00720c */ /* 0x040fe20003f64070 */
[--C-:B------:R-:W-:Y:S01]  /*c3f0*/  @!P0 IMAD.IADD R14, R14, 0x1, -R29.reuse ;  /* 0x000000010e0e8824 */ /* 0x100fe200078e0a1d */
[----:B------:R-:W-:Y:S01]  /*c400*/  ISETP.GT.U32.AND P2, PT, R29, R16, PT ;  /* 0x000000101d00720c */ /* 0x000fe20003f44070 */
[--C-:B------:R-:W-:Y:S01]  /*c410*/  @!P4 IMAD.IADD R5, R5, 0x1, -R29.reuse ;  /* 0x000000010505c824 */ /* 0x100fe200078e0a1d */
[----:B------:R-:W-:Y:S01]  /*c420*/  ISETP.GT.U32.AND P0, PT, R29, R8, PT ;  /* 0x000000081d00720c */ /* 0x000fe20003f04070 */
[----:B------:R-:W-:Y:S01]  /*c430*/  @!P1 IMAD.IADD R13, R13, 0x1, -R29 ;  /* 0x000000010d0d9824 */ /* 0x000fe200078e0a1d */
[----:B------:R-:W-:-:S05]  /*c440*/  ISETP.GT.U32.AND P1, PT, R29, R6, PT ;  /* 0x000000061d00720c */ /* 0x000fca0003f24070 */
[--C-:B------:R-:W-:Y:S02]  /*c450*/  @!P6 IMAD.IADD R7, R7, 0x1, -R29.reuse ;  /* 0x000000010707e824 */ /* 0x100fe400078e0a1d */
[--C-:B------:R-:W-:Y:S01]  /*c460*/  @!P3 IMAD.IADD R12, R12, 0x1, -R29.reuse ;  /* 0x000000010c0cb824 */ /* 0x100fe200078e0a1d */
[----:B------:R-:W-:Y:S01]  /*c470*/  ISETP.GT.U32.AND P3, PT, R29, R5, PT ;  /* 0x000000051d00720c */ /* 0x000fe20003f64070 */
[--C-:B------:R-:W-:Y:S01]  /*c480*/  @!P2 IMAD.IADD R16, R16, 0x1, -R29.reuse ;  /* 0x000000011010a824 */ /* 0x100fe200078e0a1d */
[----:B------:R0:W-:Y:S01]  /*c490*/  STL [R1+0x1dc], R7 ;  /* 0x0001dc0701007387 */ /* 0x0001e20000100800 */
[--C-:B------:R-:W-:Y:S02]  /*c4a0*/  @!P0 IMAD.IADD R8, R8, 0x1, -R29.reuse ;  /* 0x0000000108088824 */ /* 0x100fe400078e0a1d */
[--C-:B------:R-:W-:Y:S01]  /*c4b0*/  @!P1 IMAD.IADD R6, R6, 0x1, -R29.reuse ;  /* 0x0000000106069824 */ /* 0x100fe200078e0a1d */
[----:B0-----:R-:W2:Y:S07]  /*c4c0*/  LDL.LU R7, [R1+0x170] ;  /* 0x0001700001077983 */ /* 0x001eae0000300800 */
[----:B------:R-:W-:Y:S01]  /*c4d0*/  @!P3 IMAD.IADD R5, R5, 0x1, -R29 ;  /* 0x000000010505b824 */ /* 0x000fe200078e0a1d */
[----:B------:R0:W-:Y:S04]  /*c4e0*/  STL [R1+0x1e4], R16 ;  /* 0x0001e41001007387 */ /* 0x0001e80000100800 */
[----:B------:R-:W3:Y:S04]  /*c4f0*/  LDL.LU R18, [R1+0x178] ;  /* 0x0001780001127983 */ /* 0x000ee80000300800 */
[----:B------:R1:W-:Y:S04]  /*c500*/  STL [R1+0x1e0], R8 ;  /* 0x0001e00801007387 */ /* 0x0003e80000100800 */
[----:B------:R4:W-:Y:S04]  /*c510*/  STL [R1+0x1bc], R6 ;  /* 0x0001bc0601007387 */ /* 0x0009e80000100800 */
[----:B------:R-:W2:Y:S04]  /*c520*/  LDL.LU R17, [R1+0x17c] ;  /* 0x00017c0001117983 */ /* 0x000ea80000300800 */
[----:B0-----:R-:W2:Y:S04]  /*c530*/  LDL.LU R16, [R1+0x184] ;  /* 0x0001840001107983 */ /* 0x001ea80000300800 */
[----:B------:R0:W-:Y:S04]  /*c540*/  STL [R1+0x1c0], R5 ;  /* 0x0001c00501007387 */ /* 0x0001e80000100800 */
[----:B-1----:R-:W2:Y:S04]  /*c550*/  LDL.LU R8, [R1+0x180] ;  /* 0x0001800001087983 */ /* 0x002ea80000300800 */
[----:B----4-:R-:W4:Y:S04]  /*c560*/  LDL.LU R6, [R1+0x154] ;  /* 0x0001540001067983 */ /* 0x010f280000300800 */
[----:B0-----:R-:W4:Y:S01]  /*c570*/  LDL.LU R5, [R1+0x158] ;  /* 0x0001580001057983 */ /* 0x001f220000300800 */
[----:B------:R-:W-:-:S02]  /*c580*/  ISETP.GT.U32.AND P5, PT, R29, R4, PT ;  /* 0x000000041d00720c */ /* 0x000fc40003fa4070 */
[----:B------:R-:W-:-:S11]  /*c590*/  ISETP.GT.U32.AND P4, PT, R29, R3, PT ;  /* 0x000000031d00720c */ /* 0x000fd60003f84070 */
[--C-:B------:R-:W-:Y:S01]  /*c5a0*/  @!P5 IMAD.IADD R4, R4, 0x1, -R29.reuse ;  /* 0x000000010404d824 */ /* 0x100fe200078e0a1d */
[----:B------:R-:W-:Y:S01]  /*c5b0*/  ISETP.GT.U32.AND P5, PT, R29, R2, PT ;  /* 0x000000021d00720c */ /* 0x000fe20003fa4070 */
[----:B------:R-:W-:Y:S01]  /*c5c0*/  @!P4 IMAD.IADD R3, R3, 0x1, -R29 ;  /* 0x000000010303c824 */ /* 0x000fe200078e0a1d */
[C---:B------:R-:W-:Y:S02]  /*c5d0*/  ISETP.GT.U32.AND P2, PT, R29.reuse, R15, PT ;  /* 0x0000000f1d00720c */ /* 0x040fe40003f44070 */
[C---:B------:R-:W-:Y:S02]  /*c5e0*/  ISETP.GT.U32.AND P4, PT, R29.reuse, R4, PT ;  /* 0x000000041d00720c */ /* 0x040fe40003f84070 */
[----:B------:R-:W-:-:S07]  /*c5f0*/  ISETP.GT.U32.AND P0, PT, R29, R14, PT ;  /* 0x0000000e1d00720c */ /* 0x000fce0003f04070 */
[--C-:B------:R-:W-:Y:S01]  /*c600*/  @!P5 IMAD.IADD R2, R2, 0x1, -R29.reuse ;  /* 0x000000010202d824 */ /* 0x100fe200078e0a1d */
[----:B------:R-:W-:Y:S01]  /*c610*/  ISETP.GT.U32.AND P5, PT, R29, R21, PT ;  /* 0x000000151d00720c */ /* 0x000fe20003fa4070 */
[--C-:B------:R-:W-:Y:S01]  /*c620*/  @!P2 IMAD.IADD R15, R15, 0x1, -R29.reuse ;  /* 0x000000010f0fa824 */ /* 0x100fe200078e0a1d */
[C---:B------:R-:W-:Y:S02]  /*c630*/  ISETP.GT.U32.AND P1, PT, R29.reuse, R13, PT ;  /* 0x0000000d1d00720c */ /* 0x040fe40003f24070 */
[C---:B------:R-:W-:Y:S01]  /*c640*/  ISETP.GT.U32.AND P6, PT, R29.reuse, R2, PT ;  /* 0x000000021d00720c */ /* 0x040fe20003fc4070 */
[--C-:B------:R-:W-:Y:S01]  /*c650*/  @!P4 IMAD.IADD R4, R4, 0x1, -R29.reuse ;  /* 0x000000010404c824 */ /* 0x100fe200078e0a1d */
[----:B------:R-:W-:Y:S01]  /*c660*/  ISETP.GT.U32.AND P2, PT, R29, R19, PT ;  /* 0x000000131d00720c */ /* 0x000fe20003f44070 */
[----:B------:R-:W-:-:S06]  /*c670*/  @!P0 IMAD.IADD R14, R14, 0x1, -R29 ;  /* 0x000000010e0e8824 */ /* 0x000fcc00078e0a1d */
[--C-:B------:R-:W-:Y:S01]  /*c680*/  @!P5 IMAD.IADD R21, R21, 0x1, -R29.reuse ;  /* 0x000000011515d824 */ /* 0x100fe200078e0a1d */
[C---:B------:R-:W-:Y:S02]  /*c690*/  ISETP.GT.U32.AND P5, PT, R29.reuse, R20, PT ;  /* 0x000000141d00720c */ /* 0x040fe40003fa4070 */
[C---:B------:R-:W-:Y:S01]  /*c6a0*/  ISETP.GT.U32.AND P0, PT, R29.reuse, R11, PT ;  /* 0x0000000b1d00720c */ /* 0x040fe20003f04070 */
[----:B------:R0:W-:Y:S01]  /*c6b0*/  STL [R1+0x1c4], R4 ;  /* 0x0001c40401007387 */ /* 0x0001e20000100800 */
[--C-:B------:R-:W-:Y:S01]  /*c6c0*/  @!P6 IMAD.IADD R2, R2, 0x1, -R29.reuse ;  /* 0x000000010202e824 */ /* 0x100fe200078e0a1d */
[----:B------:R-:W-:Y:S01]  /*c6d0*/  ISETP.GT.U32.AND P3, PT, R29, R12, PT ;  /* 0x0000000c1d00720c */ /* 0x000fe20003f64070 */
[--C-:B------:R-:W-:Y:S01]  /*c6e0*/  @!P1 IMAD.IADD R13, R13, 0x1, -R29.reuse ;  /* 0x000000010d0d9824 */ /* 0x100fe200078e0a1d */
[----:B0-----:R-:W4:Y:S06]  /*c6f0*/  LDL.LU R4, [R1+0x15c] ;  /* 0x00015c0001047983 */ /* 0x001f2c0000300800 */
[--C-:B------:R-:W-:Y:S01]  /*c700*/  @!P5 IMAD.IADD R20, R20, 0x1, -R29.reuse ;  /* 0x000000011414d824 */ /* 0x100fe200078e0a1d */
[----:B------:R-:W-:Y:S01]  /*c710*/  ISETP.GT.U32.AND P1, PT, R29, R10, PT ;  /* 0x0000000a1d00720c */ /* 0x000fe20003f24070 */
[--C-:B------:R-:W-:Y:S01]  /*c720*/  @!P2 IMAD.IADD R19, R19, 0x1, -R29.reuse ;  /* 0x000000011313a824 */ /* 0x100fe200078e0a1d */
[----:B------:R-:W-:Y:S01]  /*c730*/  ISETP.GT.U32.AND P4, PT, R29, R3, PT ;  /* 0x000000031d00720c */ /* 0x000fe20003f84070 */
[--C-:B------:R-:W-:Y:S01]  /*c740*/  @!P0 IMAD.IADD R11, R11, 0x1, -R29.reuse ;  /* 0x000000010b0b8824 */ /* 0x100fe200078e0a1d */
[----:B------:R-:W-:Y:S01]  /*c750*/  STL [R1+0x1cc], R21 ;  /* 0x0001cc1501007387 */ /* 0x000fe20000100800 */
[----:B------:R-:W-:Y:S01]  /*c760*/  @!P3 IMAD.IADD R12, R12, 0x1, -R29 ;  /* 0x000000010c0cb824 */ /* 0x000fe200078e0a1d */
[----:B------:R-:W-:-:S02]  /*c770*/  ISETP.GT.U32.AND P3, PT, R29, R9, PT ;  /* 0x000000091d00720c */ /* 0x000fc40003f64070 */
        /* <DEDUP_REMOVED lines=8> */
[----:B0-----:R-:W4:Y:S04]  /*c800*/  LDL R2, [R1+0x764] ;  /* 0x0007640001027983 */ /* 0x001f280000100800 */
[----:B-1----:R-:W4:Y:S04]  /*c810*/  LDL.LU R3, [R1+0x164] ;  /* 0x0001640001037983 */ /* 0x002f280000300800 */
[----:B------:R-:W4:Y:S04]  /*c820*/  LDL.LU R15, [R1+0x160] ;  /* 0x00016000010f7983 */ /* 0x000f280000300800 */
[----:B------:R-:W4:Y:S01]  /*c830*/  LDL.LU R14, [R1+0x134] ;  /* 0x00013400010e7983 */ /* 0x000f220000300800 */
[----:B------:R-:W-:-:S03]  /*c840*/  @!P3 IMAD.IADD R9, R9, 0x1, -R29 ;  /* 0x000000010909b824 */ /* 0x000fc600078e0a1d */
[----:B------:R-:W4:Y:S04]  /*c850*/  LDL.LU R13, [R1+0x13c] ;  /* 0x00013c00010d7983 */ /* 0x000f280000300800 */
[----:B------:R-:W4:Y:S01]  /*c860*/  LDL.LU R12, [R1+0x144] ;  /* 0x00014400010c7983 */ /* 0x000f220000300800 */
[C---:B---3--:R-:W-:Y:S02]  /*c870*/  ISETP.GT.U32.AND P6, PT, R29.reuse, R18, PT ;  /* 0x000000121d00720c */ /* 0x048fe40003fc4070 */
[C---:B--2---:R-:W-:Y:S02]  /*c880*/  ISETP.GT.U32.AND P5, PT, R29.reuse, R17, PT ;  /* 0x000000111d00720c */ /* 0x044fe40003fa4070 */
[----:B------:R-:W-:-:S09]  /*c890*/  ISETP.GT.U32.AND P2, PT, R29, R16, PT ;  /* 0x000000101d00720c */ /* 0x000fd20003f44070 */
[--C-:B------:R-:W-:Y:S01]  /*c8a0*/  @!P6 IMAD.IADD R18, R18, 0x1, -R29.reuse ;  /* 0x000000011212e824 */ /* 0x100fe200078e0a1d */
[----:B------:R-:W-:Y:S01]  /*c8b0*/  ISETP.GT.U32.AND P0, PT, R29, R8, PT ;  /* 0x000000081d00720c */ /* 0x000fe20003f04070 */
[--C-:B------:R-:W-:Y:S01]  /*c8c0*/  @!P5 IMAD.IADD R17, R17, 0x1, -R29.reuse ;  /* 0x000000011111d824 */ /* 0x100fe200078e0a1d */
[C---:B------:R-:W-:Y:S02]  /*c8d0*/  ISETP.GT.U32.AND P6, PT, R29.reuse, R20, PT ;  /* 0x000000141d00720c */ /* 0x040fe40003fc4070 */
[C---:B------:R-:W-:Y:S01]  /*c8e0*/  ISETP.GT.U32.AND P5, PT, R29.reuse, R19, PT ;  /* 0x000000131d00720c */ /* 0x040fe20003fa4070 */
[----:B------:R-:W-:Y:S01]  /*c8f0*/  @!P2 IMAD.IADD R16, R16, 0x1, -R29 ;  /* 0x000000011010a824 */ /* 0x000fe200078e0a1d */
[C---:B------:R-:W-:Y:S02]  /*c900*/  ISETP.GT.U32.AND P2, PT, R29.reuse, R11, PT ;  /* 0x0000000b1d00720c */ /* 0x040fe40003f44070 */
[----:B----4-:R-:W-:-:S05]  /*c910*/  ISETP.GT.U32.AND P1, PT, R29, R6, PT ;  /* 0x000000061d00720c */ /* 0x010fca0003f24070 */
[--C-:B------:R-:W-:Y:S01]  /*c920*/  @!P0 IMAD.IADD R8, R8, 0x1, -R29.reuse ;  /* 0x0000000108088824 */ /* 0x100fe200078e0a1d */
[----:B------:R-:W-:Y:S01]  /*c930*/  ISETP.GT.U32.AND P0, PT, R29, R10, PT ;  /* 0x0000000a1d00720c */ /* 0x000fe20003f04070 */
[--C-:B------:R-:W-:Y:S02]  /*c940*/  @!P6 IMAD.IADD R20, R20, 0x1, -R29.reuse ;  /* 0x000000011414e824 */ /* 0x100fe400078e0a1d */
[--C-:B------:R-:W-:Y:S02]  /*c950*/  @!P5 IMAD.IADD R19, R19, 0x1, -R29.reuse ;  /* 0x000000011313d824 */ /* 0x100fe400078e0a1d */
[--C-:B------:R-:W-:Y:S01]  /*c960*/  @!P2 IMAD.IADD R11, R11, 0x1, -R29.reuse ;  /* 0x000000010b0ba824 */ /* 0x100fe200078e0a1d */
[----:B------:R0:W-:Y:S01]  /*c970*/  STL [R1+0x188], R20 ;  /* 0x0001881401007387 */ /* 0x0001e20000100800 */
[C---:B------:R-:W-:Y:S01]  /*c980*/  ISETP.GT.U32.AND P4, PT, R29.reuse, R7, PT ;  /* 0x000000071d00720c */ /* 0x040fe20003f84070 */
[--C-:B------:R-:W-:Y:S02]  /*c990*/  @!P1 IMAD.IADD R6, R6, 0x1, -R29.reuse ;  /* 0x0000000106069824 */ /* 0x100fe400078e0a1d */
[----:B------:R1:W-:Y:S03]  /*c9a0*/  STL [R1+0x190], R19 ;  /* 0x0001901301007387 */ /* 0x0003e60000100800 */
[----:B------:R-:W-:Y:S01]  /*c9b0*/  @!P0 IMAD.IADD R10, R10, 0x1, -R29 ;  /* 0x000000010a0a8824 */ /* 0x000fe200078e0a1d */
[C---:B------:R-:W-:Y:S01]  /*c9c0*/  ISETP.GT.U32.AND P1, PT, R29.reuse, R9, PT ;  /* 0x000000091d00720c */ /* 0x040fe20003f24070 */
[----:B0-----:R-:W2:Y:S01]  /*c9d0*/  LDL.LU R20, [R1+0x148] ;  /* 0x0001480001147983 */ /* 0x001ea20000300800 */
[----:B------:R-:W-:-:S03]  /*c9e0*/  ISETP.GT.U32.AND P3, PT, R29, R5, PT ;  /* 0x000000051d00720c */ /* 0x000fc60003f64070 */
[----:B------:R0:W-:Y:S04]  /*c9f0*/  STL [R1+0x194], R11 ;  /* 0x0001940b01007387 */ /* 0x0001e80000100800 */
[----:B-1----:R-:W3:Y:S04]  /*ca00*/  LDL.LU R19, [R1+0x114] ;  /* 0x0001140001137983 */ /* 0x002ee80000300800 */
[----:B------:R1:W-:Y:S04]  /*ca10*/  STL [R1+0x19c], R10 ;  /* 0x00019c0a01007387 */ /* 0x0003e80000100800 */
[----:B0-----:R-:W4:Y:S04]  /*ca20*/  LDL.LU R11, [R1+0x11c] ;  /* 0x00011c00010b7983 */ /* 0x001f280000300800 */
[----:B-1----:R-:W4:Y:S01]  /*ca30*/  LDL.LU R10, [R1+0x120] ;  /* 0x00012000010a7983 */ /* 0x002f220000300800 */
[----:B------:R-:W-:-:S02]  /*ca40*/  @!P4 IMAD.IADD R7, R7, 0x1, -R29 ;  /* 0x000000010707c824 */ /* 0x000fc400078e0a1d */
[--C-:B------:R-:W-:Y:S02]  /*ca50*/  @!P1 IMAD.IADD R9, R9, 0x1, -R29.reuse ;  /* 0x0000000109099824 */ /* 0x100fe400078e0a1d */
[--C-:B------:R-:W-:Y:S01]  /*ca60*/  @!P3 IMAD.IADD R5, R5, 0x1, -R29.reuse ;  /* 0x000000010505b824 */ /* 0x100fe200078e0a1d */
[----:B------:R-:W-:Y:S02]  /*ca70*/  ISETP.GT.U32.AND P3, PT, R29, R7, PT ;  /* 0x000000071d00720c */ /* 0x000fe40003f64070 */
[----:B------:R0:W-:Y:S04]  /*ca80*/  STL [R1+0x198], R9 ;  /* 0x0001980901007387 */ /* 0x0001e80000100800 */
[----:B0-----:R-:W4:Y:S07]  /*ca90*/  LDL.LU R9, [R1+0x128] ;  /* 0x0001280001097983 */ /* 0x001f2e0000300800 */
[----:B------:R-:W-:-:S05]  /*caa0*/  @!P3 IMAD.IADD R7, R7, 0x1, -R29 ;  /* 0x000000010707b824 */ /* 0x000fca00078e0a1d */
[----:B------:R0:W-:Y:S04]  /*cab0*/  STL [R1+0x170], R7 ;  /* 0x0001700701007387 */ /* 0x0001e80000100800 */
[----:B0-----:R-:W4:Y:S01]  /*cac0*/  LDL.LU R7, [R1+0x124] ;  /* 0x0001240001077983 */ /* 0x001f220000300800 */
[C---:B------:R-:W-:Y:S02]  /*cad0*/  ISETP.GT.U32.AND P4, PT, R29.reuse, R4, PT ;  /* 0x000000041d00720c */ /* 0x040fe40003f84070 */
[C---:B------:R-:W-:Y:S02]  /*cae0*/  ISETP.GT.U32.AND P5, PT, R29.reuse, R17, PT ;  /* 0x000000111d00720c */ /* 0x040fe40003fa4070 */
[----:B------:R-:W-:-:S09]  /*caf0*/  ISETP.GT.U32.AND P2, PT, R29, R16, PT ;  /* 0x000000101d00720c */ /* 0x000fd20003f44070 */
[--C-:B------:R-:W-:Y:S01]  /*cb00*/  @!P4 IMAD.IADD R4, R4, 0x1, -R29.reuse ;  /* 0x000000010404c824 */ /* 0x100fe200078e0a1d */
[C---:B------:R-:W-:Y:S01]  /*cb10*/  ISETP.GT.U32.AND P4, PT, R29.reuse, R18, PT ;  /* 0x000000121d00720c */ /* 0x040fe20003f84070 */
[----:B------:R-:W-:Y:S01]  /*cb20*/  IMAD.HI.U32 R26, R0, R25, RZ ;  /* 0x00000019001a7227 */ /* 0x000fe200078e00ff */
[C---:B------:R-:W-:Y:S02]  /*cb30*/  ISETP.GT.U32.AND P0, PT, R29.reuse, R8, PT ;  /* 0x000000081d00720c */ /* 0x040fe40003f04070 */
[----:B------:R-:W-:Y:S01]  /*cb40*/  ISETP.GT.U32.AND P6, PT, R29, R4, PT ;  /* 0x000000041d00720c */ /* 0x000fe20003fc4070 */
[--C-:B------:R-:W-:Y:S02]  /*cb50*/  @!P5 IMAD.IADD R17, R17, 0x1, -R29.reuse ;  /* 0x000000011111d824 */ /* 0x100fe400078e0a1d */
[----:B------:R-:W-:Y:S01]  /*cb60*/  IMAD.MOV R26, RZ, RZ, -R26 ;  /* 0x000000ffff1a7224 */ /* 0x000fe200078e0a1a */
[----:B------:R-:W-:Y:S01]  /*cb70*/  ISETP.GT.U32.AND P5, PT, R29, R15, PT ;  /* 0x0000000f1d00720c */ /* 0x000fe20003fa4070 */
[----:B------:R-:W-:-:S04]  /*cb80*/  @!P2 IMAD.IADD R16, R16, 0x1, -R29 ;  /* 0x000000011010a824 */ /* 0x000fc800078e0a1d */
[----:B------:R-:W-:Y:S01]  /*cb90*/  @!P4 IMAD.IADD R18, R18, 0x1, -R29 ;  /* 0x000000011212c824 */ /* 0x000fe200078e0a1d */
[C---:B------:R-:W-:Y:S02]  /*cba0*/  ISETP.GT.U32.AND P4, PT, R29.reuse, R3, PT ;  /* 0x000000031d00720c */ /* 0x040fe40003f84070 */
[C---:B------:R-:W-:Y:S01]  /*cbb0*/  ISETP.GT.U32.AND P2, PT, R29.reuse, R14, PT ;  /* 0x0000000e1d00720c */ /* 0x040fe20003f44070 */
[C---:B------:R-:W-:Y:S01]  /*cbc0*/  IMAD R25, R29.reuse, R26, R25 ;  /* 0x0000001a1d197224 */ /* 0x040fe200078e0219 */
[----:B------:R-:W-:Y:S02]  /*cbd0*/  IABS R26, R2 ;  /* 0x00000002001a7213 */ /* 0x000fe40000000000 */
[----:B------:R-:W4:Y:S01]  /*cbe0*/  LDL.LU R2, [R1+0xfc] ;  /* 0x0000fc0001027983 */ /* 0x000f220000300800 */
[--C-:B------:R-:W-:Y:S02]  /*cbf0*/  @!P6 IMAD.IADD R4, R4, 0x1, -R29.reuse ;  /* 0x000000010404e824 */ /* 0x100fe400078e0a1d */
[--C-:B------:R-:W-:Y:S01]  /*cc00*/  @!P0 IMAD.IADD R8, R8, 0x1, -R29.reuse ;  /* 0x0000000108088824 */ /* 0x100fe200078e0a1d */
[----:B------:R-:W-:Y:S01]  /*cc10*/  ISETP.GT.U32.AND P0, PT, R29, R13, PT ;  /* 0x0000000d1d00720c */ /* 0x000fe20003f04070 */
[--C-:B------:R-:W-:Y:S01]  /*cc20*/  @!P5 IMAD.IADD R15, R15, 0x1, -R29.reuse ;  /* 0x000000010f0fd824 */ /* 0x100fe200078e0a1d */
[----:B------:R-:W-:Y:S01]  /*cc30*/  ISETP.GT.U32.AND P1, PT, R29, R6, PT ;  /* 0x000000061d00720c */ /* 0x000fe20003f24070 */
[--C-:B------:R-:W-:Y:S01]  /*cc40*/  @!P4 IMAD.IADD R3, R3, 0x1, -R29.reuse ;  /* 0x000000010303c824 */ /* 0x100fe200078e0a1d */
[----:B------:R-:W-:Y:S01]  /*cc50*/  ISETP.GT.U32.AND P3, PT, R29, R5, PT ;  /* 0x000000051d00720c */ /* 0x000fe20003f64070 */
[--C-:B------:R-:W-:Y:S01]  /*cc60*/  @!P2 IMAD.IADD R14, R14, 0x1, -R29.reuse ;  /* 0x000000010e0ea824 */ /* 0x100fe200078e0a1d */
[----:B------:R-:W-:Y:S07]  /*cc70*/  STL [R1+0x178], R18 ;  /* 0x0001781201007387 */ /* 0x000fee0000100800 */
[----:B------:R-:W-:-:S02]  /*cc80*/  @!P0 IMAD.IADD R13, R13, 0x1, -R29 ;  /* 0x000000010d0d8824 */ /* 0x000fc400078e0a1d */
[--C-:B------:R-:W-:Y:S01]  /*cc90*/  @!P1 IMAD.IADD R6, R6, 0x1, -R29.reuse ;  /* 0x0000000106069824 */ /* 0x100fe200078e0a1d */
[----:B------:R-:W-:Y:S01]  /*cca0*/  ISETP.GT.U32.AND P1, PT, R29, R12, PT ;  /* 0x0000000c1d00720c */ /* 0x000fe20003f24070 */
[--C-:B------:R-:W-:Y:S01]  /*ccb0*/  @!P3 IMAD.IADD R5, R5, 0x1, -R29.reuse ;  /* 0x000000010505b824 */ /* 0x100fe200078e0a1d */
[----:B------:R-:W-:Y:S04]  /*ccc0*/  STL [R1+0x17c], R17 ;  /* 0x00017c1101007387 */ /* 0x000fe80000100800 */
[----:B------:R-:W-:Y:S04]  /*ccd0*/  STL [R1+0x184], R16 ;  /* 0x0001841001007387 */ /* 0x000fe80000100800 */
[----:B------:R-:W-:Y:S04]  /*cce0*/  STL [R1+0x180], R8 ;  /* 0x0001800801007387 */ /* 0x000fe80000100800 */
[----:B------:R-:W-:Y:S04]  /*ccf0*/  STL [R1+0x154], R6 ;  /* 0x0001540601007387 */ /* 0x000fe80000100800 */
[----:B------:R0:W-:Y:S01]  /*cd00*/  STL [R1+0x158], R5 ;  /* 0x0001580501007387 */ /* 0x0001e20000100800 */
[----:B------:R-:W-:Y:S01]  /*cd10*/  @!P1 IMAD.IADD R12, R12, 0x1, -R29 ;  /* 0x000000010c0c9824 */ /* 0x000fe200078e0a1d */
[----:B------:R-:W-:-:S02]  /*cd20*/  ISETP.GT.U32.AND P3, PT, R29, R27, PT ;  /* 0x0000001b1d00720c */ /* 0x000fc40003f64070 */
[----:B0-----:R-:W4:Y:S04]  /*cd30*/  LDL.LU R5, [R1+0x104] ;  /* 0x0001040001057983 */ /* 0x001f280000300800 */
[----:B------:R-:W4:Y:S04]  /*cd40*/  LDL.LU R8, [R1+0x108] ;  /* 0x0001080001087983 */ /* 0x000f280000300800 */
[----:B------:R-:W4:Y:S04]  /*cd50*/  LDL.LU R6, [R1+0x110] ;  /* 0x0001100001067983 */ /* 0x000f280000300800 */
[----:B------:R0:W-:Y:S04]  /*cd60*/  STL [R1+0x15c], R4 ;  /* 0x00015c0401007387 */ /* 0x0001e80000100800 */
[----:B0-----:R-:W4:Y:S01]  /*cd70*/  LDL.LU R4, [R1+0x10c] ;  /* 0x00010c0001047983 */ /* 0x001f220000300800 */
[----:B------:R-:W-:Y:S01]  /*cd80*/  @!P3 IMAD.IADD R27, R27, 0x1, -R29 ;  /* 0x000000011b1bb824 */ /* 0x000fe200078e0a1d */
[----:B--2---:R-:W-:-:S02]  /*cd90*/  ISETP.GT.U32.AND P6, PT, R29, R20, PT ;  /* 0x000000141d00720c */ /* 0x004fc40003fc4070 */
[C---:B---3--:R-:W-:Y:S02]  /*cda0*/  ISETP.GT.U32.AND P4, PT, R29.reuse, R19, PT ;  /* 0x000000131d00720c */ /* 0x048fe40003f84070 */
[C---:B----4-:R-:W-:Y:S02]  /*cdb0*/  ISETP.GT.U32.AND P5, PT, R29.reuse, R11, PT ;  /* 0x0000000b1d00720c */ /* 0x050fe40003fa4070 */
[----:B------:R-:W-:-:S07]  /*cdc0*/  ISETP.GT.U32.AND P2, PT, R29, R10, PT ;  /* 0x0000000a1d00720c */ /* 0x000fce0003f44070 */
[--C-:B------:R-:W-:Y:S01]  /*cdd0*/  @!P6 IMAD.IADD R20, R20, 0x1, -R29.reuse ;  /* 0x000000011414e824 */ /* 0x100fe200078e0a1d */
[----:B------:R-:W-:Y:S01]  /*cde0*/  ISETP.GT.U32.AND P6, PT, R29, R3, PT ;  /* 0x000000031d00720c */ /* 0x000fe20003fc4070 */
[--C-:B------:R-:W-:Y:S01]  /*cdf0*/  @!P4 IMAD.IADD R19, R19, 0x1, -R29.reuse ;  /* 0x000000011313c824 */ /* 0x100fe200078e0a1d */
[----:B------:R-:W-:Y:S01]  /*ce00*/  ISETP.GT.U32.AND P4, PT, R29, R15, PT ;  /* 0x0000000f1d00720c */ /* 0x000fe20003f84070 */
[--C-:B------:R-:W-:Y:S01]  /*ce10*/  @!P5 IMAD.IADD R11, R11, 0x1, -R29.reuse ;  /* 0x000000010b0bd824 */ /* 0x100fe200078e0a1d */
[C---:B------:R-:W-:Y:S01]  /*ce20*/  ISETP.GT.U32.AND P5, PT, R29.reuse, R14, PT ;  /* 0x0000000e1d00720c */ /* 0x040fe20003fa4070 */
[----:B------:R-:W-:Y:S01]  /*ce30*/  @!P2 IMAD.IADD R10, R10, 0x1, -R29 ;  /* 0x000000010a0aa824 */ /* 0x000fe200078e0a1d */
[C---:B------:R-:W-:Y:S02]  /*ce40*/  ISETP.GT.U32.AND P2, PT, R29.reuse, R13, PT ;  /* 0x0000000d1d00720c */ /* 0x040fe40003f44070 */
[----:B------:R-:W-:-:S05]  /*ce50*/  ISETP.GT.U32.AND P0, PT, R29, R9, PT ;  /* 0x000000091d00720c */ /* 0x000fca0003f04070 */
[--C-:B------:R-:W-:Y:S02]  /*ce60*/  @!P6 IMAD.IADD R3, R3, 0x1, -R29.reuse ;  /* 0x000000010303e824 */ /* 0x100fe400078e0a1d */
[--C-:B------:R-:W-:Y:S02]  /*ce70*/  @!P4 IMAD.IADD R15, R15, 0x1, -R29.reuse ;  /* 0x000000010f0fc824 */ /* 0x100fe400078e0a1d */
[--C-:B------:R-:W-:Y:S01]  /*ce80*/  @!P5 IMAD.IADD R14, R14, 0x1, -R29.reuse ;  /* 0x000000010e0ed824 */ /* 0x100fe200078e0a1d */
[----:B------:R0:W-:Y:S01]  /*ce90*/  STL [R1+0x164], R3 ;  /* 0x0001640301007387 */ /* 0x0001e20000100800 */
[--C-:B------:R-:W-:Y:S02]  /*cea0*/  @!P2 IMAD.IADD R13, R13, 0x1, -R29.reuse ;  /* 0x000000010d0da824 */ /* 0x100fe400078e0a1d */
[----:B------:R-:W-:Y:S01]  /*ceb0*/  @!P0 IMAD.IADD R9, R9, 0x1, -R29 ;  /* 0x0000000109098824 */ /* 0x000fe200078e0a1d */
[C---:B------:R-:W-:Y:S01]  /*cec0*/  ISETP.GT.U32.AND P0, PT, R29.reuse, R12, PT ;  /* 0x0000000c1d00720c */ /* 0x040fe20003f04070 */
[----:B0-----:R-:W2:Y:S01]  /*ced0*/  LDL.LU R3, [R1+0xdc] ;  /* 0x0000dc0001037983 */ /* 0x001ea20000300800 */
[----:B------:R-:W-:-:S03]  /*cee0*/  ISETP.GT.U32.AND P1, PT, R29, R7, PT ;  /* 0x000000071d00720c */ /* 0x000fc60003f24070 */
[----:B------:R-:W3:Y:S04]  /*cef0*/  LDL.LU R21, [R1+0xe0] ;  /* 0x0000e00001157983 */ /* 0x000ee80000300800 */
[----:B------:R0:W-:Y:S04]  /*cf00*/  STL [R1+0x160], R15 ;  /* 0x0001600f01007387 */ /* 0x0001e80000100800 */
[----:B------:R-:W4:Y:S04]  /*cf10*/  LDL.LU R18, [R1+0xe4] ;  /* 0x0000e40001127983 */ /* 0x000f280000300800 */
[----:B------:R-:W-:Y:S04]  /*cf20*/  STL [R1+0x134], R14 ;  /* 0x0001340e01007387 */ /* 0x000fe80000100800 */
[----:B------:R-:W-:Y:S04]  /*cf30*/  STL [R1+0x13c], R13 ;  /* 0x00013c0d01007387 */ /* 0x000fe80000100800 */
[----:B------:R-:W2:Y:S04]  /*cf40*/  LDL.LU R17, [R1+0xec] ;  /* 0x0000ec0001117983 */ /* 0x000ea80000300800 */
[----:B------:R-:W3:Y:S01]  /*cf50*/  LDL.LU R16, [R1+0xe8] ;  /* 0x0000e80001107983 */ /* 0x000ee20000300800 */
[----:B------:R-:W-:-:S02]  /*cf60*/  @!P0 IMAD.IADD R12, R12, 0x1, -R29 ;  /* 0x000000010c0c8824 */ /* 0x000fc400078e0a1d */
[--C-:B------:R-:W-:Y:S01]  /*cf70*/  @!P1 IMAD.IADD R7, R7, 0x1, -R29.reuse ;  /* 0x0000000107079824 */ /* 0x100fe200078e0a1d */
[----:B------:R-:W-:Y:S02]  /*cf80*/  ISETP.GT.U32.AND P1, PT, R29, R27, PT ;  /* 0x0000001b1d00720c */ /* 0x000fe40003f24070 */
[----:B------:R1:W-:Y:S04]  /*cf90*/  STL [R1+0x144], R12 ;  /* 0x0001440c01007387 */ /* 0x0003e80000100800 */
[----:B0-----:R-:W3:Y:S04]  /*cfa0*/  LDL.LU R15, [R1+0xc4] ;  /* 0x0000c400010f7983 */ /* 0x001ee80000300800 */
[----:B-1----:R-:W3:Y:S03]  /*cfb0*/  LDL.LU R12, [R1+0xc8] ;  /* 0x0000c800010c7983 */ /* 0x002ee60000300800 */
[----:B------:R-:W-:Y:S01]  /*cfc0*/  @!P1 IMAD.IADD R27, R27, 0x1, -R29 ;  /* 0x000000011b1b9824 */ /* 0x000fe200078e0a1d */
[----:B------:R-:W3:Y:S04]  /*cfd0*/  LDL.LU R14, [R1+0xcc] ;  /* 0x0000cc00010e7983 */ /* 0x000ee80000300800 */
[----:B------:R-:W-:Y:S04]  /*cfe0*/  STL [R1+0x14c], R27 ;  /* 0x00014c1b01007387 */ /* 0x000fe80000100800 */
[----:B------:R-:W3:Y:S01]  /*cff0*/  LDL.LU R13, [R1+0xd4] ;  /* 0x0000d400010d7983 */ /* 0x000ee20000300800 */
[----:B------:R-:W-:-:S02]  /*d000*/  ISETP.GT.U32.AND P3, PT, R29, R2, PT ;  /* 0x000000021d00720c */ /* 0x000fc40003f64070 */
[----:B------:R-:W-:-:S11]  /*d010*/  ISETP.GT.U32.AND P4, PT, R29, R19, PT ;  /* 0x000000131d00720c */ /* 0x000fd60003f84070 */
[----:B------:R-:W-:Y:S01]  /*d020*/  @!P3 IMAD.IADD R2, R2, 0x1, -R29 ;  /* 0x000000010202b824 */ /* 0x000fe200078e0a1d */
[----:B------:R-:W-:-:S04]  /*d030*/  ISETP.GT.U32.AND P3, PT, R29, R20, PT ;  /* 0x000000141d00720c */ /* 0x000fc80003f64070 */
[C---:B------:R-:W-:Y:S02]  /*d040*/  ISETP.GT.U32.AND P2, PT, R29.reuse, R2, PT ;  /* 0x000000021d00720c */ /* 0x040fe40003f44070 */
[----:B------:R-:W-:Y:S01]  /*d050*/  ISETP.GT.U32.AND P5, PT, R29, R11, PT ;  /* 0x0000000b1d00720c */ /* 0x000fe20003fa4070 */
[----:B------:R-:W-:-:S06]  /*d060*/  @!P4 IMAD.IADD R19, R19, 0x1, -R29 ;  /* 0x000000011313c824 */ /* 0x000fcc00078e0a1d */
[--C-:B------:R-:W-:Y:S01]  /*d070*/  @!P3 IMAD.IADD R20, R20, 0x1, -R29.reuse ;  /* 0x000000011414b824 */ /* 0x100fe200078e0a1d */
[C---:B------:R-:W-:Y:S02]  /*d080*/  ISETP.GT.U32.AND P3, PT, R29.reuse, R5, PT ;  /* 0x000000051d00720c */ /* 0x040fe40003f64070 */
[C---:B------:R-:W-:Y:S01]  /*d090*/  ISETP.GT.U32.AND P4, PT, R29.reuse, R8, PT ;  /* 0x000000081d00720c */ /* 0x040fe20003f84070 */
[--C-:B------:R-:W-:Y:S01]  /*d0a0*/  @!P2 IMAD.IADD R2, R2, 0x1, -R29.reuse ;  /* 0x000000010202a824 */ /* 0x100fe200078e0a1d */
[----:B------:R-:W-:Y:S01]  /*d0b0*/  ISETP.GT.U32.AND P6, PT, R29, R10, PT ;  /* 0x0000000a1d00720c */ /* 0x000fe20003fc4070 */
[----:B------:R-:W-:Y:S01]  /*d0c0*/  @!P5 IMAD.IADD R11, R11, 0x1, -R29 ;  /* 0x000000010b0bd824 */ /* 0x000fe200078e0a1d */
[C---:B------:R-:W-:Y:S02]  /*d0d0*/  ISETP.GT.U32.AND P0, PT, R29.reuse, R9, PT ;  /* 0x000000091d00720c */ /* 0x040fe40003f04070 */
[C---:B------:R-:W-:Y:S02]  /*d0e0*/  ISETP.GT.U32.AND P1, PT, R29.reuse, R7, PT ;  /* 0x000000071d00720c */ /* 0x040fe40003f24070 */
[----:B------:R-:W-:-:S03]  /*d0f0*/  ISETP.GT.U32.AND P5, PT, R29, R6, PT ;  /* 0x000000061d00720c */ /* 0x000fc60003fa4070 */
[--C-:B------:R-:W-:Y:S02]  /*d100*/  @!P3 IMAD.IADD R5, R5, 0x1, -R29.reuse ;  /* 0x000000010505b824 */ /* 0x100fe400078e0a1d */
[--C-:B------:R-:W-:Y:S02]  /*d110*/  @!P4 IMAD.IADD R8, R8, 0x1, -R29.reuse ;  /* 0x000000010808c824 */ /* 0x100fe400078e0a1d */
[--C-:B------:R-:W-:Y:S01]  /*d120*/  @!P6 IMAD.IADD R10, R10, 0x1, -R29.reuse ;  /* 0x000000010a0ae824 */ /* 0x100fe200078e0a1d */
[----:B------:R-:W-:Y:S01]  /*d130*/  STL [R1+0x148], R20 ;  /* 0x0001481401007387 */ /* 0x000fe20000100800 */
[--C-:B------:R-:W-:Y:S01]  /*d140*/  @!P0 IMAD.IADD R9, R9, 0x1, -R29.reuse ;  /* 0x0000000109098824 */ /* 0x100fe200078e0a1d */
[----:B------:R-:W-:Y:S01]  /*d150*/  ISETP.GT.U32.AND P6, PT, R29, R4, PT ;  /* 0x000000041d00720c */ /* 0x000fe20003fc4070 */
[--C-:B------:R-:W-:Y:S01]  /*d160*/  @!P1 IMAD.IADD R7, R7, 0x1, -R29.reuse ;  /* 0x0000000107079824 */ /* 0x100fe200078e0a1d */
[----:B------:R-:W-:Y:S01]  /*d170*/  STL [R1+0x114], R19 ;  /* 0x0001141301007387 */ /* 0x000fe20000100800 */
[----:B------:R-:W-:-:S03]  /*d180*/  @!P5 IMAD.IADD R6, R6, 0x1, -R29 ;  /* 0x000000010606d824 */ /* 0x000fc600078e0a1d */
[----:B------:R-:W-:Y:S04]  /*d190*/  STL [R1+0x11c], R11 ;  /* 0x00011c0b01007387 */ /* 0x000fe80000100800 */
[----:B------:R-:W-:Y:S04]  /*d1a0*/  STL [R1+0x120], R10 ;  /* 0x0001200a01007387 */ /* 0x000fe80000100800 */
[----:B------:R-:W-:Y:S04]  /*d1b0*/  STL [R1+0x128], R9 ;  /* 0x0001280901007387 */ /* 0x000fe80000100800 */
[----:B------:R0:W-:Y:S04]  /*d1c0*/  STL [R1+0xfc], R2 ;  /* 0x0000fc0201007387 */ /* 0x0001e80000100800 */
[----:B------:R1:W-:Y:S01]  /*d1d0*/  STL [R1+0x124], R7 ;  /* 0x0001240701007387 */ /* 0x0003e20000100800 */
[----:B------:R-:W-:-:S03]  /*d1e0*/  @!P6 IMAD.IADD R4, R4, 0x1, -R29 ;  /* 0x000000010404e824 */ /* 0x000fc600078e0a1d */
[----:B0-----:R-:W3:Y:S04]  /*d1f0*/  LDL.LU R2, [R1+0xd0] ;  /* 0x0000d00001027983 */ /* 0x001ee80000300800 */
[----:B------:R-:W3:Y:S04]  /*d200*/  LDL.LU R11, [R1+0xac] ;  /* 0x0000ac00010b7983 */ /* 0x000ee80000300800 */
[----:B------:R-:W3:Y:S04]  /*d210*/  LDL.LU R10, [R1+0xb0] ;  /* 0x0000b000010a7983 */ /* 0x000ee80000300800 */
[----:B------:R-:W3:Y:S04]  /*d220*/  LDL.LU R9, [R1+0xb4] ;  /* 0x0000b40001097983 */ /* 0x000ee80000300800 */
[----:B-1----:R-:W3:Y:S01]  /*d230*/  LDL.LU R7, [R1+0xbc] ;  /* 0x0000bc0001077983 */ /* 0x002ee20000300800 */
[----:B----4-:R-:W-:-:S02]  /*d240*/  ISETP.GT.U32.AND P2, PT, R29, R18, PT ;  /* 0x000000121d00720c */ /* 0x010fc40003f44070 */
[C---:B--2---:R-:W-:Y:S02]  /*d250*/  ISETP.GT.U32.AND P3, PT, R29.reuse, R17, PT ;  /* 0x000000111d00720c */ /* 0x044fe40003f64070 */
[----:B---3--:R-:W-:-:S09]  /*d260*/  ISETP.GT.U32.AND P4, PT, R29, R16, PT ;  /* 0x000000101d00720c */ /* 0x008fd20003f84070 */
[--C-:B------:R-:W-:Y:S01]  /*d270*/  @!P2 IMAD.IADD R18, R18, 0x1, -R29.reuse ;  /* 0x000000011212a824 */ /* 0x100fe200078e0a1d */
[C---:B------:R-:W-:Y:S02]  /*d280*/  ISETP.GT.U32.AND P2, PT, R29.reuse, R5, PT ;  /* 0x000000051d00720c */ /* 0x040fe40003f44070 */
[C---:B------:R-:W-:Y:S02]  /*d290*/  ISETP.GT.U32.AND P0, PT, R29.reuse, R3, PT ;  /* 0x000000031d00720c */ /* 0x040fe40003f04070 */
[----:B------:R-:W-:Y:S01]  /*d2a0*/  ISETP.GT.U32.AND P1, PT, R29, R21, PT ;  /* 0x000000151d00720c */ /* 0x000fe20003f24070 */
[--C-:B------:R-:W-:Y:S01]  /*d2b0*/  @!P3 IMAD.IADD R17, R17, 0x1, -R29.reuse ;  /* 0x000000011111b824 */ /* 0x100fe200078e0a1d */
[C---:B------:R-:W-:Y:S02]  /*d2c0*/  ISETP.GT.U32.AND P3, PT, R29.reuse, R8, PT ;  /* 0x000000081d00720c */ /* 0x040fe40003f64070 */
[C---:B------:R-:W-:Y:S01]  /*d2d0*/  ISETP.GT.U32.AND P5, PT, R29.reuse, R15, PT ;  /* 0x0000000f1d00720c */ /* 0x040fe20003fa4070 */
[----:B------:R-:W-:Y:S01]  /*d2e0*/  @!P4 IMAD.IADD R16, R16, 0x1, -R29 ;  /* 0x000000011010c824 */ /* 0x000fe200078e0a1d */
[----:B------:R-:W-:-:S03]  /*d2f0*/  ISETP.GT.U32.AND P4, PT, R29, R6, PT ;  /* 0x000000061d00720c */ /* 0x000fc60003f84070 */
        /* <DEDUP_REMOVED lines=8> */
[C---:B------:R-:W-:Y:S01]  /*d380*/  ISETP.GT.U32.AND P5, PT, R29.reuse, R4, PT ;  /* 0x000000041d00720c */ /* 0x040fe20003fa4070 */
[--C-:B------:R-:W-:Y:S01]  /*d390*/  @!P4 IMAD.IADD R6, R6, 0x1, -R29.reuse ;  /* 0x000000010606c824 */ /* 0x100fe200078e0a1d */
[----:B------:R-:W-:Y:S01]  /*d3a0*/  ISETP.GT.U32.AND P1, PT, R29, R13, PT ;  /* 0x0000000d1d00720c */ /* 0x000fe20003f24070 */
[----:B0-----:R-:W2:Y:S04]  /*d3b0*/  LDL.LU R5, [R1+0xb8] ;  /* 0x0000b80001057983 */ /* 0x001ea80000300800 */
[----:B------:R-:W3:Y:S04]  /*d3c0*/  LDL.LU R20, [R1+0x98] ;  /* 0x0000980001147983 */ /* 0x000ee80000300800 */
[----:B------:R0:W-:Y:S04]  /*d3d0*/  STL [R1+0x108], R8 ;  /* 0x0001080801007387 */ /* 0x0001e80000100800 */
[----:B------:R-:W4:Y:S01]  /*d3e0*/  LDL.LU R19, [R1+0x9c] ;  /* 0x00009c0001137983 */ /* 0x000f220000300800 */
[----:B------:R-:W-:-:S03]  /*d3f0*/  @!P6 IMAD.IADD R12, R12, 0x1, -R29 ;  /* 0x000000010c0ce824 */ /* 0x000fc600078e0a1d */
[----:B0-----:R-:W2:Y:S04]  /*d400*/  LDL.LU R8, [R1+0xa0] ;  /* 0x0000a00001087983 */ /* 0x001ea80000300800 */
[----:B------:R0:W-:Y:S01]  /*d410*/  STL [R1+0x110], R6 ;  /* 0x0001100601007387 */ /* 0x0001e20000100800 */
[C---:B------:R-:W-:Y:S01]  /*d420*/  ISETP.GT.U32.AND P6, PT, R29.reuse, R3, PT ;  /* 0x000000031d00720c */ /* 0x040fe20003fc4070 */
[--C-:B------:R-:W-:Y:S01]  /*d430*/  @!P0 IMAD.IADD R14, R14, 0x1, -R29.reuse ;  /* 0x000000010e0e8824 */ /* 0x100fe200078e0a1d */
[----:B------:R-:W-:Y:S01]  /*d440*/  ISETP.GT.U32.AND P0, PT, R29, R21, PT ;  /* 0x000000151d00720c */ /* 0x000fe20003f04070 */
[--C-:B------:R-:W-:Y:S01]  /*d450*/  @!P5 IMAD.IADD R4, R4, 0x1, -R29.reuse ;  /* 0x000000010404d824 */ /* 0x100fe200078e0a1d */
[----:B0-----:R-:W2:Y:S01]  /*d460*/  LDL.LU R6, [R1+0xa8] ;  /* 0x0000a80001067983 */ /* 0x001ea20000300800 */
[----:B------:R-:W-:Y:S01]  /*d470*/  @!P1 IMAD.IADD R13, R13, 0x1, -R29 ;  /* 0x000000010d0d9824 */ /* 0x000fe200078e0a1d */
[----:B------:R-:W-:-:S02]  /*d480*/  ISETP.GT.U32.AND P1, PT, R29, R18, PT ;  /* 0x000000121d00720c */ /* 0x000fc40003f24070 */
[C---:B------:R-:W-:Y:S01]  /*d490*/  ISETP.GT.U32.AND P2, PT, R29.reuse, R17, PT ;  /* 0x000000111d00720c */ /* 0x040fe20003f44070 */
[----:B------:R0:W-:Y:S01]  /*d4a0*/  STL [R1+0x10c], R4 ;  /* 0x00010c0401007387 */ /* 0x0001e20000100800 */
[C---:B------:R-:W-:Y:S02]  /*d4b0*/  ISETP.GT.U32.AND P3, PT, R29.reuse, R16, PT ;  /* 0x000000101d00720c */ /* 0x040fe40003f64070 */
[C---:B------:R-:W-:Y:S02]  /*d4c0*/  ISETP.GT.U32.AND P5, PT, R29.reuse, R12, PT ;  /* 0x0000000c1d00720c */ /* 0x040fe40003fa4070 */
[----:B------:R-:W-:Y:S01]  /*d4d0*/  ISETP.GT.U32.AND P4, PT, R29, R15, PT ;  /* 0x0000000f1d00720c */ /* 0x000fe20003f84070 */
[----:B0-----:R-:W2:Y:S01]  /*d4e0*/  LDL.LU R4, [R1+0xa4] ;  /* 0x0000a40001047983 */ /* 0x001ea20000300800 */
[--C-:B------:R-:W-:Y:S02]  /*d4f0*/  @!P6 IMAD.IADD R3, R3, 0x1, -R29.reuse ;  /* 0x000000010303e824 */ /* 0x100fe400078e0a1d */
[----:B------:R-:W-:-:S02]  /*d500*/  @!P0 IMAD.IADD R21, R21, 0x1, -R29 ;  /* 0x0000000115158824 */ /* 0x000fc400078e0a1d */
[--C-:B------:R-:W-:Y:S01]  /*d510*/  @!P1 IMAD.IADD R18, R18, 0x1, -R29.reuse ;  /* 0x0000000112129824 */ /* 0x100fe200078e0a1d */
[----:B------:R0:W-:Y:S01]  /*d520*/  STL [R1+0xdc], R3 ;  /* 0x0000dc0301007387 */ /* 0x0001e20000100800 */
[--C-:B------:R-:W-:Y:S02]  /*d530*/  @!P2 IMAD.IADD R17, R17, 0x1, -R29.reuse ;  /* 0x000000011111a824 */ /* 0x100fe400078e0a1d */
        /* <DEDUP_REMOVED lines=9> */
[----:B------:R1:W-:Y:S04]  /*d5d0*/  STL [R1+0xc4], R15 ;  /* 0x0000c40f01007387 */ /* 0x0003e80000100800 */
[----:B0-----:R-:W2:Y:S01]  /*d5e0*/  LDL R12, [R1+0x118c] ;  /* 0x00118c00010c7983 */ /* 0x001ea20000100800 */
[----:B------:R-:W-:-:S02]  /*d5f0*/  ISETP.GT.U32.AND P0, PT, R29, R13, PT ;  /* 0x0000000d1d00720c */ /* 0x000fc40003f04070 */
[C---:B------:R-:W-:Y:S01]  /*d600*/  ISETP.GT.U32.AND P1, PT, R29.reuse, R2, PT ;  /* 0x000000021d00720c */ /* 0x040fe20003f24070 */
[----:B------:R-:W2:Y:S01]  /*d610*/  LDL.LU R18, [R1+0x90] ;  /* 0x0000900001127983 */ /* 0x000ea20000300800 */
[C---:B------:R-:W-:Y:S02]  /*d620*/  ISETP.GT.U32.AND P2, PT, R29.reuse, R11, PT ;  /* 0x0000000b1d00720c */ /* 0x040fe40003f44070 */
[C---:B------:R-:W-:Y:S02]  /*d630*/  ISETP.GT.U32.AND P3, PT, R29.reuse, R10, PT ;  /* 0x0000000a1d00720c */ /* 0x040fe40003f64070 */
[----:B------:R-:W-:-:S05]  /*d640*/  ISETP.GT.U32.AND P4, PT, R29, R9, PT ;  /* 0x000000091d00720c */ /* 0x000fca0003f84070 */
[--C-:B------:R-:W-:Y:S02]  /*d650*/  @!P0 IMAD.IADD R13, R13, 0x1, -R29.reuse ;  /* 0x000000010d0d8824 */ /* 0x100fe400078e0a1d */
[--C-:B------:R-:W-:Y:S02]  /*d660*/  @!P1 IMAD.IADD R2, R2, 0x1, -R29.reuse ;  /* 0x0000000102029824 */ /* 0x100fe400078e0a1d */
[--C-:B------:R-:W-:Y:S01]  /*d670*/  @!P2 IMAD.IADD R11, R11, 0x1, -R29.reuse ;  /* 0x000000010b0ba824 */ /* 0x100fe200078e0a1d */
[C---:B------:R-:W-:Y:S01]  /*d680*/  ISETP.GT.U32.AND P6, PT, R29.reuse, R14, PT ;  /* 0x0000000e1d00720c */ /* 0x040fe20003fc4070 */
[--C-:B------:R-:W-:Y:S01]  /*d690*/  @!P3 IMAD.IADD R10, R10, 0x1, -R29.reuse ;  /* 0x000000010a0ab824 */ /* 0x100fe200078e0a1d */
[----:B------:R-:W-:Y:S01]  /*d6a0*/  ISETP.GT.U32.AND P5, PT, R29, R7, PT ;  /* 0x000000071d00720c */ /* 0x000fe20003fa4070 */
[----:B------:R-:W-:-:S10]  /*d6b0*/  @!P4 IMAD.IADD R9, R9, 0x1, -R29 ;  /* 0x000000010909c824 */ /* 0x000fd400078e0a1d */
[--C-:B------:R-:W-:Y:S02]  /*d6c0*/  @!P6 IMAD.IADD R14, R14, 0x1, -R29.reuse ;  /* 0x000000010e0ee824 */ /* 0x100fe400078e0a1d */
[----:B------:R-:W-:-:S03]  /*d6d0*/  @!P5 IMAD.IADD R7, R7, 0x1, -R29 ;  /* 0x000000010707d824 */ /* 0x000fc600078e0a1d */
[----:B------:R0:W-:Y:S01]  /*d6e0*/  STL [R1+0xcc], R14 ;  /* 0x0000cc0e01007387 */ /* 0x0001e20000100800 */
[----:B------:R-:W-:-:S03]  /*d6f0*/  IMAD.HI.U32 R27, R0, R26, RZ ;  /* 0x0000001a001b7227 */ /* 0x000fc600078e00ff */
[----:B------:R-:W2:Y:S04]  /*d700*/  LDL.LU R17, [R1+0x94] ;  /* 0x0000940001117983 */ /* 0x000ea80000300800 */
[----:B------:R-:W-:Y:S04]  /*d710*/  STL [R1+0xd4], R13 ;  /* 0x0000d40d01007387 */ /* 0x000fe80000100800 */
[----:B------:R-:W2:Y:S01]  /*d720*/  LDL.LU R16, [R1+0x1d4] ;  /* 0x0001d40001107983 */ /* 0x000ea20000300800 */
[----:B------:R-:W-:-:S03]  /*d730*/  IMAD.MOV R27, RZ, RZ, -R27 ;  /* 0x000000ffff1b7224 */ /* 0x000fc600078e0a1b */
[----:B-1----:R-:W2:Y:S04]  /*d740*/  LDL.LU R15, [R1+0x7c] ;  /* 0x00007c00010f7983 */ /* 0x002ea80000300800 */
[----:B0-----:R-:W2:Y:S01]  /*d750*/  LDL.LU R14, [R1+0x80] ;  /* 0x00008000010e7983 */ /* 0x001ea20000300800 */
[C---:B------:R-:W-:Y:S01]  /*d760*/  IMAD R26, R29.reuse, R27, R26 ;  /* 0x0000001b1d1a7224 */ /* 0x040fe200078e021a */
[C---:B---3--:R-:W-:Y:S02]  /*d770*/  ISETP.GT.U32.AND P0, PT, R29.reuse, R20, PT ;  /* 0x000000141d00720c */ /* 0x048fe40003f04070 */
[C---:B----4-:R-:W-:Y:S02]  /*d780*/  ISETP.GT.U32.AND P1, PT, R29.reuse, R19, PT ;  /* 0x000000131d00720c */ /* 0x050fe40003f24070 */
[----:B--2---:R-:W-:-:S09]  /*d790*/  ISETP.GT.U32.AND P2, PT, R29, R8, PT ;  /* 0x000000081d00720c */ /* 0x004fd20003f44070 */
[--C-:B------:R-:W-:Y:S01]  /*d7a0*/  @!P0 IMAD.IADD R20, R20, 0x1, -R29.reuse ;  /* 0x0000000114148824 */ /* 0x100fe200078e0a1d */
[C---:B------:R-:W-:Y:S02]  /*d7b0*/  ISETP.GT.U32.AND P0, PT, R29.reuse, R2, PT ;  /* 0x000000021d00720c */ /* 0x040fe40003f04070 */
[----:B------:R-:W-:Y:S01]  /*d7c0*/  ISETP.GT.U32.AND P3, PT, R29, R6, PT ;  /* 0x000000061d00720c */ /* 0x000fe20003f64070 */
[--C-:B------:R-:W-:Y:S01]  /*d7d0*/  @!P1 IMAD.IADD R19, R19, 0x1, -R29.reuse ;  /* 0x0000000113139824 */ /* 0x100fe200078e0a1d */
[C---:B------:R-:W-:Y:S01]  /*d7e0*/  ISETP.GT.U32.AND P1, PT, R29.reuse, R11, PT ;  /* 0x0000000b1d00720c */ /* 0x040fe20003f24070 */
[----:B------:R-:W-:Y:S01]  /*d7f0*/  @!P2 IMAD.IADD R8, R8, 0x1, -R29 ;  /* 0x000000010808a824 */ /* 0x000fe200078e0a1d */
[----:B------:R-:W-:-:S07]  /*d800*/  ISETP.GT.U32.AND P2, PT, R29, R10, PT ;  /* 0x0000000a1d00720c */ /* 0x000fce0003f44070 */
[--C-:B------:R-:W-:Y:S02]  /*d810*/  @!P0 IMAD.IADD R2, R2, 0x1, -R29.reuse ;  /* 0x0000000102028824 */ /* 0x100fe400078e0a1d */
[--C-:B------:R-:W-:Y:S01]  /*d820*/  @!P3 IMAD.IADD R6, R6, 0x1, -R29.reuse ;  /* 0x000000010606b824 */ /* 0x100fe200078e0a1d */
[C---:B------:R-:W-:Y:S02]  /*d830*/  ISETP.GT.U32.AND P4, PT, R29.reuse, R4, PT ;  /* 0x000000041d00720c */ /* 0x040fe40003f84070 */
[----:B------:R-:W-:Y:S01]  /*d840*/  ISETP.GT.U32.AND P3, PT, R29, R9, PT ;  /* 0x000000091d00720c */ /* 0x000fe20003f64070 */
[--C-:B------:R-:W-:Y:S01]  /*d850*/  @!P1 IMAD.IADD R11, R11, 0x1, -R29.reuse ;  /* 0x000000010b0b9824 */ /* 0x100fe200078e0a1d */
[----:B------:R0:W-:Y:S01]  /*d860*/  STL [R1+0xd0], R2 ;  /* 0x0000d00201007387 */ /* 0x0001e20000100800 */
[----:B------:R-:W-:-:S08]  /*d870*/  @!P2 IMAD.IADD R10, R10, 0x1, -R29 ;  /* 0x000000010a0aa824 */ /* 0x000fd000078e0a1d */
[--C-:B------:R-:W-:Y:S01]  /*d880*/  @!P4 IMAD.IADD R4, R4, 0x1, -R29.reuse ;  /* 0x000000010404c824 */ /* 0x100fe200078e0a1d */
[----:B------:R-:W-:Y:S01]  /*d890*/  ISETP.GT.U32.AND P4, PT, R29, R7, PT ;  /* 0x000000071d00720c */ /* 0x000fe20003f84070 */
[----:B0-----:R-:W2:Y:S01]  /*d8a0*/  LDL.LU R2, [R1+0x84] ;  /* 0x0000840001027983 */ /* 0x001ea20000300800 */
[----:B------:R-:W-:-:S03]  /*d8b0*/  @!P3 IMAD.IADD R9, R9, 0x1, -R29 ;  /* 0x000000010909b824 */ /* 0x000fc600078e0a1d */
[----:B------:R0:W-:Y:S04]  /*d8c0*/  STL [R1+0xac], R11 ;  /* 0x0000ac0b01007387 */ /* 0x0001e80000100800 */
[----:B------:R-:W3:Y:S04]  /*d8d0*/  LDL.LU R13, [R1+0x1b8] ;  /* 0x0001b800010d7983 */ /* 0x000ee80000300800 */
[----:B------:R1:W-:Y:S01]  /*d8e0*/  STL [R1+0xb0], R10 ;  /* 0x0000b00a01007387 */ /* 0x0003e20000100800 */
[----:B------:R-:W-:Y:S01]  /*d8f0*/  @!P4 IMAD.IADD R7, R7, 0x1, -R29 ;  /* 0x000000010707c824 */ /* 0x000fe200078e0a1d */
[----:B------:R-:W-:-:S02]  /*d900*/  IABS R27, R12 ;  /* 0x0000000c001b7213 */ /* 0x000fc40000000000 */
[----:B------:R-:W4:Y:S04]  /*d910*/  LDL.LU R12, [R1+0x1a8] ;  /* 0x0001a800010c7983 */ /* 0x000f280000300800 */
[----:B------:R1:W-:Y:S04]  /*d920*/  STL [R1+0xb4], R9 ;  /* 0x0000b40901007387 */ /* 0x0003e80000100800 */
[----:B0-----:R-:W2:Y:S04]  /*d930*/  LDL.LU R11, [R1+0x78] ;  /* 0x00007800010b7983 */ /* 0x001ea80000300800 */
[----:B-1----:R-:W2:Y:S04]  /*d940*/  LDL.LU R10, [R1+0x168] ;  /* 0x00016800010a7983 */ /* 0x002ea80000300800 */
[----:B------:R0:W-:Y:S04]  /*d950*/  STL [R1+0xbc], R7 ;  /* 0x0000bc0701007387 */ /* 0x0001e80000100800 */
[----:B------:R-:W2:Y:S04]  /*d960*/  LDL.LU R9, [R1+0x16c] ;  /* 0x00016c0001097983 */ /* 0x000ea80000300800 */
[----:B0-----:R-:W2:Y:S01]  /*d970*/  LDL.LU R7, [R1+0x18c] ;  /* 0x00018c0001077983 */ /* 0x001ea20000300800 */
[----:B------:R-:W-:-:S02]  /*d980*/  ISETP.GT.U32.AND P6, PT, R29, R5, PT ;  /* 0x000000051d00720c */ /* 0x000fc40003fc4070 */
[C---:B------:R-:W-:Y:S02]  /*d990*/  ISETP.GT.U32.AND P5, PT, R29.reuse, R3, PT ;  /* 0x000000031d00720c */ /* 0x040fe40003fa4070 */
[----:B------:R-:W-:-:S09]  /*d9a0*/  ISETP.GT.U32.AND P0, PT, R29, R20, PT ;  /* 0x000000141d00720c */ /* 0x000fd20003f04070 */
[--C-:B------:R-:W-:Y:S01]  /*d9b0*/  @!P6 IMAD.IADD R5, R5, 0x1, -R29.reuse ;  /* 0x000000010505e824 */ /* 0x100fe200078e0a1d */
[----:B------:R-:W-:Y:S01]  /*d9c0*/  ISETP.GT.U32.AND P6, PT, R29, R28, PT ;  /* 0x0000001c1d00720c */ /* 0x000fe20003fc4070 */
[----:B------:R-:W-:-:S03]  /*d9d0*/  @!P5 IMAD.IADD R3, R3, 0x1, -R29 ;  /* 0x000000010303d824 */ /* 0x000fc600078e0a1d */
[C---:B------:R-:W-:Y:S02]  /*d9e0*/  ISETP.GT.U32.AND P5, PT, R29.reuse, R5, PT ;  /* 0x000000051d00720c */ /* 0x040fe40003fa4070 */
[C---:B------:R-:W-:Y:S02]  /*d9f0*/  ISETP.GT.U32.AND P1, PT, R29.reuse, R19, PT ;  /* 0x000000131d00720c */ /* 0x040fe40003f24070 */
[----:B------:R-:W-:-:S05]  /*da00*/  ISETP.GT.U32.AND P2, PT, R29, R8, PT ;  /* 0x000000081d00720c */ /* 0x000fca0003f44070 */
[--C-:B------:R-:W-:Y:S01]  /*da10*/  @!P6 IMAD.IADD R28, R28, 0x1, -R29.reuse ;  /* 0x000000011c1ce824 */ /* 0x100fe200078e0a1d */
[----:B------:R-:W-:Y:S01]  /*da20*/  ISETP.GT.U32.AND P3, PT, R29, R6, PT ;  /* 0x000000061d00720c */ /* 0x000fe20003f64070 */
[--C-:B------:R-:W-:Y:S02]  /*da30*/  @!P0 IMAD.IADD R20, R20, 0x1, -R29.reuse ;  /* 0x0000000114148824 */ /* 0x100fe400078e0a1d */
[--C-:B------:R-:W-:Y:S01]  /*da40*/  @!P5 IMAD.IADD R5, R5, 0x1, -R29.reuse ;  /* 0x000000010505d824 */ /* 0x100fe200078e0a1d */
[----:B------:R-:W-:Y:S01]  /*da50*/  ISETP.GT.U32.AND P5, PT, R29, R28, PT ;  /* 0x0000001c1d00720c */ /* 0x000fe20003fa4070 */
[--C-:B------:R-:W-:Y:S01]  /*da60*/  @!P1 IMAD.IADD R19, R19, 0x1, -R29.reuse ;  /* 0x0000000113139824 */ /* 0x100fe200078e0a1d */
[C---:B------:R-:W-:Y:S01]  /*da70*/  ISETP.GT.U32.AND P0, PT, R29.reuse, R18, PT ;  /* 0x000000121d00720c */ /* 0x040fe20003f04070 */
[----:B------:R-:W-:Y:S01]  /*da80*/  @!P2 IMAD.IADD R8, R8, 0x1, -R29 ;  /* 0x000000010808a824 */ /* 0x000fe200078e0a1d */
[C---:B------:R-:W-:Y:S02]  /*da90*/  ISETP.GT.U32.AND P1, PT, R29.reuse, R17, PT ;  /* 0x000000111d00720c */ /* 0x040fe40003f24070 */
[----:B------:R-:W-:-:S02]  /*daa0*/  ISETP.GT.U32.AND P2, PT, R29, R16, PT ;  /* 0x000000101d00720c */ /* 0x000fc40003f44070 */
[C---:B------:R-:W-:Y:S01]  /*dab0*/  ISETP.GT.U32.AND P4, PT, R29.reuse, R4, PT ;  /* 0x000000041d00720c */ /* 0x040fe20003f84070 */
[----:B------:R-:W-:Y:S01]  /*dac0*/  @!P3 IMAD.IADD R6, R6, 0x1, -R29 ;  /* 0x000000010606b824 */ /* 0x000fe200078e0a1d */
[----:B------:R-:W-:-:S03]  /*dad0*/  ISETP.GT.U32.AND P3, PT, R29, R15, PT ;  /* 0x0000000f1d00720c */ /* 0x000fc60003f64070 */
[--C-:B------:R-:W-:Y:S02]  /*dae0*/  @!P5 IMAD.IADD R28, R28, 0x1, -R29.reuse ;  /* 0x000000011c1cd824 */ /* 0x100fe400078e0a1d */
[--C-:B------:R-:W-:Y:S01]  /*daf0*/  @!P0 IMAD.IADD R18, R18, 0x1, -R29.reuse ;  /* 0x0000000112128824 */ /* 0x100fe200078e0a1d */
[----:B------:R0:W-:Y:S01]  /*db00*/  STL [R1+0xb8], R5 ;  /* 0x0000b80501007387 */ /* 0x0001e20000100800 */
[--C-:B------:R-:W-:Y:S01]  /*db10*/  @!P1 IMAD.IADD R17, R17, 0x1, -R29.reuse ;  /* 0x0000000111119824 */ /* 0x100fe200078e0a1d */
[C---:B------:R-:W-:Y:S01]  /*db20*/  ISETP.GT.U32.AND P6, PT, R29.reuse, R3, PT ;  /* 0x000000031d00720c */ /* 0x040fe20003fc4070 */
[--C-:B------:R-:W-:Y:S01]  /*db30*/  @!P2 IMAD.IADD R16, R16, 0x1, -R29.reuse ;  /* 0x000000011010a824 */ /* 0x100fe200078e0a1d */
[----:B0-----:R-:W2:Y:S01]  /*db40*/  LDL.LU R5, [R1+0x174] ;  /* 0x0001740001057983 */ /* 0x001ea20000300800 */
[--C-:B------:R-:W-:Y:S01]  /*db50*/  @!P4 IMAD.IADD R4, R4, 0x1, -R29.reuse ;  /* 0x000000010404c824 */ /* 0x100fe200078e0a1d */
[----:B------:R-:W-:Y:S01]  /*db60*/  ISETP.GT.U32.AND P4, PT, R29, R14, PT ;  /* 0x0000000e1d00720c */ /* 0x000fe20003f84070 */
[--C-:B------:R-:W-:Y:S01]  /*db70*/  @!P3 IMAD.IADD R15, R15, 0x1, -R29.reuse ;  /* 0x000000010f0fb824 */ /* 0x100fe200078e0a1d */
[----:B------:R-:W-:Y:S07]  /*db80*/  STL [R1+0x98], R20 ;  /* 0x0000981401007387 */ /* 0x000fee0000100800 */
[--C-:B------:R-:W-:Y:S01]  /*db90*/  @!P6 IMAD.IADD R3, R3, 0x1, -R29.reuse ;  /* 0x000000010303e824 */ /* 0x100fe200078e0a1d */
[----:B------:R-:W-:Y:S04]  /*dba0*/  STL [R1+0x9c], R19 ;  /* 0x00009c1301007387 */ /* 0x000fe80000100800 */
[----:B------:R-:W-:Y:S04]  /*dbb0*/  STL [R1+0xa0], R8 ;  /* 0x0000a00801007387 */ /* 0x000fe80000100800 */
[----:B------:R-:W-:Y:S01]  /*dbc0*/  STL [R1+0xa8], R6 ;  /* 0x0000a80601007387 */ /* 0x000fe20000100800 */
[----:B------:R-:W-:-:S03]  /*dbd0*/  @!P4 IMAD.IADD R14, R14, 0x1, -R29 ;  /* 0x000000010e0ec824 */ /* 0x000fc600078e0a1d */
[----:B------:R-:W-:Y:S04]  /*dbe0*/  STL [R1+0xa4], R4 ;  /* 0x0000a40401007387 */ /* 0x000fe80000100800 */
[----:B------:R0:W-:Y:S04]  /*dbf0*/  STL [R1+0x88], R3 ;  /* 0x0000880301007387 */ /* 0x0001e80000100800 */
[----:B0-----:R-:W2:Y:S04]  /*dc00*/  LDL.LU R3, [R1+0x12c] ;  /* 0x00012c0001037983 */ /* 0x001ea80000300800 */
[----:B------:R-:W2:Y:S04]  /*dc10*/  LDL.LU R4, [R1+0x130] ;  /* 0x0001300001047983 */ /* 0x000ea80000300800 */
[----:B------:R-:W2:Y:S04]  /*dc20*/  LDL.LU R6, [R1+0x138] ;  /* 0x0001380001067983 */ /* 0x000ea80000300800 */
[----:B------:R-:W-:Y:S04]  /*dc30*/  STL [R1+0x8c], R28 ;  /* 0x00008c1c01007387 */ /* 0x000fe80000100800 */
[----:B------:R-:W2:Y:S04]  /*dc40*/  LDL.LU R8, [R1+0x150] ;  /* 0x0001500001087983 */ /* 0x000ea80000300800 */
[----:B------:R-:W2:Y:S04]  /*dc50*/  LDL.LU R22, [R1+0x140] ;  /* 0x0001400001167983 */ /* 0x000ea80000300800 */
[----:B------:R-:W2:Y:S01]  /*dc60*/  LDL.LU R21, [R1+0xf0] ;  /* 0x0000f00001157983 */ /* 0x000ea20000300800 */
[----:B---3--:R-:W-:-:S13]  /*dc70*/  ISETP.GT.U32.AND P5, PT, R29, R13, PT ;  /* 0x0000000d1d00720c */ /* 0x008fda0003fa4070 */
[----:B------:R-:W-:Y:S01]  /*dc80*/  @!P5 IMAD.IADD R13, R13, 0x1, -R29 ;  /* 0x000000010d0dd824 */ /* 0x000fe200078e0a1d */
[C---:B----4-:R-:W-:Y:S02]  /*dc90*/  ISETP.GT.U32.AND P0, PT, R29.reuse, R12, PT ;  /* 0x0000000c1d00720c */ /* 0x050fe40003f04070 */
[C---:B--2---:R-:W-:Y:S02]  /*dca0*/  ISETP.GT.U32.AND P1, PT, R29.reuse, R11, PT ;  /* 0x0000000b1d00720c */ /* 0x044fe40003f24070 */
[----:B------:R-:W-:-:S09]  /*dcb0*/  ISETP.GT.U32.AND P2, PT, R29, R10, PT ;  /* 0x0000000a1d00720c */ /* 0x000fd20003f44070 */
[--C-:B------:R-:W-:Y:S01]  /*dcc0*/  @!P0 IMAD.IADD R12, R12, 0x1, -R29.reuse ;  /* 0x000000010c0c8824 */ /* 0x100fe200078e0a1d */
[C---:B------:R-:W-:Y:S02]  /*dcd0*/  ISETP.GT.U32.AND P5, PT, R29.reuse, R18, PT ;  /* 0x000000121d00720c */ /* 0x040fe40003fa4070 */
[C---:B------:R-:W-:Y:S02]  /*dce0*/  ISETP.GT.U32.AND P0, PT, R29.reuse, R17, PT ;  /* 0x000000111d00720c */ /* 0x040fe40003f04070 */
[----:B------:R-:W-:Y:S01]  /*dcf0*/  ISETP.GT.U32.AND P3, PT, R29, R9, PT ;  /* 0x000000091d00720c */ /* 0x000fe20003f64070 */
[--C-:B------:R-:W-:Y:S01]  /*dd00*/  @!P1 IMAD.IADD R11, R11, 0x1, -R29.reuse ;  /* 0x000000010b0b9824 */ /* 0x100fe200078e0a1d */
[C---:B------:R-:W-:Y:S01]  /*dd10*/  ISETP.GT.U32.AND P1, PT, R29.reuse, R16, PT ;  /* 0x000000101d00720c */ /* 0x040fe20003f24070 */
[----:B------:R-:W-:Y:S01]  /*dd20*/  @!P2 IMAD.IADD R10, R10, 0x1, -R29 ;  /* 0x000000010a0aa824 */ /* 0x000fe200078e0a1d */
[----:B------:R-:W-:-:S05]  /*dd30*/  ISETP.GT.U32.AND P2, PT, R29, R15, PT ;  /* 0x0000000f1d00720c */ /* 0x000fca0003f44070 */
[--C-:B------:R-:W-:Y:S02]  /*dd40*/  @!P5 IMAD.IADD R18, R18, 0x1, -R29.reuse ;  /* 0x000000011212d824 */ /* 0x100fe400078e0a1d */
[--C-:B------:R-:W-:Y:S02]  /*dd50*/  @!P0 IMAD.IADD R17, R17, 0x1, -R29.reuse ;  /* 0x0000000111118824 */ /* 0x100fe400078e0a1d */
[--C-:B------:R-:W-:Y:S01]  /*dd60*/  @!P3 IMAD.IADD R9, R9, 0x1, -R29.reuse ;  /* 0x000000010909b824 */ /* 0x100fe200078e0a1d */
[C---:B------:R-:W-:Y:S01]  /*dd70*/  ISETP.GT.U32.AND P3, PT, R29.reuse, R14, PT ;  /* 0x0000000e1d00720c */ /* 0x040fe20003f64070 */
[--C-:B------:R-:W-:Y:S01]  /*dd80*/  @!P1 IMAD.IADD R16, R16, 0x1, -R29.reuse ;  /* 0x0000000110109824 */ /* 0x100fe200078e0a1d */
[----:B------:R-:W-:Y:S01]  /*dd90*/  ISETP.GT.U32.AND P6, PT, R29, R2, PT ;  /* 0x000000021d00720c */ /* 0x000fe20003fc4070 */
[----:B------:R0:W-:Y:S01]  /*dda0*/  STL [R1+0x90], R18 ;  /* 0x0000901201007387 */ /* 0x0001e20000100800 */
[----:B------:R-:W-:-:S03]  /*ddb0*/  @!P2 IMAD.IADD R15, R15, 0x1, -R29 ;  /* 0x000000010f0fa824 */ /* 0x000fc600078e0a1d */
[----:B------:R1:W-:Y:S01]  /*ddc0*/  STL [R1+0x94], R17 ;  /* 0x0000941101007387 */ /* 0x0003e20000100800 */
[----:B------:R-:W-:-:S03]  /*ddd0*/  ISETP.GT.U32.AND P4, PT, R29, R7, PT ;  /* 0x000000071d00720c */ /* 0x000fc60003f84070 */
[----:B------:R-:W2:Y:S04]  /*dde0*/  LDL.LU R20, [R1+0xf4] ;  /* 0x0000f40001147983 */ /* 0x000ea80000300800 */
[----:B------:R3:W-:Y:S04]  /*ddf0*/  STL [R1+0x1d4], R16 ;  /* 0x0001d41001007387 */ /* 0x0007e80000100800 */
[----:B------:R4:W-:Y:S04]  /*de00*/  STL [R1+0x7c], R15 ;  /* 0x00007c0f01007387 */ /* 0x0009e80000100800 */
[----:B------:R-:W2:Y:S01]  /*de10*/  LDL.LU R19, [R1+0xf8] ;  /* 0x0000f80001137983 */ /* 0x000ea20000300800 */
[----:B------:R-:W-:-:S02]  /*de20*/  @!P3 IMAD.IADD R14, R14, 0x1, -R29 ;  /* 0x000000010e0eb824 */ /* 0x000fc400078e0a1d */
[--C-:B------:R-:W-:Y:S01]  /*de30*/  @!P6 IMAD.IADD R2, R2, 0x1, -R29.reuse ;  /* 0x000000010202e824 */ /* 0x100fe200078e0a1d */
[----:B0-----:R-:W2:Y:S01]  /*de40*/  LDL.LU R18, [R1+0x118] ;  /* 0x0001180001127983 */ /* 0x001ea20000300800 */
[----:B------:R-:W-:-:S03]  /*de50*/  @!P4 IMAD.IADD R7, R7, 0x1, -R29 ;  /* 0x000000010707c824 */ /* 0x000fc600078e0a1d */
[----:B------:R-:W-:Y:S01]  /*de60*/  STL [R1+0x80], R14 ;  /* 0x0000800e01007387 */ /* 0x000fe20000100800 */
[----:B------:R-:W-:-:S03]  /*de70*/  ISETP.GT.U32.AND P4, PT, R29, R2, PT ;  /* 0x000000021d00720c */ /* 0x000fc60003f84070 */
[----:B-1----:R-:W2:Y:S04]  /*de80*/  LDL.LU R17, [R1+0x100] ;  /* 0x0001000001117983 */ /* 0x002ea80000300800 */
[----:B---3--:R-:W3:Y:S04]  /*de90*/  LDL.LU R16, [R1+0x30] ;  /* 0x0000300001107983 */ /* 0x008ee80000300800 */
[----:B----4-:R-:W4:Y:S02]  /*dea0*/  LDL.LU R15, [R1+0x2c] ;  /* 0x00002c00010f7983 */ /* 0x010f240000300800 */
[----:B------:R-:W-:-:S05]  /*deb0*/  @!P4 IMAD.IADD R2, R2, 0x1, -R29 ;  /* 0x000000010202c824 */ /* 0x000fca00078e0a1d */
[----:B------:R0:W-:Y:S04]  /*dec0*/  STL [R1+0x84], R2 ;  /* 0x0000840201007387 */ /* 0x0001e80000100800 */
[----:B0-----:R-:W4:Y:S01]  /*ded0*/  LDL.LU R2, [R1+0x28] ;  /* 0x0000280001027983 */ /* 0x001f220000300800 */
[C---:B------:R-:W-:Y:S02]  /*dee0*/  ISETP.GT.U32.AND P6, PT, R29.reuse, R5, PT ;  /* 0x000000051d00720c */ /* 0x040fe40003fc4070 */
[C---:B------:R-:W-:Y:S02]  /*def0*/  ISETP.GT.U32.AND P5, PT, R29.reuse, R13, PT ;  /* 0x0000000d1d00720c */ /* 0x040fe40003fa4070 */
[C---:B------:R-:W-:Y:S02]  /*df00*/  ISETP.GT.U32.AND P0, PT, R29.reuse, R12, PT ;  /* 0x0000000c1d00720c */ /* 0x040fe40003f04070 */
[----:B------:R-:W-:-:S07]  /*df10*/  ISETP.GT.U32.AND P1, PT, R29, R11, PT ;  /* 0x0000000b1d00720c */ /* 0x000fce0003f24070 */
[--C-:B------:R-:W-:Y:S02]  /*df20*/  @!P6 IMAD.IADD R5, R5, 0x1, -R29.reuse ;  /* 0x000000010505e824 */ /* 0x100fe400078e0a1d */
[----:B------:R-:W-:-:S03]  /*df30*/  @!P5 IMAD.IADD R13, R13, 0x1, -R29 ;  /* 0x000000010d0dd824 */ /* 0x000fc600078e0a1d */
[C---:B------:R-:W-:Y:S02]  /*df40*/  ISETP.GT.U32.AND P4, PT, R29.reuse, R5, PT ;  /* 0x000000051d00720c */ /* 0x040fe40003f84070 */
[C---:B------:R-:W-:Y:S02]  /*df50*/  ISETP.GT.U32.AND P2, PT, R29.reuse, R10, PT ;  /* 0x0000000a1d00720c */ /* 0x040fe40003f44070 */
[C---:B------:R-:W-:Y:S01]  /*df60*/  ISETP.GT.U32.AND P5, PT, R29.reuse, R3, PT ;  /* 0x000000031d00720c */ /* 0x040fe20003fa4070 */
[--C-:B------:R-:W-:Y:S01]  /*df70*/  @!P0 IMAD.IADD R12, R12, 0x1, -R29.reuse ;  /* 0x000000010c0c8824 */ /* 0x100fe200078e0a1d */
[C---:B------:R-:W-:Y:S02]  /*df80*/  ISETP.GT.U32.AND P3, PT, R29.reuse, R9, PT ;  /* 0x000000091d00720c */ /* 0x040fe40003f64070 */
[----:B------:R-:W-:Y:S01]  /*df90*/  ISETP.GT.U32.AND P0, PT, R29, R4, PT ;  /* 0x000000041d00720c */ /* 0x000fe20003f04070 */
[----:B------:R-:W-:-:S04]  /*dfa0*/  @!P1 IMAD.IADD R11, R11, 0x1, -R29 ;  /* 0x000000010b0b9824 */ /* 0x000fc800078e0a1d */
[--C-:B------:R-:W-:Y:S01]  /*dfb0*/  @!P4 IMAD.IADD R5, R5, 0x1, -R29.reuse ;  /* 0x000000010505c824 */ /* 0x100fe200078e0a1d */
[----:B------:R-:W-:Y:S01]  /*dfc0*/  ISETP.GT.U32.AND P1, PT, R29, R6, PT ;  /* 0x000000061d00720c */ /* 0x000fe20003f24070 */
[--C-:B------:R-:W-:Y:S02]  /*dfd0*/  @!P2 IMAD.IADD R10, R10, 0x1, -R29.reuse ;  /* 0x000000010a0aa824 */ /* 0x100fe400078e0a1d */
[--C-:B------:R-:W-:Y:S01]  /*dfe0*/  @!P5 IMAD.IADD R3, R3, 0x1, -R29.reuse ;  /* 0x000000010303d824 */ /* 0x100fe200078e0a1d */
[C---:B------:R-:W-:Y:S02]  /*dff0*/  ISETP.GT.U32.AND P6, PT, R29.reuse, R7, PT ;  /* 0x000000071d00720c */ /* 0x040fe40003fc4070 */
[----:B------:R-:W-:Y:S01]  /*e000*/  ISETP.GT.U32.AND P2, PT, R29, R8, PT ;  /* 0x000000081d00720c */ /* 0x000fe20003f44070 */
[--C-:B------:R-:W-:Y:S02]  /*e010*/  @!P0 IMAD.IADD R4, R4, 0x1, -R29.reuse ;  /* 0x0000000104048824 */ /* 0x100fe400078e0a1d */
[----:B------:R-:W-:Y:S01]  /*e020*/  @!P3 IMAD.IADD R9, R9, 0x1, -R29 ;  /* 0x000000010909b824 */ /* 0x000fe200078e0a1d */
[----:B------:R-:W-:-:S03]  /*e030*/  ISETP.GT.U32.AND P3, PT, R29, R22, PT ;  /* 0x000000161d00720c */ /* 0x000fc60003f64070 */
[----:B------:R-:W-:Y:S01]  /*e040*/  @!P1 IMAD.IADD R6, R6, 0x1, -R29 ;  /* 0x0000000106069824 */ /* 0x000fe200078e0a1d */
[----:B------:R0:W-:Y:S01]  /*e050*/  STL [R1+0x1b8], R13 ;  /* 0x0001b80d01007387 */ /* 0x0001e20000100800 */
[----:B------:R-:W-:-:S03]  /*e060*/  IMAD.HI.U32 R28, R0, R27, RZ ;  /* 0x0000001b001c7227 */ /* 0x000fc600078e00ff */
[----:B------:R1:W-:Y:S01]  /*e070*/  STL [R1+0x1a8], R12 ;  /* 0x0001a80c01007387 */ /* 0x0003e20000100800 */
[--C-:B------:R-:W-:Y:S01]  /*e080*/  @!P6 IMAD.IADD R7, R7, 0x1, -R29.reuse ;  /* 0x000000010707e824 */ /* 0x100fe200078e0a1d */
[----:B------:R-:W-:Y:S01]  /*e090*/  ISETP.GT.U32.AND P6, PT, R29, R21, PT ;  /* 0x000000151d00720c */ /* 0x000fe20003fc4070 */
[--C-:B------:R-:W-:Y:S01]  /*e0a0*/  @!P2 IMAD.IADD R8, R8, 0x1, -R29.reuse ;  /* 0x000000010808a824 */ /* 0x100fe200078e0a1d */
[----:B------:R0:W-:Y:S04]  /*e0b0*/  STL [R1+0x78], R11 ;  /* 0x0000780b01007387 */ /* 0x0001e80000100800 */
[----:B------:R0:W-:Y:S01]  /*e0c0*/  STL [R1+0x168], R10 ;  /* 0x0001680a01007387 */ /* 0x0001e20000100800 */
[----:B------:R-:W-:-:S03]  /*e0d0*/  @!P3 IMAD.IADD R22, R22, 0x1, -R29 ;  /* 0x000000011616b824 */ /* 0x000fc600078e0a1d */
[----:B------:R0:W-:Y:S01]  /*e0e0*/  STL [R1+0x16c], R9 ;  /* 0x00016c0901007387 */ /* 0x0001e20000100800 */
[----:B------:R-:W-:-:S03]  /*e0f0*/  IMAD.MOV R28, RZ, RZ, -R28 ;  /* 0x000000ffff1c7224 */ /* 0x000fc600078e0a1c */
[----:B------:R-:W4:Y:S04]  /*e100*/  LDL.LU R14, [R1+0xd8] ;  /* 0x0000d800010e7983 */ /* 0x000f280000300800 */
[----:B------:R-:W-:Y:S04]  /*e110*/  STL [R1+0x18c], R7 ;  /* 0x00018c0701007387 */ /* 0x000fe80000100800 */
[----:B0-----:R-:W4:Y:S01]  /*e120*/  LDL.LU R13, [R1+0xc0] ;  /* 0x0000c000010d7983 */ /* 0x001f220000300800 */
[----:B------:R-:W-:-:S03]  /*e130*/  IMAD R27, R29, R28, R27 ;  /* 0x0000001c1d1b7224 */ /* 0x000fc600078e021b */
[----:B-1----:R-:W4:Y:S04]  /*e140*/  LDL.LU R12, [R1+0x24] ;  /* 0x00002400010c7983 */ /* 0x002f280000300800 */
[----:B------:R-:W-:Y:S04]  /*e150*/  STL [R1+0x174], R5 ;  /* 0x0001740501007387 */ /* 0x000fe80000100800 */
[----:B------:R-:W4:Y:S01]  /*e160*/  LDL.LU R11, [R1+0x20] ;  /* 0x00002000010b7983 */ /* 0x000f220000300800 */
[----:B------:R-:W-:-:S03]  /*e170*/  @!P6 IMAD.IADD R21, R21, 0x1, -R29 ;  /* 0x000000011515e824 */ /* 0x000fc600078e0a1d */
[----:B------:R-:W4:Y:S04]  /*e180*/  LDL.LU R10, [R1+0x1c] ;  /* 0x00001c00010a7983 */ /* 0x000f280000300800 */
[----:B------:R-:W4:Y:S04]  /*e190*/  LDL R28, [R1+0x1188] ;  /* 0x00118800011c7983 */ /* 0x000f280000100800 */
[----:B------:R-:W4:Y:S01]  /*e1a0*/  LDL.LU R9, [R1+0x18] ;  /* 0x0000180001097983 */ /* 0x000f220000300800 */
[C---:B--2---:R-:W-:Y:S02]  /*e1b0*/  ISETP.GT.U32.AND P4, PT, R29.reuse, R20, PT ;  /* 0x000000141d00720c */ /* 0x044fe40003f84070 */
[----:B------:R-:W-:-:S02]  /*e1c0*/  ISETP.GT.U32.AND P5, PT, R29, R19, PT ;  /* 0x000000131d00720c */ /* 0x000fc40003fa4070 */
[----:B------:R-:W-:-:S09]  /*e1d0*/  ISETP.GT.U32.AND P0, PT, R29, R18, PT ;  /* 0x000000121d00720c */ /* 0x000fd20003f04070 */
[--C-:B------:R-:W-:Y:S01]  /*e1e0*/  @!P4 IMAD.IADD R20, R20, 0x1, -R29.reuse ;  /* 0x000000011414c824 */ /* 0x100fe200078e0a1d */
[C---:B------:R-:W-:Y:S02]  /*e1f0*/  ISETP.GT.U32.AND P4, PT, R29.reuse, R3, PT ;  /* 0x000000031d00720c */ /* 0x040fe40003f84070 */
[----:B------:R-:W-:Y:S01]  /*e200*/  ISETP.GT.U32.AND P1, PT, R29, R17, PT ;  /* 0x000000111d00720c */ /* 0x000fe20003f24070 */
[--C-:B------:R-:W-:Y:S01]  /*e210*/  @!P5 IMAD.IADD R19, R19, 0x1, -R29.reuse ;  /* 0x000000011313d824 */ /* 0x100fe200078e0a1d */
[C---:B------:R-:W-:Y:S02]  /*e220*/  ISETP.GT.U32.AND P5, PT, R29.reuse, R4, PT ;  /* 0x000000041d00720c */ /* 0x040fe40003fa4070 */
[C---:B---3--:R-:W-:Y:S01]  /*e230*/  ISETP.GT.U32.AND P2, PT, R29.reuse, R16, PT ;  /* 0x000000101d00720c */ /* 0x048fe20003f44070 */
[----:B------:R-:W-:Y:S01]  /*e240*/  @!P0 IMAD.IADD R18, R18, 0x1, -R29 ;  /* 0x0000000112128824 */ /* 0x000fe200078e0a1d */
[C---:B------:R-:W-:Y:S02]  /*e250*/  ISETP.GT.U32.AND P0, PT, R29.reuse, R6, PT ;  /* 0x000000061d00720c */ /* 0x040fe40003f04070 */
[----:B----4-:R-:W-:-:S03]  /*e260*/  ISETP.GT.U32.AND P3, PT, R29, R15, PT ;  /* 0x0000000f1d00720c */ /* 0x010fc60003f64070 */
[--C-:B------:R-:W-:Y:S02]  /*e270*/  @!P4 IMAD.IADD R3, R3, 0x1, -R29.reuse ;  /* 0x000000010303c824 */ /* 0x100fe400078e0a1d */
[--C-:B------:R-:W-:Y:S01]  /*e280*/  @!P1 IMAD.IADD R17, R17, 0x1, -R29.reuse ;  /* 0x0000000111119824 */ /* 0x100fe200078e0a1d */
[C---:B------:R-:W-:Y:S01]  /*e290*/  ISETP.GT.U32.AND P1, PT, R29.reuse, R8, PT ;  /* 0x000000081d00720c */ /* 0x040fe20003f24070 */
[--C-:B------:R-:W-:Y:S01]  /*e2a0*/  @!P5 IMAD.IADD R4, R4, 0x1, -R29.reuse ;  /* 0x000000010404d824 */ /* 0x100fe200078e0a1d */
[----:B------:R0:W-:Y:S01]  /*e2b0*/  STL [R1+0x12c], R3 ;  /* 0x00012c0301007387 */ /* 0x0001e20000100800 */
[--C-:B------:R-:W-:Y:S01]  /*e2c0*/  @!P2 IMAD.IADD R16, R16, 0x1, -R29.reuse ;  /* 0x000000011010a824 */ /* 0x100fe200078e0a1d */
[----:B------:R-:W-:Y:S01]  /*e2d0*/  ISETP.GT.U32.AND P2, PT, R29, R22, PT ;  /* 0x000000161d00720c */ /* 0x000fe20003f44070 */
[--C-:B------:R-:W-:Y:S02]  /*e2e0*/  @!P0 IMAD.IADD R6, R6, 0x1, -R29.reuse ;  /* 0x0000000106068824 */ /* 0x100fe400078e0a1d */
[----:B------:R-:W-:Y:S01]  /*e2f0*/  @!P3 IMAD.IADD R15, R15, 0x1, -R29 ;  /* 0x000000010f0fb824 */ /* 0x000fe200078e0a1d */
[C---:B------:R-:W-:Y:S01]  /*e300*/  ISETP.GT.U32.AND P6, PT, R29.reuse, R2, PT ;  /* 0x000000021d00720c */ /* 0x040fe20003fc4070 */
[----:B0-----:R-:W2:Y:S01]  /*e310*/  LDL.LU R3, [R1+0x14] ;  /* 0x0000140001037983 */ /* 0x001ea20000300800 */
[----:B------:R-:W-:-:S03]  /*e320*/  ISETP.GT.U32.AND P3, PT, R29, R21, PT ;  /* 0x000000151d00720c */ /* 0x000fc60003f64070 */
[----:B------:R0:W-:Y:S01]  /*e330*/  STL [R1+0x130], R4 ;  /* 0x0001300401007387 */ /* 0x0001e20000100800 */
[C---:B------:R-:W-:Y:S01]  /*e340*/  ISETP.GT.U32.AND P4, PT, R29.reuse, R20, PT ;  /* 0x000000141d00720c */ /* 0x040fe20003f84070 */
[----:B------:R-:W-:Y:S01]  /*e350*/  @!P1 IMAD.IADD R8, R8, 0x1, -R29 ;  /* 0x0000000108089824 */ /* 0x000fe200078e0a1d */
[C---:B------:R-:W-:Y:S01]  /*e360*/  ISETP.GT.U32.AND P5, PT, R29.reuse, R19, PT ;  /* 0x000000131d00720c */ /* 0x040fe20003fa4070 */
[----:B0-----:R-:W3:Y:S04]  /*e370*/  LDL.LU R4, [R1+0x10] ;  /* 0x0000100001047983 */ /* 0x001ee80000300800 */
[----:B------:R-:W4:Y:S01]  /*e380*/  LDL.LU R5, [R1+0xc] ;  /* 0x00000c0001057983 */ /* 0x000f220000300800 */
[----:B------:R-:W-:-:S03]  /*e390*/  ISETP.GT.U32.AND P0, PT, R29, R18, PT ;  /* 0x000000121d00720c */ /* 0x000fc60003f04070 */
[----:B------:R0:W-:Y:S01]  /*e3a0*/  STL [R1+0x138], R6 ;  /* 0x0001380601007387 */ /* 0x0001e20000100800 */
[C---:B------:R-:W-:Y:S01]  /*e3b0*/  ISETP.GT.U32.AND P1, PT, R29.reuse, R17, PT ;  /* 0x000000111d00720c */ /* 0x040fe20003f24070 */
[--C-:B------:R-:W-:Y:S02]  /*e3c0*/  @!P6 IMAD.IADD R2, R2, 0x1, -R29.reuse ;  /* 0x000000010202e824 */ /* 0x100fe400078e0a1d */
[----:B------:R-:W-:Y:S01]  /*e3d0*/  @!P2 IMAD.IADD R22, R22, 0x1, -R29 ;  /* 0x000000011616a824 */ /* 0x000fe200078e0a1d */
[----:B0-----:R-:W4:Y:S04]  /*e3e0*/  LDL.LU R6, [R1+0x8] ;  /* 0x0000080001067983 */ /* 0x001f280000300800 */
[----:B------:R-:W4:Y:S01]  /*e3f0*/  LDL.LU R7, [R1+0x4] ;  /* 0x0000040001077983 */ /* 0x000f220000300800 */
[----:B------:R-:W-:-:S03]  /*e400*/  ISETP.GT.U32.AND P2, PT, R29, R16, PT ;  /* 0x000000101d00720c */ /* 0x000fc60003f44070 */
[----:B------:R0:W-:Y:S01]  /*e410*/  STL [R1+0x150], R8 ;  /* 0x0001500801007387 */ /* 0x0001e20000100800 */
[----:B------:R-:W-:Y:S01]  /*e420*/  ISETP.GT.U32.AND P6, PT, R29, R15, PT ;  /* 0x0000000f1d00720c */ /* 0x000fe20003fc4070 */
[--C-:B------:R-:W-:Y:S01]  /*e430*/  @!P3 IMAD.IADD R21, R21, 0x1, -R29.reuse ;  /* 0x000000011515b824 */ /* 0x100fe200078e0a1d */
[----:B------:R-:W-:Y:S01]  /*e440*/  ISETP.GT.U32.AND P3, PT, R29, R2, PT ;  /* 0x000000021d00720c */ /* 0x000fe20003f64070 */
[----:B0-----:R-:W4:Y:S01]  /*e450*/  LDL.LU R8, [R1] ;  /* 0x0000000001087983 */ /* 0x001f220000300800 */
[--C-:B------:R-:W-:Y:S02]  /*e460*/  @!P4 IMAD.IADD R20, R20, 0x1, -R29.reuse ;  /* 0x000000011414c824 */ /* 0x100fe400078e0a1d */
[--C-:B------:R-:W-:Y:S01]  /*e470*/  @!P5 IMAD.IADD R19, R19, 0x1, -R29.reuse ;  /* 0x000000011313d824 */ /* 0x100fe200078e0a1d */
[----:B------:R0:W-:Y:S01]  /*e480*/  STL [R1+0x140], R22 ;  /* 0x0001401601007387 */ /* 0x0001e20000100800 */
[--C-:B------:R-:W-:Y:S02]  /*e490*/  @!P0 IMAD.IADD R18, R18, 0x1, -R29.reuse ;  /* 0x0000000112128824 */ /* 0x100fe400078e0a1d */
[--C-:B------:R-:W-:Y:S01]  /*e4a0*/  @!P1 IMAD.IADD R17, R17, 0x1, -R29.reuse ;  /* 0x0000000111119824 */ /* 0x100fe200078e0a1d */
[----:B0-----:R-:W4:Y:S04]  /*e4b0*/  LDL.LU R22, [R1+0x188c] ;  /* 0x00188c0001167983 */ /* 0x001f280000300800 */
[----:B------:R0:W-:Y:S01]  /*e4c0*/  STL [R1+0xf0], R21 ;  /* 0x0000f01501007387 */ /* 0x0001e20000100800 */
[----:B------:R-:W-:-:S02]  /*e4d0*/  @!P2 IMAD.IADD R16, R16, 0x1, -R29 ;  /* 0x000000011010a824 */ /* 0x000fc400078e0a1d */
[--C-:B------:R-:W-:Y:S01]  /*e4e0*/  @!P6 IMAD.IADD R15, R15, 0x1, -R29.reuse ;  /* 0x000000010f0fe824 */ /* 0x100fe200078e0a1d */
[----:B0-----:R-:W4:Y:S04]  /*e4f0*/  LDL.LU R21, [R1+0x1888] ;  /* 0x0018880001157983 */ /* 0x001f280000300800 */
[----:B------:R0:W-:Y:S01]  /*e500*/  STL [R1+0xf4], R20 ;  /* 0x0000f41401007387 */ /* 0x0001e20000100800 */
[----:B------:R-:W-:-:S03]  /*e510*/  @!P3 IMAD.IADD R2, R2, 0x1, -R29 ;  /* 0x000000010202b824 */ /* 0x000fc600078e0a1d */
[----:B0-----:R-:W4:Y:S04]  /*e520*/  LDL.LU R20, [R1+0x1884] ;  /* 0x0018840001147983 */ /* 0x001f280000300800 */
[----:B------:R0:W-:Y:S04]  /*e530*/  STL [R1+0xf8], R19 ;  /* 0x0000f81301007387 */ /* 0x0001e80000100800 */
        /* <DEDUP_REMOVED lines=10> */
[----:B0-----:R-:W4:Y:S01]  /*e5e0*/  LDL.LU R2, [R1+0x186c] ;  /* 0x00186c0001027983 */ /* 0x001f220000300800 */
        /* <DEDUP_REMOVED lines=9> */
[--C-:B------:R-:W-:Y:S02]  /*e680*/  @!P1 IMAD.IADD R11, R11, 0x1, -R29.reuse ;  /* 0x000000010b0b9824 */ /* 0x100fe400078e0a1d */
[----:B------:R-:W-:-:S08]  /*e690*/  @!P2 IMAD.IADD R10, R10, 0x1, -R29 ;  /* 0x000000010a0aa824 */ /* 0x000fd000078e0a1d */
[----:B------:R-:W-:Y:S01]  /*e6a0*/  @!P6 IMAD.IADD R9, R9, 0x1, -R29 ;  /* 0x000000010909e824 */ /* 0x000fe200078e0a1d */
[C---:B--2---:R-:W-:Y:S02]  /*e6b0*/  ISETP.GT.U32.AND P3, PT, R29.reuse, R3, PT ;  /* 0x000000031d00720c */ /* 0x044fe40003f64070 */
[C---:B---3--:R-:W-:Y:S02]  /*e6c0*/  ISETP.GT.U32.AND P4, PT, R29.reuse, R4, PT ;  /* 0x000000041d00720c */ /* 0x048fe40003f84070 */
[----:B----4-:R-:W-:-:S09]  /*e6d0*/  ISETP.GT.U32.AND P5, PT, R29, R5, PT ;  /* 0x000000051d00720c */ /* 0x010fd20003fa4070 */
[--C-:B------:R-:W-:Y:S01]  /*e6e0*/  @!P3 IMAD.IADD R3, R3, 0x1, -R29.reuse ;  /* 0x000000010303b824 */ /* 0x100fe200078e0a1d */
[C---:B------:R-:W-:Y:S02]  /*e6f0*/  ISETP.GT.U32.AND P3, PT, R29.reuse, R14, PT ;  /* 0x0000000e1d00720c */ /* 0x040fe40003f64070 */
[C---:B------:R-:W-:Y:S02]  /*e700*/  ISETP.GT.U32.AND P0, PT, R29.reuse, R6, PT ;  /* 0x000000061d00720c */ /* 0x040fe40003f04070 */
[C---:B------:R-:W-:Y:S01]  /*e710*/  ISETP.GT.U32.AND P1, PT, R29.reuse, R7, PT ;  /* 0x000000071d00720c */ /* 0x040fe20003f24070 */
[--C-:B------:R-:W-:Y:S01]  /*e720*/  @!P4 IMAD.IADD R4, R4, 0x1, -R29.reuse ;  /* 0x000000010404c824 */ /* 0x100fe200078e0a1d */
[----:B------:R-:W-:Y:S01]  /*e730*/  ISETP.GT.U32.AND P4, PT, R29, R13, PT ;  /* 0x0000000d1d00720c */ /* 0x000fe20003f84070 */
[----:B------:R-:W-:Y:S01]  /*e740*/  @!P5 IMAD.IADD R5, R5, 0x1, -R29 ;  /* 0x000000010505d824 */ /* 0x000fe200078e0a1d */
[C---:B------:R-:W-:Y:S02]  /*e750*/  ISETP.GT.U32.AND P5, PT, R29.reuse, R12, PT ;  /* 0x0000000c1d00720c */ /* 0x040fe40003fa4070 */
[----:B------:R-:W-:-:S05]  /*e760*/  ISETP.GT.U32.AND P2, PT, R29, R8, PT ;  /* 0x000000081d00720c */ /* 0x000fca0003f44070 */
[--C-:B------:R-:W-:Y:S01]  /*e770*/  @!P0 IMAD.IADD R6, R6, 0x1, -R29.reuse ;  /* 0x0000000106068824 */ /* 0x100fe200078e0a1d */
[----:B------:R-:W-:Y:S01]  /*e780*/  ISETP.GT.U32.AND P0, PT, R29, R11, PT ;  /* 0x0000000b1d00720c */ /* 0x000fe20003f04070 */
[--C-:B------:R-:W-:Y:S01]  /*e790*/  @!P1 IMAD.IADD R7, R7, 0x1, -R29.reuse ;  /* 0x0000000107079824 */ /* 0x100fe200078e0a1d */
[C---:B------:R-:W-:Y:S01]  /*e7a0*/  ISETP.GT.U32.AND P1, PT, R29.reuse, R10, PT ;  /* 0x0000000a1d00720c */ /* 0x040fe20003f24070 */
[--C-:B------:R-:W-:Y:S01]  /*e7b0*/  @!P3 IMAD.IADD R14, R14, 0x1, -R29.reuse ;  /* 0x000000010e0eb824 */ /* 0x100fe200078e0a1d */
[----:B------:R-:W-:Y:S01]  /*e7c0*/  ISETP.GT.U32.AND P3, PT, R29, R3, PT ;  /* 0x000000031d00720c */ /* 0x000fe20003f64070 */
[--C-:B------:R-:W-:Y:S01]  /*e7d0*/  @!P4 IMAD.IADD R13, R13, 0x1, -R29.reuse ;  /* 0x000000010d0dc824 */ /* 0x100fe200078e0a1d */
[C---:B------:R-:W-:Y:S01]  /*e7e0*/  ISETP.GT.U32.AND P4, PT, R29.reuse, R4, PT ;  /* 0x000000041d00720c */ /* 0x040fe20003f84070 */
[--C-:B------:R-:W-:Y:S01]  /*e7f0*/  @!P2 IMAD.IADD R8, R8, 0x1, -R29.reuse ;  /* 0x000000010808a824 */ /* 0x100fe200078e0a1d */
[----:B------:R-:W-:Y:S01]  /*e800*/  ISETP.GT.U32.AND P2, PT, R29, R9, PT ;  /* 0x000000091d00720c */ /* 0x000fe20003f44070 */
[--C-:B------:R-:W-:Y:S01]  /*e810*/  @!P5 IMAD.IADD R12, R12, 0x1, -R29.reuse ;  /* 0x000000010c0cd824 */ /* 0x100fe200078e0a1d */
[----:B------:R0:W-:Y:S03]  /*e820*/  STL [R1+0xd8], R14 ;  /* 0x0000d80e01007387 */ /* 0x0001e60000100800 */
[--C-:B------:R-:W-:Y:S01]  /*e830*/  @!P0 IMAD.IADD R11, R11, 0x1, -R29.reuse ;  /* 0x000000010b0b8824 */ /* 0x100fe200078e0a1d */
[C---:B------:R-:W-:Y:S01]  /*e840*/  ISETP.GT.U32.AND P5, PT, R29.reuse, R5, PT ;  /* 0x000000051d00720c */ /* 0x040fe20003fa4070 */
[--C-:B------:R-:W-:Y:S01]  /*e850*/  @!P1 IMAD.IADD R10, R10, 0x1, -R29.reuse ;  /* 0x000000010a0a9824 */ /* 0x100fe200078e0a1d */
[----:B------:R-:W-:Y:S01]  /*e860*/  ISETP.GT.U32.AND P0, PT, R29, R6, PT ;  /* 0x000000061d00720c */ /* 0x000fe20003f04070 */
[----:B0-----:R-:W2:Y:S04]  /*e870*/  LDL.LU R14, [R1+0x1868] ;  /* 0x00186800010e7983 */ /* 0x001ea80000300800 */
[--C-:B------:R-:W-:Y:S01]  /*e880*/  @!P2 IMAD.IADD R9, R9, 0x1, -R29.reuse ;  /* 0x000000010909a824 */ /* 0x100fe200078e0a1d */
[----:B------:R0:W-:Y:S01]  /*e890*/  STL [R1+0xc0], R13 ;  /* 0x0000c00d01007387 */ /* 0x0001e20000100800 */
[----:B------:R-:W-:Y:S01]  /*e8a0*/  ISETP.GT.U32.AND P1, PT, R29, R7, PT ;  /* 0x000000071d00720c */ /* 0x000fe20003f24070 */
[----:B------:R-:W-:-:S02]  /*e8b0*/  @!P3 IMAD.IADD R3, R3, 0x1, -R29 ;  /* 0x000000010303b824 */ /* 0x000fc400078e0a1d */
[--C-:B------:R-:W-:Y:S01]  /*e8c0*/  @!P4 IMAD.IADD R4, R4, 0x1, -R29.reuse ;  /* 0x000000010404c824 */ /* 0x100fe200078e0a1d */
[----:B0-----:R-:W3:Y:S04]  /*e8d0*/  LDL.LU R13, [R1+0x1864] ;  /* 0x00186400010d7983 */ /* 0x001ee80000300800 */
[----:B------:R0:W-:Y:S04]  /*e8e0*/  STL [R1+0x24], R12 ;  /* 0x0000240c01007387 */ /* 0x0001e80000100800 */
[----:B0-----:R-:W4:Y:S04]  /*e8f0*/  LDL.LU R12, [R1+0x1860] ;  /* 0x00186000010c7983 */ /* 0x001f280000300800 */
[----:B------:R0:W-:Y:S01]  /*e900*/  STL [R1+0x20], R11 ;  /* 0x0000200b01007387 */ /* 0x0001e20000100800 */
[----:B------:R-:W-:-:S03]  /*e910*/  @!P5 IMAD.IADD R5, R5, 0x1, -R29 ;  /* 0x000000010505d824 */ /* 0x000fc600078e0a1d */
[----:B0-----:R-:W2:Y:S04]  /*e920*/  LDL.LU R11, [R1+0x185c] ;  /* 0x00185c00010b7983 */ /* 0x001ea80000300800 */
[----:B------:R0:W-:Y:S01]  /*e930*/  STL [R1+0x1c], R10 ;  /* 0x00001c0a01007387 */ /* 0x0001e20000100800 */
[----:B------:R-:W-:-:S03]  /*e940*/  @!P0 IMAD.IADD R6, R6, 0x1, -R29 ;  /* 0x0000000106068824 */ /* 0x000fc600078e0a1d */
[----:B0-----:R-:W2:Y:S04]  /*e950*/  LDL.LU R10, [R1+0x1858] ;  /* 0x00185800010a7983 */ /* 0x001ea80000300800 */
[----:B------:R0:W-:Y:S01]  /*e960*/  STL [R1+0x18], R9 ;  /* 0x0000180901007387 */ /* 0x0001e20000100800 */
[----:B------:R-:W-:-:S03]  /*e970*/  @!P1 IMAD.IADD R7, R7, 0x1, -R29 ;  /* 0x0000000107079824 */ /* 0x000fc600078e0a1d */
[----:B0-----:R-:W2:Y:S04]  /*e980*/  LDL.LU R9, [R1+0x1854] ;  /* 0x0018540001097983 */ /* 0x001ea80000300800 */
[----:B------:R0:W-:Y:S04]  /*e990*/  STL [R1+0x14], R3 ;  /* 0x0000140301007387 */ /* 0x0001e80000100800 */
[----:B0-----:R-:W3:Y:S04]  /*e9a0*/  LDL.LU R3, [R1+0x1850] ;  /* 0x0018500001037983 */ /* 0x001ee80000300800 */
[----:B------:R0:W-:Y:S04]  /*e9b0*/  STL [R1+0x10], R4 ;  /* 0x0000100401007387 */ /* 0x0001e80000100800 */
[----:B0-----:R-:W4:Y:S01]  /*e9c0*/  LDL.LU R4, [R1+0x184c] ;  /* 0x00184c0001047983 */ /* 0x001f220000300800 */
[----:B------:R-:W-:-:S03]  /*e9d0*/  ISETP.GT.U32.AND P6, PT, R29, R2, PT ;  /* 0x000000021d00720c */ /* 0x000fc60003fc4070 */
[----:B------:R0:W-:Y:S04]  /*e9e0*/  STL [R1+0xc], R5 ;  /* 0x00000c0501007387 */ /* 0x0001e80000100800 */
[----:B0-----:R-:W4:Y:S06]  /*e9f0*/  LDL.LU R5, [R1+0x1848] ;  /* 0x0018480001057983 */ /* 0x001f2c0000300800 */
[--C-:B------:R-:W-:Y:S01]  /*ea00*/  @!P6 IMAD.IADD R2, R2, 0x1, -R29.reuse ;  /* 0x000000010202e824 */ /* 0x100fe200078e0a1d */
[C---:B------:R-:W-:Y:S01]  /*ea10*/  ISETP.GT.U32.AND P6, PT, R29.reuse, R8, PT ;  /* 0x000000081d00720c */ /* 0x040fe20003fc4070 */
[----:B------:R0:W-:Y:S04]  /*ea20*/  STL [R1+0x8], R6 ;  /* 0x0000080601007387 */ /* 0x0001e80000100800 */
[----:B0-----:R-:W4:Y:S04]  /*ea30*/  LDL.LU R6, [R1+0x1844] ;  /* 0x0018440001067983 */ /* 0x001f280000300800 */
[----:B------:R0:W-:Y:S04]  /*ea40*/  STL [R1+0x4], R7 ;  /* 0x0000040701007387 */ /* 0x0001e80000100800 */
[----:B------:R-:W-:Y:S01]  /*ea50*/  @!P6 IMAD.IADD R8, R8, 0x1, -R29 ;  /* 0x000000010808e824 */ /* 0x000fe200078e0a1d */
[----:B0-----:R-:W4:Y:S04]  /*ea60*/  LDL.LU R7, [R1+0x1840] ;  /* 0x0018400001077983 */ /* 0x001f280000300800 */
[----:B------:R0:W-:Y:S04]  /*ea70*/  STL [R1], R8 ;  /* 0x0000000801007387 */ /* 0x0001e80000100800 */
[----:B0-----:R-:W4:Y:S01]  /*ea80*/  LDL.LU R8, [R1+0x183c] ;  /* 0x00183c0001087983 */ /* 0x001f220000300800 */
[----:B------:R-:W-:-:S13]  /*ea90*/  ISETP.GT.U32.AND P2, PT, R29, R2, PT ;  /* 0x000000021d00720c */ /* 0x000fda0003f44070 */
[----:B------:R-:W-:-:S05]  /*eaa0*/  @!P2 IMAD.IADD R2, R2, 0x1, -R29 ;  /* 0x000000010202a824 */ /* 0x000fca00078e0a1d */
[----:B------:R-:W-:Y:S01]  /*eab0*/  STL [R1+0x1824], R2 ;  /* 0x0018240201007387 */ /* 0x000fe20000100800 */
[C---:B--2---:R-:W-:Y:S02]  /*eac0*/  ISETP.GT.U32.AND P2, PT, R29.reuse, R9, PT ;  /* 0x000000091d00720c */ /* 0x044fe40003f44070 */
[C---:B---3--:R-:W-:Y:S02]  /*ead0*/  ISETP.GT.U32.AND P3, PT, R29.reuse, R3, PT ;  /* 0x000000031d00720c */ /* 0x048fe40003f64070 */
[----:B----4-:R-:W-:-:S11]  /*eae0*/  ISETP.GT.U32.AND P4, PT, R29, R4, PT ;  /* 0x000000041d00720c */ /* 0x010fd60003f84070 */
[--C-:B------:R-:W-:Y:S01]  /*eaf0*/  @!P3 IMAD.IADD R3, R3, 0x1, -R29.reuse ;  /* 0x000000010303b824 */ /* 0x100fe200078e0a1d */
[C---:B------:R-:W-:Y:S02]  /*eb00*/  ISETP.GT.U32.AND P3, PT, R29.reuse, R10, PT ;  /* 0x0000000a1d00720c */ /* 0x040fe40003f64070 */
[C---:B------:R-:W-:Y:S01]  /*eb10*/  ISETP.GT.U32.AND P5, PT, R29.reuse, R5, PT ;  /* 0x000000051d00720c */ /* 0x040fe20003fa4070 */
[----:B------:R-:W-:Y:S01]  /*eb20*/  @!P4 IMAD.IADD R4, R4, 0x1, -R29 ;  /* 0x000000010404c824 */ /* 0x000fe200078e0a1d */
[C---:B------:R-:W-:Y:S02]  /*eb30*/  ISETP.GT.U32.AND P4, PT, R29.reuse, R11, PT ;  /* 0x0000000b1d00720c */ /* 0x040fe40003f84070 */
[----:B------:R-:W-:-:S09]  /*eb40*/  ISETP.GT.U32.AND P0, PT, R29, R6, PT ;  /* 0x000000061d00720c */ /* 0x000fd20003f04070 */
[--C-:B------:R-:W-:Y:S01]  /*eb50*/  @!P5 IMAD.IADD R5, R5, 0x1, -R29.reuse ;  /* 0x000000010505d824 */ /* 0x100fe200078e0a1d */
[C---:B------:R-:W-:Y:S02]  /*eb60*/  ISETP.GT.U32.AND P5, PT, R29.reuse, R12, PT ;  /* 0x0000000c1d00720c */ /* 0x040fe40003fa4070 */
[C---:B------:R-:W-:Y:S01]  /*eb70*/  ISETP.GT.U32.AND P1, PT, R29.reuse, R7, PT ;  /* 0x000000071d00720c */ /* 0x040fe20003f24070 */
[--C-:B------:R-:W-:Y:S01]  /*eb80*/  @!P0 IMAD.IADD R6, R6, 0x1, -R29.reuse ;  /* 0x0000000106068824 */ /* 0x100fe200078e0a1d */
[----:B------:R-:W-:Y:S01]  /*eb90*/  ISETP.GT.U32.AND P0, PT, R29, R13, PT ;  /* 0x0000000d1d00720c */ /* 0x000fe20003f04070 */
[--C-:B------:R-:W-:Y:S01]  /*eba0*/  @!P2 IMAD.IADD R9, R9, 0x1, -R29.reuse ;  /* 0x000000010909a824 */ /* 0x100fe200078e0a1d */
[C---:B------:R-:W-:Y:S01]  /*ebb0*/  ISETP.GT.U32.AND P2, PT, R29.reuse, R3, PT ;  /* 0x000000031d00720c */ /* 0x040fe20003f44070 */
[--C-:B------:R-:W-:Y:S01]  /*ebc0*/  @!P3 IMAD.IADD R10, R10, 0x1, -R29.reuse ;  /* 0x000000010a0ab824 */ /* 0x100fe200078e0a1d */
[----:B------:R-:W-:Y:S01]  /*ebd0*/  ISETP.GT.U32.AND P3, PT, R29, R4, PT ;  /* 0x000000041d00720c */ /* 0x000fe20003f64070 */
[----:B------:R-:W-:Y:S01]  /*ebe0*/  @!P4 IMAD.IADD R11, R11, 0x1, -R29 ;  /* 0x000000010b0bc824 */ /* 0x000fe200078e0a1d */
[----:B------:R-:W-:-:S05]  /*ebf0*/  ISETP.GT.U32.AND P6, PT, R29, R8, PT ;  /* 0x000000081d00720c */ /* 0x000fca0003fc4070 */
[--C-:B------:R-:W-:Y:S01]  /*ec00*/  @!P1 IMAD.IADD R7, R7, 0x1, -R29.reuse ;  /* 0x0000000107079824 */ /* 0x100fe200078e0a1d */
[C---:B------:R-:W-:Y:S02]  /*ec10*/  ISETP.GT.U32.AND P1, PT, R29.reuse, R14, PT ;  /* 0x0000000e1d00720c */ /* 0x040fe40003f24070 */
[C---:B------:R-:W-:Y:S01]  /*ec20*/  ISETP.GT.U32.AND P4, PT, R29.reuse, R5, PT ;  /* 0x000000051d00720c */ /* 0x040fe20003f84070 */
[--C-:B------:R-:W-:Y:S01]  /*ec30*/  @!P5 IMAD.IADD R12, R12, 0x1, -R29.reuse ;  /* 0x000000010c0cd824 */ /* 0x100fe200078e0a1d */
[----:B------:R-:W-:Y:S01]  /*ec40*/  ISETP.GT.U32.AND P5, PT, R29, R6, PT ;  /* 0x000000061d00720c */ /* 0x000fe20003fa4070 */
[--C-:B------:R-:W-:Y:S01]  /*ec50*/  @!P0 IMAD.IADD R13, R13, 0x1, -R29.reuse ;  /* 0x000000010d0d8824 */ /* 0x100fe200078e0a1d */
[----:B------:R-:W-:Y:S01]  /*ec60*/  ISETP.GT.U32.AND P0, PT, R29, R7, PT ;  /* 0x000000071d00720c */ /* 0x000fe20003f04070 */
[----:B------:R-:W-:-:S06]  /*ec70*/  @!P6 IMAD.IADD R8, R8, 0x1, -R29 ;  /* 0x000000010808e824 */ /* 0x000fcc00078e0a1d */
        /* <DEDUP_REMOVED lines=9> */
[----:B------:R-:W-:Y:S01]  /*ed10*/  STL [R1+0x1828], R3 ;  /* 0x0018280301007387 */ /* 0x000fe20000100800 */
[----:B------:R-:W-:-:S03]  /*ed20*/  @!P0 IMAD.IADD R7, R7, 0x1, -R29 ;  /* 0x0000000107078824 */ /* 0x000fc600078e0a1d */
[----:B------:R-:W-:Y:S01]  /*ed30*/  STL [R1+0x1818], R4 ;  /* 0x0018180401007387 */ /* 0x000fe20000100800 */
[--C-:B------:R-:W-:Y:S02]  /*ed40*/  @!P1 IMAD.IADD R8, R8, 0x1, -R29.reuse ;  /* 0x0000000108089824 */ /* 0x100fe400078e0a1d */
[--C-:B------:R-:W-:Y:S01]  /*ed50*/  @!P2 IMAD.IADD R9, R9, 0x1, -R29.reuse ;  /* 0x000000010909a824 */ /* 0x100fe200078e0a1d */
[----:B------:R-:W-:Y:S01]  /*ed60*/  STL [R1+0x1814], R5 ;  /* 0x0018140501007387 */ /* 0x000fe20000100800 */
[--C-:B------:R-:W-:Y:S02]  /*ed70*/  @!P3 IMAD.IADD R10, R10, 0x1, -R29.reuse ;  /* 0x000000010a0ab824 */ /* 0x100fe400078e0a1d */
        /* <DEDUP_REMOVED lines=8> */
[----:B------:R-:W3:Y:S04]  /*ee00*/  LDL R6, [R1+0x1184] ;  /* 0x0011840001067983 */ /* 0x000ee80000100800 */
[----:B------:R-:W4:Y:S04]  /*ee10*/  LDL R9, [R1+0x1570] ;  /* 0x0015700001097983 */ /* 0x000f280000100800 */
[----:B------:R-:W4:Y:S04]  /*ee20*/  LDL R4, [R1+0x1580] ;  /* 0x0015800001047983 */ /* 0x000f280000100800 */
[----:B------:R-:W4:Y:S01]  /*ee30*/  LDL R5, [R1+0x157c] ;  /* 0x00157c0001057983 */ /* 0x000f220000100800 */
[----:B------:R-:W-:-:S02]  /*ee40*/  ISETP.GT.U32.AND P6, PT, R29, R15, PT ;  /* 0x0000000f1d00720c */ /* 0x000fc40003fc4070 */
[C---:B------:R-:W-:Y:S02]  /*ee50*/  ISETP.GT.U32.AND P5, PT, R29.reuse, R12, PT ;  /* 0x0000000c1d00720c */ /* 0x040fe40003fa4070 */
[----:B------:R-:W-:Y:S01]  /*ee60*/  IABS R28, R28 ;  /* 0x0000001c001c7213 */ /* 0x000fe20000000000 */
[----:B------:R-:W0:Y:S01]  /*ee70*/  S2R R3, SR_TID.X ;  /* 0x0000000000037919 */ /* 0x000e220000002100 */
[C---:B------:R-:W-:Y:S02]  /*ee80*/  ISETP.GT.U32.AND P0, PT, R29.reuse, R13, PT ;  /* 0x0000000d1d00720c */ /* 0x040fe40003f04070 */
[----:B------:R-:W-:Y:S01]  /*ee90*/  ISETP.GT.U32.AND P3, PT, R29, R17, PT ;  /* 0x000000111d00720c */ /* 0x000fe20003f64070 */
[----:B------:R-:W4:Y:S04]  /*eea0*/  LDL R8, [R1+0x1578] ;  /* 0x0015780001087983 */ /* 0x000f280000100800 */
[----:B------:R-:W-:Y:S01]  /*eeb0*/  @!P6 IMAD.IADD R15, R15, 0x1, -R29 ;  /* 0x000000010f0fe824 */ /* 0x000fe200078e0a1d */
[----:B------:R-:W-:-:S04]  /*eec0*/  ISETP.GT.U32.AND P6, PT, R29, R14, PT ;  /* 0x0000000e1d00720c */ /* 0x000fc80003fc4070 */
[C---:B------:R-:W-:Y:S01]  /*eed0*/  ISETP.GT.U32.AND P1, PT, R29.reuse, R15, PT ;  /* 0x0000000f1d00720c */ /* 0x040fe20003f24070 */
[--C-:B------:R-:W-:Y:S01]  /*eee0*/  @!P5 IMAD.IADD R12, R12, 0x1, -R29.reuse ;  /* 0x000000010c0cd824 */ /* 0x100fe200078e0a1d */
[----:B------:R-:W-:Y:S01]  /*eef0*/  ISETP.GT.U32.AND P4, PT, R29, R18, PT ;  /* 0x000000121d00720c */ /* 0x000fe20003f84070 */
[----:B------:R-:W-:Y:S01]  /*ef00*/  @!P0 IMAD.IADD R13, R13, 0x1, -R29 ;  /* 0x000000010d0d8824 */ /* 0x000fe200078e0a1d */
[C---:B------:R-:W-:Y:S01]  /*ef10*/  ISETP.GT.U32.AND P5, PT, R29.reuse, R19, PT ;  /* 0x000000131d00720c */ /* 0x040fe20003fa4070 */
[----:B------:R-:W-:Y:S01]  /*ef20*/  IMAD.HI.U32 R0, R0, R28, RZ ;  /* 0x0000001c00007227 */ /* 0x000fe200078e00ff */
[----:B------:R-:W-:-:S03]  /*ef30*/  ISETP.GT.U32.AND P0, PT, R29, R20, PT ;  /* 0x000000141d00720c */ /* 0x000fc60003f04070 */
[----:B------:R-:W-:Y:S01]  /*ef40*/  @!P6 IMAD.IADD R14, R14, 0x1, -R29 ;  /* 0x000000010e0ee824 */ /* 0x000fe200078e0a1d */
[----:B------:R-:W-:-:S03]  /*ef50*/  ISETP.GT.U32.AND P6, PT, R29, R21, PT ;  /* 0x000000151d00720c */ /* 0x000fc60003fc4070 */
[----:B------:R-:W-:Y:S01]  /*ef60*/  @!P1 IMAD.IADD R15, R15, 0x1, -R29 ;  /* 0x000000010f0f9824 */ /* 0x000fe200078e0a1d */
[C---:B------:R-:W-:Y:S01]  /*ef70*/  ISETP.GT.U32.AND P1, PT, R29.reuse, R22, PT ;  /* 0x000000161d00720c */ /* 0x040fe20003f24070 */
[----:B------:R-:W-:Y:S01]  /*ef80*/  IMAD.MOV R0, RZ, RZ, -R0 ;  /* 0x000000ffff007224 */ /* 0x000fe200078e0a00 */
[----:B------:R-:W-:-:S03]  /*ef90*/  ISETP.GT.U32.AND P2, PT, R29, R16, PT ;  /* 0x000000101d00720c */ /* 0x000fc60003f44070 */
[----:B------:R-:W-:Y:S02]  /*efa0*/  IMAD R28, R29, R0, R28 ;  /* 0x000000001d1c7224 */ /* 0x000fe400078e021c */
        /* <DEDUP_REMOVED lines=13> */
[----:B0-----:R-:W-:-:S02]  /*f080*/  LOP3.LUT P2, RZ, R3, 0x80, RZ, 0xc0, !PT ;  /* 0x0000008003ff7812 */ /* 0x001fc4000784c0ff */
[C---:B------:R-:W-:Y:S02]  /*f090*/  LOP3.LUT R2, R3.reuse, 0x7f, RZ, 0xc0, !PT ;  /* 0x0000007f03027812 */ /* 0x040fe400078ec0ff */
[----:B------:R-:W-:Y:S01]  /*f0a0*/  LOP3.LUT R3, R3, 0x7, RZ, 0xc0, !PT ;  /* 0x0000000703037812 */ /* 0x000fe200078ec0ff */
        /* <DEDUP_REMOVED lines=10> */
[----:B------:R-:W-:Y:S01]  /*f150*/  @!P1 IMAD.IADD R28, R28, 0x1, -R29 ;  /* 0x000000011c1c9824 */ /* 0x000fe200078e0a1d */
[----:B------:R-:W-:Y:S01]  /*f160*/  ISETP.GT.U32.AND P1, PT, R29, R21, PT ;  /* 0x000000151d00720c */ /* 0x000fe20003f24070 */
[----:B-1----:R-:W-:Y:S01]  /*f170*/  IMAD.SHL.U32 R11, R2, 0x2, RZ ;  /* 0x00000002020b7824 */ /* 0x002fe200078e00ff */
[----:B------:R-:W-:Y:S01]  /*f180*/  SEL R0, RZ, 0x110, !P2 ;  /* 0x00000110ff007807 */ /* 0x000fe20005000000 */
[----:B------:R-:W-:-:S02]  /*f190*/  IMAD.SHL.U32 R2, R3, 0x100, RZ ;  /* 0x0000010003027824 */ /* 0x000fc400078e00ff */
[----:B------:R-:W-:Y:S01]  /*f1a0*/  IMAD.SHL.U32 R3, R3, 0x10, RZ ;  /* 0x0000001003037824 */ /* 0x000fe200078e00ff */
[----:B------:R-:W-:-:S03]  /*f1b0*/  LOP3.LUT R0, R0, R11, RZ, 0x3c, !PT ;  /* 0x0000000b00007212 */ /* 0x000fc600078e3cff */
[----:B------:R-:W-:Y:S02]  /*f1c0*/  IMAD.IADD R7, R2, 0x1, R3 ;  /* 0x0000000102077824 */ /* 0x000fe400078e0203 */
[----:B------:R-:W4:Y:S04]  /*f1d0*/  LDL R3, [R1+0x1574] ;  /* 0x0015740001037983 */ /* 0x000f280000100800 */
[----:B------:R-:W4:Y:S01]  /*f1e0*/  LDL R2, [R1+0x156c] ;  /* 0x00156c0001027983 */ /* 0x000f220000100800 */
[----:B------:R-:W-:-:S03]  /*f1f0*/  @!P3 IMAD.IADD R16, R16, 0x1, -R29 ;  /* 0x000000011010b824 */ /* 0x000fc600078e0a1d */
[----:B------:R-:W4:Y:S01]  /*f200*/  LDL.LU R11, [R1+0x1838] ;  /* 0x00183800010b7983 */ /* 0x000f220000300800 */
[----:B------:R-:W-:-:S03]  /*f210*/  @!P4 IMAD.IADD R17, R17, 0x1, -R29 ;  /* 0x000000011111c824 */ /* 0x000fc600078e0a1d */
[----:B------:R0:W-:Y:S01]  /*f220*/  STL [R1+0x1680], R0 ;  /* 0x0016800001007387 */ /* 0x0001e20000100800 */
[--C-:B------:R-:W-:Y:S01]  /*f230*/  @!P5 IMAD.IADD R18, R18, 0x1, -R29.reuse ;  /* 0x000000011212d824 */ /* 0x100fe200078e0a1d */
[----:B------:R-:W-:Y:S01]  /*f240*/  ISETP.GT.U32.AND P2, PT, R29, R22, PT ;  /* 0x000000161d00720c */ /* 0x000fe20003f44070 */
[--C-:B------:R-:W-:Y:S01]  /*f250*/  @!P0 IMAD.IADD R19, R19, 0x1, -R29.reuse ;  /* 0x0000000113138824 */ /* 0x100fe200078e0a1d */
[C---:B------:R-:W-:Y:S01]  /*f260*/  ISETP.GT.U32.AND P3, PT, R29.reuse, R23, PT ;  /* 0x000000171d00720c */ /* 0x040fe20003f64070 */
[--C-:B------:R-:W-:Y:S01]  /*f270*/  @!P6 IMAD.IADD R20, R20, 0x1, -R29.reuse ;  /* 0x000000011414e824 */ /* 0x100fe200078e0a1d */
[----:B------:R-:W-:Y:S01]  /*f280*/  ISETP.GT.U32.AND P4, PT, R29, R24, PT ;  /* 0x000000181d00720c */ /* 0x000fe20003f84070 */
[----:B------:R-:W-:Y:S01]  /*f290*/  @!P1 IMAD.IADD R21, R21, 0x1, -R29 ;  /* 0x0000000115159824 */ /* 0x000fe200078e0a1d */
[C---:B------:R-:W-:Y:S01]  /*f2a0*/  ISETP.GT.U32.AND P0, PT, R29.reuse, R25, PT ;  /* 0x000000191d00720c */ /* 0x040fe20003f04070 */
[----:B0-----:R-:W0:Y:S01]  /*f2b0*/  S2R R0, SR_TID.X ;  /* 0x0000000000007919 */ /* 0x001e220000002100 */
[----:B------:R-:W-:-:S02]  /*f2c0*/  ISETP.GT.U32.AND P5, PT, R29, R26, PT ;  /* 0x0000001a1d00720c */ /* 0x000fc40003fa4070 */
[C---:B------:R-:W-:Y:S02]  /*f2d0*/  ISETP.GT.U32.AND P6, PT, R29.reuse, R27, PT ;  /* 0x0000001b1d00720c */ /* 0x040fe40003fc4070 */
[----:B------:R-:W-:Y:S02]  /*f2e0*/  ISETP.GT.U32.AND P1, PT, R29, R28, PT ;  /* 0x0000001c1d00720c */ /* 0x000fe40003f24070 */
[----:B------:R-:W1:Y:S01]  /*f2f0*/  S2R R29, SR_TID.X ;  /* 0x00000000001d7919 */ /* 0x000e620000002100 */
[----:B0-----:R-:W-:-:S05]  /*f300*/  LOP3.LUT R0, R0, 0x7, RZ, 0xc0, !PT ;  /* 0x0000000700007812 */ /* 0x001fca00078ec0ff */
[----:B------:R-:W-:Y:S02]  /*f310*/  IMAD.SHL.U32 R0, R0, 0x100, RZ ;  /* 0x0000010000007824 */ /* 0x000fe400078e00ff */
[----:B-1----:R-:W-:-:S05]  /*f320*/  IMAD.SHL.U32 R29, R29, 0x2, RZ ;  /* 0x000000021d1d7824 */ /* 0x002fca00078e00ff */
[----:B------:R-:W-:Y:S02]  /*f330*/  LOP3.LUT R7, R7, 0x10, R29, 0x78, !PT ;  /* 0x0000001007077812 */ /* 0x000fe400078e781d */
[----:B------:R-:W-:-:S04]  /*f340*/  IABS R29, c[0x0][0x17c] ;  /* 0x00005f00001d7a13 */ /* 0x000fc80000000000 */
[----:B------:R-:W4:Y:S01]  /*f350*/  LDL R7, [R1+0x1568] ;  /* 0x0015680001077983 */ /* 0x000f220000100800 */
[--C-:B------:R-:W-:Y:S02]  /*f360*/  @!P2 IMAD.IADD R22, R22, 0x1, -R29.reuse ;  /* 0x000000011616a824 */ /* 0x100fe400078e0a1d */
[--C-:B------:R-:W-:Y:S02]  /*f370*/  @!P3 IMAD.IADD R23, R23, 0x1, -R29.reuse ;  /* 0x000000011717b824 */ /* 0x100fe400078e0a1d */
[--C-:B------:R-:W-:Y:S02]  /*f380*/  @!P4 IMAD.IADD R24, R24, 0x1, -R29.reuse ;  /* 0x000000011818c824 */ /* 0x100fe400078e0a1d */
[----:B------:R-:W-:Y:S01]  /*f390*/  @!P5 IMAD.IADD R26, R26, 0x1, -R29 ;  /* 0x000000011a1ad824 */ /* 0x000fe200078e0a1d */
[----:B--2---:R-:W-:Y:S02]  /*f3a0*/  LOP3.LUT R0, R10, R0, RZ, 0xfc, !PT ;  /* 0x000000000a007212 */ /* 0x004fe400078efcff */
[----:B---3--:R-:W-:-:S03]  /*f3b0*/  ISETP.GE.AND P2, PT, R6, RZ, PT ;  /* 0x000000ff0600720c */ /* 0x008fc60003f46270 */
[----:B------:R0:W-:Y:S01]  /*f3c0*/  STL [R1+0x5a0], R0 ;  /* 0x0005a00001007387 */ /* 0x0001e20000100800 */
[----:B----4-:R-:W-:-:S03]  /*f3d0*/  ISETP.GE.AND P3, PT, R9, RZ, PT ;  /* 0x000000ff0900720c */ /* 0x010fc60003f66270 */
[----:B------:R-:W2:Y:S01]  /*f3e0*/  LDL R6, [R1+0x1564] ;  /* 0x0015640001067983 */ /* 0x000ea20000100800 */
[----:B------:R-:W-:-:S03]  /*f3f0*/  ISETP.GE.AND P4, PT, R4, RZ, PT ;  /* 0x000000ff0400720c */ /* 0x000fc60003f86270 */
[----:B------:R-:W3:Y:S01]  /*f400*/  LDL R9, [R1+0x1560] ;  /* 0x0015600001097983 */ /* 0x000ee20000100800 */
[----:B------:R-:W-:-:S03]  /*f410*/  ISETP.GE.AND P5, PT, R5, RZ, PT ;  /* 0x000000ff0500720c */ /* 0x000fc60003fa6270 */
[----:B------:R-:W4:Y:S04]  /*f420*/  LDL R4, [R1+0x155c] ;  /* 0x00155c0001047983 */ /* 0x000f280000100800 */
[----:B------:R-:W2:Y:S04]  /*f430*/  LDL R5, [R1+0x1558] ;  /* 0x0015580001057983 */ /* 0x000ea80000100800 */
[----:B------:R-:W2:Y:S01]  /*f440*/  LDL.LU R10, [R1+0x70] ;  /* 0x00007000010a7983 */ /* 0x000ea20000300800 */
[----:B------:R-:W-:Y:S01]  /*f450*/  @!P1 IMAD.IADD R28, R28, 0x1, -R29 ;  /* 0x000000011c1c9824 */ /* 0x000fe200078e0a1d */
[----:B------:R-:W-:-:S02]  /*f460*/  ISETP.GE.AND P1, PT, R8, RZ, PT ;  /* 0x000000ff0800720c */ /* 0x000fc40003f26270 */
[----:B------:R-:W3:Y:S04]  /*f470*/  LDL R8, [R1+0x1554] ;  /* 0x0015540001087983 */ /* 0x000ee80000100800 */
[----:B0-----:R-:W3:Y:S01]  /*f480*/  LDL.LU R0, [R1+0x6c] ;  /* 0x00006c0001007983 */ /* 0x001ee20000300800 */
[----:B--2---:R-:W-:Y:S01]  /*f490*/  @!P2 IMAD.MOV R10, RZ, RZ, -R10 ;  /* 0x000000ffff0aa224 */ /* 0x004fe200078e0a0a */
[----:B------:R-:W-:Y:S02]  /*f4a0*/  ISETP.GE.AND P2, PT, R3, RZ, PT ;  /* 0x000000ff0300720c */ /* 0x000fe40003f46270 */
[----:B------:R-:W2:Y:S04]  /*f4b0*/  LDL R3, [R1+0x1550] ;  /* 0x0015500001037983 */ /* 0x000ea80000100800 */
[----:B------:R0:W-:Y:S04]  /*f4c0*/  STL [R1+0x3b8], R10 ;  /* 0x0003b80a01007387 */ /* 0x0001e80000100800 */
[----:B0-----:R-:W2:Y:S01]  /*f4d0*/  LDL.LU R10, [R1+0x68] ;  /* 0x00006800010a7983 */ /* 0x001ea20000300800 */
[----:B---3--:R-:W-:Y:S01]  /*f4e0*/  @!P3 IMAD.MOV R0, RZ, RZ, -R0 ;  /* 0x000000ffff00b224 */ /* 0x008fe200078e0a00 */
[----:B------:R-:W-:-:S02]  /*f4f0*/  ISETP.GE.AND P3, PT, R2, RZ, PT ;  /* 0x000000ff0200720c */ /* 0x000fc40003f66270 */
[----:B------:R-:W3:Y:S04]  /*f500*/  LDL R2, [R1+0x154c] ;  /* 0x00154c0001027983 */ /* 0x000ee80000100800 */
[----:B------:R0:W-:Y:S04]  /*f510*/  STL [R1+0x3e4], R0 ;  /* 0x0003e40001007387 */ /* 0x0001e80000100800 */
[----:B0-----:R-:W3:Y:S01]  /*f520*/  LDL.LU R0, [R1+0x64] ;  /* 0x0000640001007983 */ /* 0x001ee20000300800 */
[----:B--2---:R-:W-:Y:S01]  /*f530*/  @!P4 IMAD.MOV R10, RZ, RZ, -R10 ;  /* 0x000000ffff0ac224 */ /* 0x004fe200078e0a0a */
[----:B------:R-:W-:-:S02]  /*f540*/  ISETP.GE.AND P4, PT, R7, RZ, PT ;  /* 0x000000ff0700720c */ /* 0x000fc40003f86270 */
        /* <DEDUP_REMOVED lines=14> */
[----:B----4-:R-:W-:-:S02]  /*f630*/  ISETP.GE.AND P2, PT, R4, RZ, PT ;  /* 0x000000ff0400720c */ /* 0x010fc40003f46270 */
[----:B------:R-:W3:Y:S04]  /*f640*/  LDL R4, [R1+0x153c] ;  /* 0x00153c0001047983 */ /* 0x000ee80000100800 */
[----:B------:R0:W-:Y:S04]  /*f650*/  STL [R1+0x3d4], R0 ;  /* 0x0003d40001007387 */ /* 0x0001e80000100800 */
[----:B0-----:R-:W4:Y:S01]  /*f660*/  LDL.LU R0, [R1+0x54] ;  /* 0x0000540001007983 */ /* 0x001f220000300800 */
[----:B--2---:R-:W-:Y:S01]  /*f670*/  @!P3 IMAD.MOV R10, RZ, RZ, -R10 ;  /* 0x000000ffff0ab224 */ /* 0x004fe200078e0a0a */
[----:B------:R-:W-:-:S02]  /*f680*/  ISETP.GE.AND P3, PT, R5, RZ, PT ;  /* 0x000000ff0500720c */ /* 0x000fc40003f66270 */
[----:B------:R-:W2:Y:S04]  /*f690*/  LDL R5, [R1+0x1538] ;  /* 0x0015380001057983 */ /* 0x000ea80000100800 */
[----:B------:R0:W-:Y:S04]  /*f6a0*/  STL [R1+0x3d0], R10 ;  /* 0x0003d00a01007387 */ /* 0x0001e80000100800 */
[----:B0-----:R-:W2:Y:S01]  /*f6b0*/  LDL.LU R10, [R1+0x50] ;  /* 0x00005000010a7983 */ /* 0x001ea20000300800 */
[----:B----4-:R-:W-:Y:S01]  /*f6c0*/  @!P4 IMAD.MOV R0, RZ, RZ, -R0 ;  /* 0x000000ffff00c224 */ /* 0x010fe200078e0a00 */
[----:B------:R-:W-:-:S02]  /*f6d0*/  ISETP.GE.AND P4, PT, R8, RZ, PT ;  /* 0x000000ff0800720c */ /* 0x000fc40003f86270 */
[----:B------:R-:W4:Y:S04]  /*f6e0*/  LDL R8, [R1+0x1534] ;  /* 0x0015340001087983 */ /* 0x000f280000100800 */
        /* <DEDUP_REMOVED lines=93> */
[----:B------:R-:W-:-:S04]  /*fcc0*/  ISETP.GE.AND P3, PT, R7, RZ, PT ;  /* 0x000000ff0700720c */ /* 0x000fc80003f66270 */
[----:B------:R0:W-:Y:S04]  /*fcd0*/  STL [R1+0x37c], R10 ;  /* 0x00037c0a01007387 */ /* 0x0001e80000100800 */
[----:B------:R-:W2:Y:S04]  /*fce0*/  LDL R7, [R1+0x14e8] ;  /* 0x0014e80001077983 */ /* 0x000ea80000100800 */
        /* <DEDUP_REMOVED lines=911> */
[----:B---3--:R-:W-:-:S05]  /*135e0*/  @!P1 IMAD.MOV R0, RZ, RZ, -R0 ;  /* 0x000000ffff009224 */ /* 0x008fca00078e0a00 */
[----:B------:R0:W-:Y:S01]  /*135f0*/  STL [R1+0x54], R0 ;  /* 0x0000540001007387 */ /* 0x0001e20000100800 */
[----:B------:R-:W-:-:S03]  /*13600*/  ISETP.GE.AND P1, PT, R2, RZ, PT ;  /* 0x000000ff0200720c */ /* 0x000fc60003f26270 */
[----:B0-----:R-:W3:Y:S04]  /*13610*/  LDL.LU R0, [R1+0xf4] ;  /* 0x0000f40001007983 */ /* 0x001ee80000300800 */
[----:B------:R-:W4:Y:S01]  /*13620*/  LDL R2, [R1+0x120c] ;  /* 0x00120c0001027983 */ /* 0x000f220000100800 */
[----:B--2---:R-:W-:-:S05]  /*13630*/  @!P2 IMAD.MOV R10, RZ, RZ, -R10 ;  /* 0x000000ffff0aa224 */ /* 0x004fca00078e0a0a */
[----:B------:R0:W-:Y:S04]  /*13640*/  STL [R1+0x50], R10 ;  /* 0x0000500a01007387 */ /* 0x0001e80000100800 */
[----:B0-----:R-:W2:Y:S01]  /*13650*/  LDL.LU R10, [R1+0xf8] ;  /* 0x0000f800010a7983 */ /* 0x001ea20000300800 */
[----:B---3--:R-:W-:Y:S01]  /*13660*/  @!P3 IMAD.MOV R0, RZ, RZ, -R0 ;  /* 0x000000ffff00b224 */ /* 0x008fe200078e0a00 */
[----:B------:R-:W-:Y:S02]  /*13670*/  ISETP.GE.AND P2, PT, R7, RZ, PT ;  /* 0x000000ff0700720c */ /* 0x000fe40003f46270 */
[----:B------:R-:W3:Y:S04]  /*13680*/  LDL R7, [R1+0x1208] ;  /* 0x0012080001077983 */ /* 0x000ee80000100800 */
[----:B------:R0:W-:Y:S01]  /*13690*/  STL [R1+0x4c], R0 ;  /* 0x00004c0001007387 */ /* 0x0001e20000100800 */
[----:B------:R-:W-:-:S03]  /*136a0*/  ISETP.GE.AND P3, PT, R6, RZ, PT ;  /* 0x000000ff0600720c */ /* 0x000fc60003f66270 */
[----:B0-----:R-:W3:Y:S04]  /*136b0*/  LDL.LU R0, [R1+0x118] ;  /* 0x0001180001007983 */ /* 0x001ee80000300800 */
[----:B------:R-:W4:Y:S01]  /*136c0*/  LDL R6, [R1+0x1204] ;  /* 0x0012040001067983 */ /* 0x000f220000100800 */
[----:B--2---:R-:W-:-:S05]  /*136d0*/  @!P4 IMAD.MOV R10, RZ, RZ, -R10 ;  /* 0x000000ffff0ac224 */ /* 0x004fca00078e0a0a */
[----:B------:R0:W-:Y:S04]  /*136e0*/  STL [R1+0x48], R10 ;  /* 0x0000480a01007387 */ /* 0x0001e80000100800 */
[----:B0-----:R-:W2:Y:S01]  /*136f0*/  LDL.LU R10, [R1+0x100] ;  /* 0x00010000010a7983 */ /* 0x001ea20000300800 */
[----:B------:R-:W-:-:S03]  /*13700*/  ISETP.GE.AND P4, PT, R9, RZ, PT ;  /* 0x000000ff0900720c */ /* 0x000fc60003f86270 */
[----:B------:R-:W4:Y:S01]  /*13710*/  LDL R9, [R1+0x1200] ;  /* 0x0012000001097983 */ /* 0x000f220000100800 */
        /* <DEDUP_REMOVED lines=9> */
[----:B------:R-:W2:Y:S01]  /*137b0*/  LDL R5, [R1+0x11f8] ;  /* 0x0011f80001057983 */ /* 0x000ea20000100800 */
[----:B---3--:R-:W-:Y:S01]  /*137c0*/  @!P2 IMAD.MOV R0, RZ, RZ, -R0 ;  /* 0x000000ffff00a224 */ /* 0x008fe200078e0a00 */
[----:B----4-:R-:W-:-:S04]  /*137d0*/  ISETP.GE.AND P2, PT, R8, RZ, PT ;  /* 0x000000ff0800720c */ /* 0x010fc80003f46270 */
[----:B------:R0:W-:Y:S01]  /*137e0*/  STL [R1+0x3c], R0 ;  /* 0x00003c0001007387 */ /* 0x0001e20000100800 */
[--C-:B------:R-:W-:Y:S02]  /*137f0*/  @!P0 IMAD.IADD R25, R25, 0x1, -R29.reuse ;  /* 0x0000000119198824 */ /* 0x100fe400078e0a1d */
[----:B------:R-:W-:Y:S01]  /*13800*/  @!P6 IMAD.IADD R27, R27, 0x1, -R29 ;  /* 0x000000011b1be824 */ /* 0x000fe200078e0a1d */
[----:B0-----:R-:W3:Y:S04]  /*13810*/  LDL.LU R0, [R1+0x28] ;  /* 0x0000280001007983 */ /* 0x001ee80000300800 */
[----:B------:R-:W4:Y:S01]  /*13820*/  LDL R8, [R1+0x11f4] ;  /* 0x0011f40001087983 */ /* 0x000f220000100800 */
[----:B--2---:R-:W-:Y:S01]  /*13830*/  @!P3 IMAD.MOV R10, RZ, RZ, -R10 ;  /* 0x000000ffff0ab224 */ /* 0x004fe200078e0a0a */
[----:B------:R-:W-:-:S02]  /*13840*/  ISETP.GE.AND P3, PT, R3, RZ, PT ;  /* 0x000000ff0300720c */ /* 0x000fc40003f66270 */
[----:B------:R-:W2:Y:S04]  /*13850*/  LDL R3, [R1+0x11f0] ;  /* 0x0011f00001037983 */ /* 0x000ea80000100800 */
[----:B------:R-:W2:Y:S04]  /*13860*/  LDL.LU R29, [R1+0xd8] ;  /* 0x0000d800011d7983 */ /* 0x000ea80000300800 */
[----:B------:R-:W-:Y:S01]  /*13870*/  STL [R1+0x38], R10 ;  /* 0x0000380a01007387 */ /* 0x000fe20000100800 */
[----:B---3--:R-:W-:Y:S01]  /*13880*/  @!P4 IMAD.MOV R0, RZ, RZ, -R0 ;  /* 0x000000ffff00c224 */ /* 0x008fe200078e0a00 */
[----:B------:R-:W-:-:S04]  /*13890*/  ISETP.GE.AND P4, PT, R2, RZ, PT ;  /* 0x000000ff0200720c */ /* 0x000fc80003f86270 */
[----:B------:R0:W-:Y:S04]  /*138a0*/  STL [R1+0x34], R0 ;  /* 0x0000340001007387 */ /* 0x0001e80000100800 */
[----:B0-----:R-:W3:Y:S04]  /*138b0*/  LDL R0, [R1+0x11ec] ;  /* 0x0011ec0001007983 */ /* 0x001ee80000100800 */
[----:B------:R-:W3:Y:S04]  /*138c0*/  LDL.LU R10, [R1+0xc0] ;  /* 0x0000c000010a7983 */ /* 0x000ee80000300800 */
[----:B------:R-:W4:Y:S01]  /*138d0*/  LDL R2, [R1+0x11e8] ;  /* 0x0011e80001027983 */ /* 0x000f220000100800 */
        /* <DEDUP_REMOVED lines=11> */
[----:B------:R-:W-:-:S04]  /*13990*/  ISETP.GE.AND P2, PT, R9, RZ, PT ;  /* 0x000000ff0900720c */ /* 0x000fc80003f46270 */
[----:B------:R0:W-:Y:S04]  /*139a0*/  STL [R1+0x28], R29 ;  /* 0x0000281d01007387 */ /* 0x0001e80000100800 */
[----:B0-----:R-:W2:Y:S04]  /*139b0*/  LDL R29, [R1+0x11dc] ;  /* 0x0011dc00011d7983 */ /* 0x001ea80000100800 */
[----:B------:R-:W2:Y:S01]  /*139c0*/  LDL.LU R9, [R1+0x1c] ;  /* 0x00001c0001097983 */ /* 0x000ea20000300800 */
[----:B---3--:R-:W-:Y:S01]  /*139d0*/  @!P3 IMAD.MOV R10, RZ, RZ, -R10 ;  /* 0x000000ffff0ab224 */ /* 0x008fe200078e0a0a */
[----:B------:R-:W-:-:S02]  /*139e0*/  ISETP.GE.AND P3, PT, R4, RZ, PT ;  /* 0x000000ff0400720c */ /* 0x000fc40003f66270 */
[----:B------:R-:W3:Y:S04]  /*139f0*/  LDL R4, [R1+0x11d8] ;  /* 0x0011d80001047983 */ /* 0x000ee80000100800 */
[----:B------:R0:W-:Y:S04]  /*13a00*/  STL [R1+0x24], R10 ;  /* 0x0000240a01007387 */ /* 0x0001e80000100800 */
[----:B0-----:R-:W3:Y:S01]  /*13a10*/  LDL.LU R10, [R1+0x18] ;  /* 0x00001800010a7983 */ /* 0x001ee20000300800 */
[----:B--2---:R-:W-:-:S05]  /*13a20*/  @!P4 IMAD.MOV R9, RZ, RZ, -R9 ;  /* 0x000000ffff09c224 */ /* 0x004fca00078e0a09 */
[----:B------:R0:W-:Y:S04]  /*13a30*/  STL [R1+0x20], R9 ;  /* 0x0000200901007387 */ /* 0x0001e80000100800 */
[----:B0-----:R-:W2:Y:S01]  /*13a40*/  LDL.LU R9, [R1+0x14] ;  /* 0x0000140001097983 */ /* 0x001ea20000300800 */
[----:B------:R-:W-:-:S03]  /*13a50*/  ISETP.GE.AND P4, PT, R5, RZ, PT ;  /* 0x000000ff0500720c */ /* 0x000fc60003f86270 */
[----:B------:R-:W2:Y:S01]  /*13a60*/  LDL R5, [R1+0x11d4] ;  /* 0x0011d40001057983 */ /* 0x000ea20000100800 */
[----:B---3--:R-:W-:Y:S01]  /*13a70*/  @!P5 IMAD.MOV R10, RZ, RZ, -R10 ;  /* 0x000000ffff0ad224 */ /* 0x008fe200078e0a0a */
[----:B----4-:R-:W-:-:S04]  /*13a80*/  ISETP.GE.AND P5, PT, R8, RZ, PT ;  /* 0x000000ff0800720c */ /* 0x010fc80003fa6270 */
[----:B------:R0:W-:Y:S04]  /*13a90*/  STL [R1+0x1c], R10 ;  /* 0x00001c0a01007387 */ /* 0x0001e80000100800 */
[----:B0-----:R-:W3:Y:S04]  /*13aa0*/  LDL.LU R10, [R1+0x1834] ;  /* 0x00183400010a7983 */ /* 0x001ee80000300800 */
[----:B------:R-:W4:Y:S01]  /*13ab0*/  LDL.LU R8, [R1+0x10] ;  /* 0x0000100001087983 */ /* 0x000f220000300800 */
[----:B--2---:R-:W-:Y:S01]  /*13ac0*/  @!P1 IMAD.MOV R9, RZ, RZ, -R9 ;  /* 0x000000ffff099224 */ /* 0x004fe200078e0a09 */
[----:B------:R-:W-:-:S04]  /*13ad0*/  ISETP.GE.AND P1, PT, R3, RZ, PT ;  /* 0x000000ff0300720c */ /* 0x000fc80003f26270 */
[----:B------:R0:W-:Y:S04]  /*13ae0*/  STL [R1+0x18], R9 ;  /* 0x0000180901007387 */ /* 0x0001e80000100800 */
[----:B0-----:R-:W2:Y:S04]  /*13af0*/  LDL.LU R9, [R1+0x1830] ;  /* 0x0018300001097983 */ /* 0x001ea80000300800 */
[----:B------:R-:W2:Y:S01]  /*13b00*/  LDL.LU R3, [R1+0xc] ;  /* 0x00000c0001037983 */ /* 0x000ea20000300800 */
[----:B----4-:R-:W-:Y:S01]  /*13b10*/  @!P2 IMAD.MOV R8, RZ, RZ, -R8 ;  /* 0x000000ffff08a224 */ /* 0x010fe200078e0a08 */
[----:B------:R-:W-:-:S04]  /*13b20*/  ISETP.GE.AND P2, PT, R0, RZ, PT ;  /* 0x000000ff0000720c */ /* 0x000fc80003f46270 */
[----:B------:R0:W-:Y:S04]  /*13b30*/  STL [R1+0x14], R8 ;  /* 0x0000140801007387 */ /* 0x0001e80000100800 */
[----:B0-----:R-:W4:Y:S04]  /*13b40*/  LDL.LU R8, [R1+0x182c] ;  /* 0x00182c0001087983 */ /* 0x001f280000300800 */
[----:B------:R-:W3:Y:S01]  /*13b50*/  LDL.LU R0, [R1+0x8] ;  /* 0x0000080001007983 */ /* 0x000ee20000300800 */
[----:B--2---:R-:W-:Y:S01]  /*13b60*/  @!P3 IMAD.MOV R3, RZ, RZ, -R3 ;  /* 0x000000ffff03b224 */ /* 0x004fe200078e0a03 */
[----:B------:R-:W-:-:S04]  /*13b70*/  ISETP.GE.AND P3, PT, R2, RZ, PT ;  /* 0x000000ff0200720c */ /* 0x000fc80003f66270 */
[----:B------:R0:W-:Y:S04]  /*13b80*/  STL [R1+0x10], R3 ;  /* 0x0000100301007387 */ /* 0x0001e80000100800 */
[----:B0-----:R-:W2:Y:S04]  /*13b90*/  LDL.LU R3, [R1+0x1828] ;  /* 0x0018280001037983 */ /* 0x001ea80000300800 */
[----:B------:R-:W2:Y:S01]  /*13ba0*/  LDL.LU R2, [R1+0x4] ;  /* 0x0000040001027983 */ /* 0x000ea20000300800 */
[----:B---3--:R-:W-:Y:S01]  /*13bb0*/  @!P4 IMAD.MOV R0, RZ, RZ, -R0 ;  /* 0x000000ffff00c224 */ /* 0x008fe200078e0a00 */
[----:B------:R-:W-:-:S04]  /*13bc0*/  ISETP.GE.AND P4, PT, R7, RZ, PT ;  /* 0x000000ff0700720c */ /* 0x000fc80003f86270 */
[----:B------:R0:W-:Y:S04]  /*13bd0*/  STL [R1+0xc], R0 ;  /* 0x00000c0001007387 */ /* 0x0001e80000100800 */
[----:B0-----:R-:W3:Y:S04]  /*13be0*/  LDL R0, [R1+0x11c8] ;  /* 0x0011c80001007983 */ /* 0x001ee80000100800 */
[----:B------:R-:W3:Y:S01]  /*13bf0*/  LDL.LU R7, [R1] ;  /* 0x0000000001077983 */ /* 0x000ee20000300800 */
[----:B--2---:R-:W-:-:S05]  /*13c00*/  @!P5 IMAD.MOV R2, RZ, RZ, -R2 ;  /* 0x000000ffff02d224 */ /* 0x004fca00078e0a02 */
[----:B------:R0:W-:Y:S04]  /*13c10*/  STL [R1+0x8], R2 ;  /* 0x0000080201007387 */ /* 0x0001e80000100800 */
[----:B0-----:R-:W2:Y:S01]  /*13c20*/  LDL.LU R2, [R1+0x1824] ;  /* 0x0018240001027983 */ /* 0x001ea20000300800 */
[----:B------:R-:W-:Y:S01]  /*13c30*/  ISETP.GE.AND P5, PT, R6, RZ, PT ;  /* 0x000000ff0600720c */ /* 0x000fe20003fa6270 */
[----:B---3--:R-:W-:Y:S01]  /*13c40*/  @!P1 IMAD.MOV R7, RZ, RZ, -R7 ;  /* 0x000000ffff079224 */ /* 0x008fe200078e0a07 */
[----:B------:R-:W-:Y:S01]  /*13c50*/  ISETP.GE.AND P1, PT, R29, RZ, PT ;  /* 0x000000ff1d00720c */ /* 0x000fe20003f26270 */
[----:B------:R-:W-:-:S03]  /*13c60*/  IMAD.MOV.U32 R29, RZ, RZ, R3 ;  /* 0x000000ffff1d7224 */ /* 0x000fc600078e0003 */
[----:B------:R0:W-:Y:S01]  /*13c70*/  STL [R1+0x4], R7 ;  /* 0x0000040701007387 */ /* 0x0001e20000100800 */
[----:B------:R-:W-:Y:S01]  /*13c80*/  @!P3 IMAD.MOV R29, RZ, RZ, -R29 ;  /* 0x000000ffff1db224 */ /* 0x000fe200078e0a1d */
[----:B------:R-:W-:Y:S02]  /*13c90*/  ISETP.GE.AND P3, PT, R5, RZ, PT ;  /* 0x000000ff0500720c */ /* 0x000fe40003f66270 */
[----:B0-----:R-:W3:Y:S04]  /*13ca0*/  LDL.LU R7, [R1+0x1820] ;  /* 0x0018200001077983 */ /* 0x001ee80000300800 */
[----:B------:R-:W3:Y:S01]  /*13cb0*/  LDL R3, [R1+0x11cc] ;  /* 0x0011cc0001037983 */ /* 0x000ee20000100800 */
[----:B--2---:R-:W-:-:S03]  /*13cc0*/  IMAD.MOV.U32 R6, RZ, RZ, R2 ;  /* 0x000000ffff067224 */ /* 0x004fc600078e0002 */
[----:B------:R-:W2:Y:S01]  /*13cd0*/  LDL R2, [R1+0x11c0] ;  /* 0x0011c00001027983 */ /* 0x000ea20000100800 */
[----:B------:R-:W-:Y:S01]  /*13ce0*/  @!P2 IMAD.MOV R6, RZ, RZ, -R6 ;  /* 0x000000ffff06a224 */ /* 0x000fe200078e0a06 */
[----:B------:R-:W-:-:S04]  /*13cf0*/  ISETP.GE.AND P2, PT, R4, RZ, PT ;  /* 0x000000ff0400720c */ /* 0x000fc80003f46270 */
[----:B------:R0:W-:Y:S04]  /*13d00*/  STL [R1], R6 ;  /* 0x0000000601007387 */ /* 0x0001e80000100800 */
[----:B0-----:R-:W2:Y:S04]  /*13d10*/  LDL.LU R6, [R1+0x181c] ;  /* 0x00181c0001067983 */ /* 0x001ea80000300800 */
[----:B------:R-:W3:Y:S04]  /*13d20*/  LDL.LU R4, [R1+0x1818] ;  /* 0x0018180001047983 */ /* 0x000ee80000300800 */
[----:B------:R0:W-:Y:S04]  /*13d30*/  STL [R1+0x1754], R29 ;  /* 0x0017541d01007387 */ /* 0x0001e80000100800 */
[----:B0-----:R-:W4:Y:S04]  /*13d40*/  LDL R29, [R1+0x11d0] ;  /* 0x0011d000011d7983 */ /* 0x001f280000100800 */
[----:B------:R-:W4:Y:S01]  /*13d50*/  LDL.LU R5, [R1+0x1814] ;  /* 0x0018140001057983 */ /* 0x000f220000300800 */
[----:B--2---:R-:W-:-:S02]  /*13d60*/  @!P1 IMAD.MOV R6, RZ, RZ, -R6 ;  /* 0x000000ffff069224 */ /* 0x004fc400078e0a06 */
[----:B---3--:R-:W-:-:S05]  /*13d70*/  @!P4 IMAD.MOV R4, RZ, RZ, -R4 ;  /* 0x000000ffff04c224 */ /* 0x008fca00078e0a04 */
[----:B------:R0:W-:Y:S04]  /*13d80*/  STL [R1+0x1758], R4 ;  /* 0x0017580401007387 */ /* 0x0001e80000100800 */
[----:B0-----:R-:W2:Y:S01]  /*13d90*/  LDL R4, [R1+0x11b8] ;  /* 0x0011b80001047983 */ /* 0x001ea20000100800 */
[----:B----4-:R-:W-:Y:S01]  /*13da0*/  @!P5 IMAD.MOV R5, RZ, RZ, -R5 ;  /* 0x000000ffff05d224 */ /* 0x010fe200078e0a05 */
[----:B------:R-:W-:-:S04]  /*13db0*/  ISETP.GE.AND P5, PT, R3, RZ, PT ;  /* 0x000000ff0300720c */ /* 0x000fc80003fa6270 */
[----:B------:R0:W-:Y:S04]  /*13dc0*/  STL [R1+0x175c], R5 ;  /* 0x00175c0501007387 */ /* 0x0001e80000100800 */
[----:B------:R-:W3:Y:S04]  /*13dd0*/  LDL R3, [R1+0x11b4] ;  /* 0x0011b40001037983 */ /* 0x000ee80000100800 */
[----:B0-----:R-:W4:Y:S04]  /*13de0*/  LDL R5, [R1+0x11bc] ;  /* 0x0011bc0001057983 */ /* 0x001f280000100800 */
[----:B------:R0:W-:Y:S04]  /*13df0*/  STL [R1+0x1760], R6 ;  /* 0x0017600601007387 */ /* 0x0001e80000100800 */
[----:B0-----:R-:W2:Y:S01]  /*13e00*/  LDL R6, [R1+0x11c4] ;  /* 0x0011c40001067983 */ /* 0x001ea20000100800 */
[----:B------:R-:W-:-:S03]  /*13e10*/  ISETP.GE.AND P4, PT, R29, RZ, PT ;  /* 0x000000ff1d00720c */ /* 0x000fc60003f86270 */
[----:B------:R-:W3:Y:S01]  /*13e20*/  LDL R29, [R1+0x11b0] ;  /* 0x0011b000011d7983 */ /* 0x000ee20000100800 */
[----:B------:R-:W-:Y:S02]  /*13e30*/  @!P2 IMAD.MOV R7, RZ, RZ, -R7 ;  /* 0x000000ffff07a224 */ /* 0x000fe400078e0a07 */
[----:B------:R-:W-:-:S03]  /*13e40*/  @!P3 IMAD.MOV R8, RZ, RZ, -R8 ;  /* 0x000000ffff08b224 */ /* 0x000fc600078e0a08 */
[----:B------:R-:W-:Y:S04]  /*13e50*/  STL [R1+0x1764], R7 ;  /* 0x0017640701007387 */ /* 0x000fe80000100800 */
[----:B------:R-:W-:Y:S01]  /*13e60*/  STL [R1+0x1768], R8 ;  /* 0x0017680801007387 */ /* 0x000fe20000100800 */
[----:B------:R-:W-:Y:S01]  /*13e70*/  @!P4 IMAD.MOV R9, RZ, RZ, -R9 ;  /* 0x000000ffff09c224 */ /* 0x000fe200078e0a09 */
[----:B------:R-:W-:Y:S02]  /*13e80*/  ISETP.GE.AND P1, PT, R0, RZ, PT ;  /* 0x000000ff0000720c */ /* 0x000fe40003f26270 */
[----:B------:R-:W0:Y:S01]  /*13e90*/  S2R R0, SR_TID.X ;  /* 0x0000000000007919 */ /* 0x000e220000002100 */
[----:B------:R-:W-:Y:S01]  /*13ea0*/  @!P5 IMAD.MOV R10, RZ, RZ, -R10 ;  /* 0x000000ffff0ad224 */ /* 0x000fe200078e0a0a */
[----:B------:R-:W-:-:S09]  /*13eb0*/  ISETP.GE.AND P3, PT, R2, RZ, PT ;  /* 0x000000ff0200720c */ /* 0x000fd20003f66270 */
[----:B------:R-:W-:Y:S01]  /*13ec0*/  @!P1 IMAD.MOV R11, RZ, RZ, -R11 ;  /* 0x000000ffff0b9224 */ /* 0x000fe200078e0a0b */
[----:B0-----:R-:W-:Y:S02]  /*13ed0*/  SHF.R.U32.HI R0, RZ, 0x7, R0 ;  /* 0x00000007ff007819 */ /* 0x001fe40000011600 */
[----:B--2---:R-:W-:Y:S02]  /*13ee0*/  ISETP.GE.AND P2, PT, R6, RZ, PT ;  /* 0x000000ff0600720c */ /* 0x004fe40003f46270 */
[----:B------:R-:W2:Y:S01]  /*13ef0*/  LDL R6, [R1+0x11ac] ;  /* 0x0011ac0001067983 */ /* 0x000ea20000100800 */
[----:B----4-:R-:W-:-:S03]  /*13f00*/  ISETP.GE.AND P4, PT, R5, RZ, PT ;  /* 0x000000ff0500720c */ /* 0x010fc60003f86270 */
[----:B------:R-:W-:Y:S04]  /*13f10*/  STL [R1+0x176c], R9 ;  /* 0x00176c0901007387 */ /* 0x000fe80000100800 */
[----:B------:R-:W4:Y:S01]  /*13f20*/  LDL R5, [R1+0x11a8] ;  /* 0x0011a80001057983 */ /* 0x000f220000100800 */
[----:B------:R-:W-:-:S04]  /*13f30*/  SGXT.U32 R0, R0, 0x1 ;  /* 0x000000010000781a */ /* 0x000fc80000000000 */
[----:B------:R-:W-:Y:S01]  /*13f40*/  LOP3.LUT R0, R0, 0x7e, RZ, 0xfc, !PT ;  /* 0x0000007e00007812 */ /* 0x000fe200078efcff */
[----:B------:R-:W-:Y:S01]  /*13f50*/  STL [R1+0x1770], R10 ;  /* 0x0017700a01007387 */ /* 0x000fe20000100800 */
[----:B------:R-:W-:Y:S02]  /*13f60*/  ISETP.GE.AND P5, PT, R4, RZ, PT ;  /* 0x000000ff0400720c */ /* 0x000fe40003fa6270 */
[----:B---3--:R-:W-:Y:S01]  /*13f70*/  ISETP.GE.AND P1, PT, R3, RZ, PT ;  /* 0x000000ff0300720c */ /* 0x008fe20003f26270 */
[----:B------:R-:W-:Y:S01]  /*13f80*/  IMAD R2, R0, c[0x0][0x188], RZ ;  /* 0x0000620000027a24 */ /* 0x000fe200078e02ff */
[----:B------:R-:W3:Y:S01]  /*13f90*/  LDL R4, [R1+0x11a4] ;  /* 0x0011a40001047983 */ /* 0x000ee20000100800 */
[----:B------:R-:W-:-:S03]  /*13fa0*/  IMAD.MOV R0, RZ, RZ, -c[0x0][0x188] ;  /* 0x80006200ff007624 */ /* 0x000fc600078e02ff */
[----:B------:R-:W-:Y:S01]  /*13fb0*/  STL [R1+0x1774], R11 ;  /* 0x0017740b01007387 */ /* 0x000fe20000100800 */
[----:B------:R-:W-:-:S03]  /*13fc0*/  IMAD R2, R0, 0x2, R2 ;  /* 0x0000000200027824 */ /* 0x000fc600078e0202 */
[----:B------:R-:W3:Y:S01]  /*13fd0*/  LDL R3, [R1+0x11a0] ;  /* 0x0011a00001037983 */ /* 0x000ee20000100800 */
[C---:B------:R-:W-:Y:S02]  /*13fe0*/  IMAD R2, R0.reuse, 0x2, R2 ;  /* 0x0000000200027824 */ /* 0x040fe400078e0202 */
[----:B------:R-:W-:Y:S02]  /*13ff0*/  @!P2 IMAD.MOV R12, RZ, RZ, -R12 ;  /* 0x000000ffff0ca224 */ /* 0x000fe400078e0a0c */
[----:B------:R-:W-:Y:S01]  /*14000*/  IMAD R2, R0, 0x2, R2 ;  /* 0x0000000200027824 */ /* 0x000fe200078e0202 */
[----:B------:R-:W-:Y:S02]  /*14010*/  ISETP.GE.AND P2, PT, R29, RZ, PT ;  /* 0x000000ff1d00720c */ /* 0x000fe40003f46270 */
[----:B------:R-:W-:Y:S04]  /*14020*/  STL [R1+0x1778], R12 ;  /* 0x0017780c01007387 */ /* 0x000fe80000100800 */
[----:B------:R0:W-:Y:S04]  /*14030*/  STL [R1+0x480], R2 ;  /* 0x0004800201007387 */ /* 0x0001e80000100800 */
[----:B------:R-:W3:Y:S01]  /*14040*/  LDL R29, [R1+0x119c] ;  /* 0x00119c00011d7983 */ /* 0x000ee20000100800 */
[----:B------:R-:W-:-:S02]  /*14050*/  @!P3 IMAD.MOV R13, RZ, RZ, -R13 ;  /* 0x000000ffff0db224 */ /* 0x000fc400078e0a0d */
[----:B0-----:R-:W-:-:S03]  /*14060*/  IMAD R2, R0, 0x2, R2 ;  /* 0x0000000200027824 */ /* 0x001fc600078e0202 */
[----:B------:R-:W-:Y:S04]  /*14070*/  STL [R1+0x177c], R13 ;  /* 0x00177c0d01007387 */ /* 0x000fe80000100800 */
[----:B------:R0:W-:Y:S04]  /*14080*/  STL [R1+0x48c], R2 ;  /* 0x00048c0201007387 */ /* 0x0001e80000100800 */
[----:B------:R-:W3:Y:S01]  /*14090*/  LDL R7, [R1+0x1198] ;  /* 0x0011980001077983 */ /* 0x000ee20000100800 */
[----:B------:R-:W-:Y:S02]  /*140a0*/  @!P4 IMAD.MOV R14, RZ, RZ, -R14 ;  /* 0x000000ffff0ec224 */ /* 0x000fe400078e0a0e */
[----:B0-----:R-:W-:Y:S01]  /*140b0*/  IMAD R2, R0, 0x2, R2 ;  /* 0x0000000200027824 */ /* 0x001fe200078e0202 */
[----:B--2---:R-:W-:-:S02]  /*140c0*/  ISETP.GE.AND P3, PT, R6, RZ, PT ;  /* 0x000000ff0600720c */ /* 0x004fc40003f66270 */
[----:B------:R-:W2:Y:S04]  /*140d0*/  LDL R6, [R1+0x1194] ;  /* 0x0011940001067983 */ /* 0x000ea80000100800 */
[----:B------:R0:W-:Y:S01]  /*140e0*/  STL [R1+0x448], R2 ;  /* 0x0004480201007387 */ /* 0x0001e20000100800 */
[----:B----4-:R-:W-:-:S03]  /*140f0*/  ISETP.GE.AND P4, PT, R5, RZ, PT ;  /* 0x000000ff0500720c */ /* 0x010fc60003f86270 */
[----:B------:R-:W-:Y:S04]  /*14100*/  STL [R1+0x1780], R14 ;  /* 0x0017800e01007387 */ /* 0x000fe80000100800 */
[----:B------:R-:W4:Y:S01]  /*14110*/  LDL R5, [R1+0x1190] ;  /* 0x0011900001057983 */ /* 0x000f220000100800 */
[----:B0-----:R-:W-:Y:S02]  /*14120*/  IMAD R2, R0, 0x2, R2 ;  /* 0x0000000200027824 */ /* 0x001fe400078e0202 */
[----:B------:R-:W-:-:S03]  /*14130*/  @!P5 IMAD.MOV R15, RZ, RZ, -R15 ;  /* 0x000000ffff0fd224 */ /* 0x000fc600078e0a0f */
[----:B------:R0:W-:Y:S01]  /*14140*/  STL [R1+0x44c], R2 ;  /* 0x00044c0201007387 */ /* 0x0001e20000100800 */
[----:B------:R-:W-:Y:S01]  /*14150*/  @!P1 IMAD.MOV R16, RZ, RZ, -R16 ;  /* 0x000000ffff109224 */ /* 0x000fe200078e0a10 */
[----:B---3--:R-:W-:Y:S02]  /*14160*/  ISETP.GE.AND P5, PT, R4, RZ, PT ;  /* 0x000000ff0400720c */ /* 0x008fe40003fa6270 */
[----:B------:R-:W-:Y:S01]  /*14170*/  STL [R1+0x1784], R15 ;  /* 0x0017840f01007387 */ /* 0x000fe20000100800 */
[----:B0-----:R-:W-:-:S03]  /*14180*/  IMAD R2, R0, 0x2, R2 ;  /* 0x0000000200027824 */ /* 0x001fc600078e0202 */
[----:B------:R-:W3:Y:S01]  /*14190*/  LDL R4, [R1+0x764] ;  /* 0x0007640001047983 */ /* 0x000ee20000100800 */
[----:B------:R-:W-:Y:S01]  /*141a0*/  ISETP.GE.AND P1, PT, R3, RZ, PT ;  /* 0x000000ff0300720c */ /* 0x000fe20003f26270 */
[----:B------:R-:W-:Y:S02]  /*141b0*/  IMAD R3, R0, 0x2, R2 ;  /* 0x0000000200037824 */ /* 0x000fe400078e0202 */
[----:B------:R0:W-:Y:S04]  /*141c0*/  STL [R1+0x450], R2 ;  /* 0x0004500201007387 */ /* 0x0001e80000100800 */
[----:B------:R-:W-:Y:S04]  /*141d0*/  STL [R1+0x1788], R16 ;  /* 0x0017881001007387 */ /* 0x000fe80000100800 */
[----:B0-----:R-:W3:Y:S01]  /*141e0*/  LDL R2, [R1+0x118c] ;  /* 0x00118c0001027983 */ /* 0x001ee20000100800 */
[----:B------:R-:W-:-:S03]  /*141f0*/  @!P2 IMAD.MOV R17, RZ, RZ, -R17 ;  /* 0x000000ffff11a224 */ /* 0x000fc600078e0a11 */
[----:B------:R0:W-:Y:S01]  /*14200*/  STL [R1+0x454], R3 ;  /* 0x0004540301007387 */ /* 0x0001e20000100800 */
[----:B------:R-:W-:Y:S01]  /*14210*/  ISETP.GE.AND P2, PT, R29, RZ, PT ;  /* 0x000000ff1d00720c */ /* 0x000fe20003f46270 */
[----:B------:R-:W-:Y:S02]  /*14220*/  @!P3 IMAD.MOV R18, RZ, RZ, -R18 ;  /* 0x000000ffff12b224 */ /* 0x000fe400078e0a12 */
[----:B------:R-:W-:Y:S01]  /*14230*/  STL [R1+0x178c], R17 ;  /* 0x00178c1101007387 */ /* 0x000fe20000100800 */
[----:B------:R-:W-:-:S03]  /*14240*/  @!P4 IMAD.MOV R19, RZ, RZ, -R19 ;  /* 0x000000ffff13c224 */ /* 0x000fc600078e0a13 */
[----:B------:R-:W3:Y:S01]  /*14250*/  LDL R29, [R1+0x1188] ;  /* 0x00118800011d7983 */ /* 0x000ee20000100800 */
[----:B0-----:R-:W-:-:S05]  /*14260*/  IMAD R3, R0, 0x2, R3 ;  /* 0x0000000200037824 */ /* 0x001fca00078e0203 */
[----:B------:R0:W-:Y:S01]  /*14270*/  STL [R1+0x458], R3 ;  /* 0x0004580301007387 */ /* 0x0001e20000100800 */
[----:B------:R-:W-:-:S03]  /*14280*/  @!P5 IMAD.MOV R20, RZ, RZ, -R20 ;  /* 0x000000ffff14d224 */ /* 0x000fc600078e0a14 */
[----:B------:R-:W-:Y:S01]  /*14290*/  STL [R1+0x1790], R18 ;  /* 0x0017901201007387 */ /* 0x000fe20000100800 */
[----:B0-----:R-:W-:-:S03]  /*142a0*/  IMAD R3, R0, 0x2, R3 ;  /* 0x0000000200037824 */ /* 0x001fc600078e0203 */
[----:B------:R-:W-:Y:S04]  /*142b0*/  STL [R1+0x1794], R19 ;  /* 0x0017941301007387 */ /* 0x000fe80000100800 */
[----:B------:R0:W-:Y:S01]  /*142c0*/  STL [R1+0x45c], R3 ;  /* 0x00045c0301007387 */ /* 0x0001e20000100800 */
[----:B------:R-:W-:Y:S01]  /*142d0*/  @!P1 IMAD.MOV R21, RZ, RZ, -R21 ;  /* 0x000000ffff159224 */ /* 0x000fe200078e0a15 */
[----:B------:R-:W-:Y:S02]  /*142e0*/  ISETP.GE.AND P3, PT, R7, RZ, PT ;  /* 0x000000ff0700720c */ /* 0x000fe40003f66270 */
[----:B------:R-:W-:Y:S01]  /*142f0*/  STL [R1+0x1798], R20 ;  /* 0x0017981401007387 */ /* 0x000fe20000100800 */
[----:B0-----:R-:W-:-:S05]  /*14300*/  IMAD R3, R0, 0x2, R3 ;  /* 0x0000000200037824 */ /* 0x001fca00078e0203 */
[----:B------:R0:W-:Y:S01]  /*14310*/  STL [R1+0x460], R3 ;  /* 0x0004600301007387 */ /* 0x0001e20000100800 */
[----:B------:R-:W-:-:S03]  /*14320*/  @!P2 IMAD.MOV R22, RZ, RZ, -R22 ;  /* 0x000000ffff16a224 */ /* 0x000fc600078e0a16 */
[----:B------:R-:W-:Y:S01]  /*14330*/  STL [R1+0x179c], R21 ;  /* 0x00179c1501007387 */ /* 0x000fe20000100800 */
[----:B0-----:R-:W-:-:S05]  /*14340*/  IMAD R3, R0, 0x2, R3 ;  /* 0x0000000200037824 */ /* 0x001fca00078e0203 */
[----:B------:R0:W-:Y:S01]  /*14350*/  STL [R1+0x464], R3 ;  /* 0x0004640301007387 */ /* 0x0001e20000100800 */
[----:B------:R-:W-:-:S03]  /*14360*/  @!P3 IMAD.MOV R23, RZ, RZ, -R23 ;  /* 0x000000ffff17b224 */ /* 0x000fc600078e0a17 */
[----:B------:R-:W-:Y:S01]  /*14370*/  STL [R1+0x17a0], R22 ;  /* 0x0017a01601007387 */ /* 0x000fe20000100800 */
[----:B0-----:R-:W-:-:S05]  /*14380*/  IMAD R3, R0, 0x2, R3 ;  /* 0x0000000200037824 */ /* 0x001fca00078e0203 */
[----:B------:R0:W-:Y:S04]  /*14390*/  STL [R1+0x468], R3 ;  /* 0x0004680301007387 */ /* 0x0001e80000100800 */
[----:B------:R-:W-:Y:S01]  /*143a0*/  STL [R1+0x17a4], R23 ;  /* 0x0017a41701007387 */ /* 0x000fe20000100800 */
[----:B0-----:R-:W-:-:S04]  /*143b0*/  IMAD R3, R0, 0x2, R3 ;  /* 0x0000000200037824 */ /* 0x001fc800078e0203 */
[----:B------:R-:W-:Y:S01]  /*143c0*/  IMAD R17, R0, 0x2, R3 ;  /* 0x0000000200117824 */ /* 0x000fe200078e0203 */
[----:B------:R-:W-:Y:S01]  /*143d0*/  STL [R1+0x46c], R3 ;  /* 0x00046c0301007387 */ /* 0x000fe20000100800 */
[----:B--2---:R-:W-:-:S13]  /*143e0*/  ISETP.GE.AND P4, PT, R6, RZ, PT ;  /* 0x000000ff0600720c */ /* 0x004fda0003f86270 */
[----:B------:R-:W-:-:S05]  /*143f0*/  @!P4 IMAD.MOV R24, RZ, RZ, -R24 ;  /* 0x000000ffff18c224 */ /* 0x000fca00078e0a18 */
[----:B------:R-:W-:Y:S04]  /*14400*/  STL [R1+0x17a8], R24 ;  /* 0x0017a81801007387 */ /* 0x000fe80000100800 */
[----:B------:R0:W-:Y:S04]  /*14410*/  STL [R1+0x470], R17 ;  /* 0x0004701101007387 */ /* 0x0001e80000100800 */
[----:B------:R1:W2:Y:S04]  /*14420*/  LDL R16, [R1+0x3b8] ;  /* 0x0003b80001107983 */ /* 0x0002a80000100800 */
[----:B------:R-:W2:Y:S04]  /*14430*/  LDL.LU R15, [R1+0x3e4] ;  /* 0x0003e400010f7983 */ /* 0x000ea80000300800 */
[----:B------:R-:W2:Y:S04]  /*14440*/  LDL.LU R14, [R1+0x3e0] ;  /* 0x0003e000010e7983 */ /* 0x000ea80000300800 */
[----:B------:R-:W2:Y:S04]  /*14450*/  LDL.LU R13, [R1+0x3dc] ;  /* 0x0003dc00010d7983 */ /* 0x000ea80000300800 */
[----:B------:R-:W2:Y:S04]  /*14460*/  LDL.LU R12, [R1+0x3d8] ;  /* 0x0003d800010c7983 */ /* 0x000ea80000300800 */
[----:B------:R-:W2:Y:S04]  /*14470*/  LDL.LU R11, [R1+0x3d4] ;  /* 0x0003d400010b7983 */ /* 0x000ea80000300800 */
[----:B------:R-:W2:Y:S04]  /*14480*/  LDL.LU R10, [R1+0x3d0] ;  /* 0x0003d000010a7983 */ /* 0x000ea80000300800 */
[----:B------:R-:W2:Y:S04]  /*14490*/  LDL.LU R9, [R1+0x3cc] ;  /* 0x0003cc0001097983 */ /* 0x000ea80000300800 */
[----:B------:R-:W2:Y:S01]  /*144a0*/  LDL.LU R8, [R1+0x3c8] ;  /* 0x0003c80001087983 */ /* 0x000ea20000300800 */
[----:B----4-:R-:W-:-:S03]  /*144b0*/  ISETP.GE.AND P5, PT, R5, RZ, PT ;  /* 0x000000ff0500720c */ /* 0x010fc60003fa6270 */
[----:B------:R-:W4:Y:S04]  /*144c0*/  LDL.LU R7, [R1+0x3c4] ;  /* 0x0003c40001077983 */ /* 0x000f280000300800 */
[----:B------:R-:W4:Y:S04]  /*144d0*/  LDL.LU R6, [R1+0x3c0] ;  /* 0x0003c00001067983 */ /* 0x000f280000300800 */
[----:B------:R-:W4:Y:S01]  /*144e0*/  LDL.LU R5, [R1+0x3bc] ;  /* 0x0003bc0001057983 */ /* 0x000f220000300800 */
[----:B---3--:R-:W-:-:S03]  /*144f0*/  ISETP.GE.AND P2, PT, R2, RZ, PT ;  /* 0x000000ff0200720c */ /* 0x008fc60003f46270 */
[----:B------:R-:W3:Y:S01]  /*14500*/  S2R R2, SR_TID.X ;  /* 0x0000000000027919 */ /* 0x000ee20000002100 */
[----:B------:R-:W-:Y:S02]  /*14510*/  ISETP.GE.AND P1, PT, R4, RZ, PT ;  /* 0x000000ff0400720c */ /* 0x000fe40003f26270 */
[----:B------:R-:W-:Y:S01]  /*14520*/  ISETP.GE.AND P3, PT, R29, RZ, PT ;  /* 0x000000ff1d00720c */ /* 0x000fe20003f66270 */
[----:B0-----:R-:W-:Y:S01]  /*14530*/  IMAD R17, R0, 0x2, R17 ;  /* 0x0000000200117824 */ /* 0x001fe200078e0211 */
[----:B------:R-:W4:Y:S01]  /*14540*/  LDL.LU R4, [R1+0x3b4] ;  /* 0x0003b40001047983 */ /* 0x000f220000300800 */
[----:B------:R-:W-:Y:S01]  /*14550*/  ISETP.NE.AND P0, PT, RZ, c[0x0][0x178], PT ;  /* 0x00005e00ff007a0c */ /* 0x000fe20003f05270 */
[----:B------:R-:W-:Y:S02]  /*14560*/  @!P5 IMAD.MOV R25, RZ, RZ, -R25 ;  /* 0x000000ffff19d224 */ /* 0x000fe400078e0a19 */
[----:B------:R-:W4:Y:S01]  /*14570*/  LDL.LU R29, [R1+0x3b0] ;  /* 0x0003b000011d7983 */ /* 0x000f220000300800 */
[----:B---3--:R-:W-:-:S05]  /*14580*/  LOP3.LUT R2, R2, 0x7f, RZ, 0xc0, !PT ;  /* 0x0000007f02027812 */ /* 0x008fca00078ec0ff */
[----:B------:R-:W-:-:S05]  /*14590*/  IMAD R2, R2, c[0x0][0x18c], RZ ;  /* 0x0000630002027a24 */ /* 0x000fca00078e02ff */
[----:B------:R-:W-:Y:S01]  /*145a0*/  LEA R2, P6, R2, c[0x0][0x168], 0x1 ;  /* 0x00005a0002027a11 */ /* 0x000fe200078c08ff */
[----:B------:R-:W-:-:S04]  /*145b0*/  @!P1 IMAD.MOV R26, RZ, RZ, -R26 ;  /* 0x000000ffff1a9224 */ /* 0x000fc800078e0a1a */
[----:B------:R0:W-:Y:S01]  /*145c0*/  STL [R1+0x16a4], R2 ;  /* 0x0016a40201007387 */ /* 0x0001e20000100800 */
[----:B------:R-:W-:Y:S02]  /*145d0*/  @!P2 IMAD.MOV R27, RZ, RZ, -R27 ;  /* 0x000000ffff1ba224 */ /* 0x000fe400078e0a1b */
[----:B------:R-:W-:Y:S01]  /*145e0*/  @!P3 IMAD.MOV R28, RZ, RZ, -R28 ;  /* 0x000000ffff1cb224 */ /* 0x000fe200078e0a1c */
[----:B------:R-:W-:Y:S01]  /*145f0*/  STL [R1+0x47c], R17 ;  /* 0x00047c1101007387 */ /* 0x000fe20000100800 */
[----:B0-----:R-:W-:-:S03]  /*14600*/  IMAD R2, R0, 0x2, R17 ;  /* 0x0000000200027824 */ /* 0x001fc600078e0211 */
[----:B------:R-:W-:Y:S01]  /*14610*/  STL [R1+0x17ac], R25 ;  /* 0x0017ac1901007387 */ /* 0x000fe20000100800 */
[----:B------:R-:W-:-:S03]  /*14620*/  ISETP.NE.AND P4, PT, RZ, c[0x0][0x17c], PT ;  /* 0x00005f00ff007a0c */ /* 0x000fc60003f85270 */
[----:B------:R0:W-:Y:S01]  /*14630*/  STL [R1+0x474], R2 ;  /* 0x0004740201007387 */ /* 0x0001e20000100800 */
[----:B------:R-:W-:-:S03]  /*14640*/  LOP3.LUT R3, RZ, c[0x0][0x17c], RZ, 0x33, !PT ;  /* 0x00005f00ff037a12 */ /* 0x000fc600078e33ff */
[----:B------:R-:W-:Y:S04]  /*14650*/  STL [R1+0x17b0], R26 ;  /* 0x0017b01a01007387 */ /* 0x000fe80000100800 */
[----:B------:R-:W-:Y:S01]  /*14660*/  STL [R1+0x17b4], R27 ;  /* 0x0017b41b01007387 */ /* 0x000fe20000100800 */
[----:B0-----:R-:W-:-:S03]  /*14670*/  IMAD R2, R0, 0x2, R2 ;  /* 0x0000000200027824 */ /* 0x001fc600078e0202 */
[----:B------:R-:W-:Y:S04]  /*14680*/  STL [R1+0x17b8], R28 ;  /* 0x0017b81c01007387 */ /* 0x000fe80000100800 */
[----:B------:R-:W-:Y:S04]  /*14690*/  STL [R1+0x17bc], R0 ;  /* 0x0017bc0001007387 */ /* 0x000fe80000100800 */
[----:B------:R0:W-:Y:S01]  /*146a0*/  STL [R1+0x478], R2 ;  /* 0x0004780201007387 */ /* 0x0001e20000100800 */
[----:B--2---:R-:W-:Y:S02]  /*146b0*/  @!P0 LOP3.LUT R16, RZ, c[0x0][0x178], RZ, 0x33, !PT ;  /* 0x00005e00ff108a12 */ /* 0x004fe400078e33ff */
[----:B0-----:R-:W-:-:S03]  /*146c0*/  SEL R2, R3, R15, !P4 ;  /* 0x0000000f03027207 */ /* 0x001fc60006000000 */
[----:B------:R-:W-:Y:S01]  /*146d0*/  @!P0 STL [R1+0x3b8], R16 ;  /* 0x0003b81001008387 */ /* 0x000fe20000100800 */
[----:B------:R-:W-:-:S03]  /*146e0*/  SEL R0, R3, R14, !P4 ;  /* 0x0000000e03007207 */ /* 0x000fc60006000000 */
[----:B------:R0:W-:Y:S01]  /*146f0*/  STL [R1+0x440], R2 ;  /* 0x0004400201007387 */ /* 0x0001e20000100800 */
[----:B------:R-:W-:-:S03]  /*14700*/  SEL R13, R3, R13, !P4 ;  /* 0x0000000d030d7207 */ /* 0x000fc60006000000 */
[----:B------:R2:W-:Y:S01]  /*14710*/  STL [R1+0x43c], R0 ;  /* 0x00043c0001007387 */ /* 0x0005e20000100800 */
[----:B0-----:R-:W-:-:S03]  /*14720*/  SEL R2, R3, R12, !P4 ;  /* 0x0000000c03027207 */ /* 0x001fc60006000000 */
[----:B------:R-:W-:Y:S01]  /*14730*/  STL [R1+0x438], R13 ;  /* 0x0004380d01007387 */ /* 0x000fe20000100800 */
[----:B--2---:R-:W-:-:S03]  /*14740*/  SEL R0, R3, R11, !P4 ;  /* 0x0000000b03007207 */ /* 0x004fc60006000000 */
[----:B------:R0:W-:Y:S01]  /*14750*/  STL [R1+0x434], R2 ;  /* 0x0004340201007387 */ /* 0x0001e20000100800 */
[----:B------:R-:W-:-:S03]  /*14760*/  SEL R10, R3, R10, !P4 ;  /* 0x0000000a030a7207 */ /* 0x000fc60006000000 */
[----:B------:R2:W-:Y:S01]  /*14770*/  STL [R1+0x430], R0 ;  /* 0x0004300001007387 */ /* 0x0005e20000100800 */
[----:B0-----:R-:W-:-:S03]  /*14780*/  SEL R2, R3, R9, !P4 ;  /* 0x0000000903027207 */ /* 0x001fc60006000000 */
[----:B------:R-:W-:Y:S01]  /*14790*/  STL [R1+0x42c], R10 ;  /* 0x00042c0a01007387 */ /* 0x000fe20000100800 */
[----:B--2---:R-:W-:-:S03]  /*147a0*/  SEL R0, R3, R8, !P4 ;  /* 0x0000000803007207 */ /* 0x004fc60006000000 */
[----:B------:R0:W-:Y:S01]  /*147b0*/  STL [R1+0x428], R2 ;  /* 0x0004280201007387 */ /* 0x0001e20000100800 */
[----:B----4-:R-:W-:-:S03]  /*147c0*/  SEL R7, R3, R7, !P4 ;  /* 0x0000000703077207 */ /* 0x010fc60006000000 */
[----:B------:R2:W-:Y:S01]  /*147d0*/  STL [R1+0x424], R0 ;  /* 0x0004240001007387 */ /* 0x0005e20000100800 */
[----:B0-----:R-:W-:-:S03]  /*147e0*/  SEL R2, R3, R6, !P4 ;  /* 0x0000000603027207 */ /* 0x001fc60006000000 */
[----:B------:R-:W-:Y:S01]  /*147f0*/  STL [R1+0x420], R7 ;  /* 0x0004200701007387 */ /* 0x000fe20000100800 */
[----:B--2---:R-:W-:-:S03]  /*14800*/  SEL R0, R3, R5, !P4 ;  /* 0x0000000503007207 */ /* 0x004fc60006000000 */
[----:B------:R-:W-:Y:S04]  /*14810*/  STL [R1+0x41c], R2 ;  /* 0x00041c0201007387 */ /* 0x000fe80000100800 */
[----:B------:R0:W-:Y:S04]  /*14820*/  STL [R1+0x418], R0 ;  /* 0x0004180001007387 */ /* 0x0001e80000100800 */
[----:B0-----:R-:W2:Y:S01]  /*14830*/  LDL.LU R0, [R1+0x3a0] ;  /* 0x0003a00001007983 */ /* 0x001ea20000300800 */
[C---:B------:R-:W-:Y:S02]  /*14840*/  SEL R4, R3.reuse, R4, !P4 ;  /* 0x0000000403047207 */ /* 0x040fe40006000000 */
[----:B------:R-:W-:-:S03]  /*14850*/  SEL R2, R3, R29, !P4 ;  /* 0x0000001d03027207 */ /* 0x000fc60006000000 */
[----:B------:R-:W-:Y:S04]  /*14860*/  STL [R1+0x414], R4 ;  /* 0x0004140401007387 */ /* 0x000fe80000100800 */
[----:B--2---:R0:W-:Y:S04]  /*14870*/  STL [R1+0x1808], R0 ;  /* 0x0018080001007387 */ /* 0x0041e80000100800 */
[----:B------:R-:W-:Y:S04]  /*14880*/  STL [R1+0x410], R2 ;  /* 0x0004100201007387 */ /* 0x000fe80000100800 */
[----:B0-----:R-:W2:Y:S04]  /*14890*/  LDL.LU R0, [R1+0x3a4] ;  /* 0x0003a40001007983 */ /* 0x001ea80000300800 */
[----:B--2---:R0:W-:Y:S04]  /*148a0*/  STL [R1+0x180c], R0 ;  /* 0x00180c0001007387 */ /* 0x0041e80000100800 */
[----:B0-----:R-:W2:Y:S04]  /*148b0*/  LDL.LU R0, [R1+0x3a8] ;  /* 0x0003a80001007983 */ /* 0x001ea80000300800 */
[----:B--2---:R0:W-:Y:S04]  /*148c0*/  STL [R1+0x1810], R0 ;  /* 0x0018100001007387 */ /* 0x0041e80000100800 */
[----:B0-----:R-:W2:Y:S04]  /*148d0*/  LDL.LU R0, [R1+0x3ac] ;  /* 0x0003ac0001007983 */ /* 0x001ea80000300800 */
[----:B------:R-:W3:Y:S04]  /*148e0*/  LDL.LU R28, [R1+0x39c] ;  /* 0x00039c00011c7983 */ /* 0x000ee80000300800 */
[----:B------:R-:W4:Y:S04]  /*148f0*/  LDL.LU R27, [R1+0x398] ;  /* 0x00039800011b7983 */ /* 0x000f280000300800 */
[----:B------:R-:W3:Y:S04]  /*14900*/  LDL.LU R26, [R1+0x394] ;  /* 0x00039400011a7983 */ /* 0x000ee80000300800 */
        /* <DEDUP_REMOVED lines=23> */
[----:B------:R-:W3:Y:S01]  /*14a80*/  LDL.LU R29, [R1+0x334] ;  /* 0x00033400011d7983 */ /* 0x000ee20000300800 */
[----:B--2---:R-:W-:-:S05]  /*14a90*/  SEL R0, R3, R0, !P4 ;  /* 0x0000000003007207 */ /* 0x004fca0006000000 */
[----:B------:R0:W-:Y:S04]  /*14aa0*/  STL [R1+0x40c], R0 ;  /* 0x00040c0001007387 */ /* 0x0001e80000100800 */
[----:B0-----:R-:W2:Y:S02]  /*14ab0*/  LDL.LU R0, [R1+0x1810] ;  /* 0x0018100001007983 */ /* 0x001ea40000300800 */
[----:B--2---:R-:W-:-:S05]  /*14ac0*/  SEL R0, R3, R0, !P4 ;  /* 0x0000000003007207 */ /* 0x004fca0006000000 */
[----:B------:R0:W-:Y:S04]  /*14ad0*/  STL [R1+0x408], R0 ;  /* 0x0004080001007387 */ /* 0x0001e80000100800 */
[----:B0-----:R-:W2:Y:S02]  /*14ae0*/  LDL.LU R0, [R1+0x180c] ;  /* 0x00180c0001007983 */ /* 0x001ea40000300800 */
[----:B--2---:R-:W-:-:S05]  /*14af0*/  SEL R0, R3, R0, !P4 ;  /* 0x0000000003007207 */ /* 0x004fca0006000000 */
[----:B------:R0:W-:Y:S04]  /*14b00*/  STL [R1+0x404], R0 ;  /* 0x0004040001007387 */ /* 0x0001e80000100800 */
[----:B0-----:R-:W2:Y:S01]  /*14b10*/  LDL.LU R0, [R1+0x1808] ;  /* 0x0018080001007983 */ /* 0x001ea20000300800 */
[C---:B----4-:R-:W-:Y:S02]  /*14b20*/  SEL R27, R3.reuse, R27, !P4 ;  /* 0x0000001b031b7207 */ /* 0x050fe40006000000 */
[C---:B---3--:R-:W-:Y:S02]  /*14b30*/  SEL R26, R3.reuse, R26, !P4 ;  /* 0x0000001a031a7207 */ /* 0x048fe40006000000 */
[C---:B------:R-:W-:Y:S02]  /*14b40*/  SEL R22, R3.reuse, R22, !P4 ;  /* 0x0000001603167207 */ /* 0x040fe40006000000 */
[----:B------:R-:W-:-:S02]  /*14b50*/  SEL R19, R3, R19, !P4 ;  /* 0x0000001303137207 */ /* 0x000fc40006000000 */
[C---:B------:R-:W-:Y:S02]  /*14b60*/  SEL R16, R3.reuse, R16, !P4 ;  /* 0x0000001003107207 */ /* 0x040fe40006000000 */
[C---:B------:R-:W-:Y:S02]  /*14b70*/  SEL R13, R3.reuse, R13, !P4 ;  /* 0x0000000d030d7207 */ /* 0x040fe40006000000 */
[C---:B------:R-:W-:Y:S02]  /*14b80*/  SEL R10, R3.reuse, R10, !P4 ;  /* 0x0000000a030a7207 */ /* 0x040fe40006000000 */
[C---:B------:R-:W-:Y:S02]  /*14b90*/  SEL R7, R3.reuse, R7, !P4 ;  /* 0x0000000703077207 */ /* 0x040fe40006000000 */
[----:B--2---:R-:W-:-:S05]  /*14ba0*/  SEL R0, R3, R0, !P4 ;  /* 0x0000000003007207 */ /* 0x004fca0006000000 */
[----:B------:R0:W-:Y:S02]  /*14bb0*/  STL [R1+0x400], R0 ;  /* 0x0004000001007387 */ /* 0x0001e40000100800 */
[----:B0-----:R-:W-:-:S05]  /*14bc0*/  SEL R0, R3, R28, !P4 ;  /* 0x0000001c03007207 */ /* 0x001fca0006000000 */
[----:B------:R0:W-:Y:S04]  /*14bd0*/  STL [R1+0x130], R0 ;  /* 0x0001300001007387 */ /* 0x0001e80000100800 */
[----:B------:R-:W-:Y:S01]  /*14be0*/  STL [R1+0x3fc], R27 ;  /* 0x0003fc1b01007387 */ /* 0x000fe20000100800 */
[----:B0-----:R-:W-:-:S03]  /*14bf0*/  SEL R0, R3, R25, !P4 ;  /* 0x0000001903007207 */ /* 0x001fc60006000000 */
[----:B------:R-:W-:Y:S01]  /*14c00*/  STL [R1+0x3f8], R26 ;  /* 0x0003f81a01007387 */ /* 0x000fe20000100800 */
[C---:B------:R-:W-:Y:S02]  /*14c10*/  SEL R25, R3.reuse, R2, !P4 ;  /* 0x0000000203197207 */ /* 0x040fe40006000000 */
[C---:B------:R-:W-:Y:S01]  /*14c20*/  SEL R2, R3.reuse, R24, !P4 ;  /* 0x0000001803027207 */ /* 0x040fe20006000000 */
[----:B------:R0:W-:Y:S04]  /*14c30*/  STL [R1+0x3f4], R0 ;  /* 0x0003f40001007387 */ /* 0x0001e80000100800 */
[----:B------:R-:W-:Y:S01]  /*14c40*/  STL [R1+0x3f0], R25 ;  /* 0x0003f01901007387 */ /* 0x000fe20000100800 */
[----:B0-----:R-:W-:-:S03]  /*14c50*/  SEL R0, R3, R23, !P4 ;  /* 0x0000001703007207 */ /* 0x001fc60006000000 */
[----:B------:R0:W-:Y:S04]  /*14c60*/  STL [R1+0x3ec], R2 ;  /* 0x0003ec0201007387 */ /* 0x0001e80000100800 */
[----:B------:R2:W-:Y:S01]  /*14c70*/  STL [R1+0x3e8], R0 ;  /* 0x0003e80001007387 */ /* 0x0005e20000100800 */
[----:B0-----:R-:W-:-:S03]  /*14c80*/  SEL R2, R3, R21, !P4 ;  /* 0x0000001503027207 */ /* 0x001fc60006000000 */
[----:B------:R-:W-:Y:S01]  /*14c90*/  STL [R1+0x3e4], R22 ;  /* 0x0003e41601007387 */ /* 0x000fe20000100800 */
[----:B--2---:R-:W-:-:S03]  /*14ca0*/  SEL R0, R3, R20, !P4 ;  /* 0x0000001403007207 */ /* 0x004fc60006000000 */
        /* <DEDUP_REMOVED lines=559> */
[----:B------:R-:W3:Y:S01]  /*16fa0*/  LDL.LU R2, [R1] ;  /* 0x0000000001027983 */ /* 0x000ee20000300800 */
        /* <DEDUP_REMOVED lines=9> */
[C---:B---3--:R-:W-:Y:S02]  /*17040*/  SEL R28, R3.reuse, R28, !P4 ;  /* 0x0000001c031c7207 */ /* 0x048fe40006000000 */
[C---:B----4-:R-:W-:Y:S02]  /*17050*/  SEL R27, R3.reuse, R27, !P4 ;  /* 0x0000001b031b7207 */ /* 0x050fe40006000000 */
[C---:B------:R-:W-:Y:S02]  /*17060*/  SEL R26, R3.reuse, R26, !P4 ;  /* 0x0000001a031a7207 */ /* 0x040fe40006000000 */
[----:B------:R-:W-:-:S02]  /*17070*/  SEL R25, R3, R25, !P4 ;  /* 0x0000001903197207 */ /* 0x000fc40006000000 */
[C---:B------:R-:W-:Y:S02]  /*17080*/  SEL R24, R3.reuse, R24, !P4 ;  /* 0x0000001803187207 */ /* 0x040fe40006000000 */
[C---:B------:R-:W-:Y:S02]  /*17090*/  SEL R23, R3.reuse, R23, !P4 ;  /* 0x0000001703177207 */ /* 0x040fe40006000000 */
[C---:B------:R-:W-:Y:S02]  /*170a0*/  SEL R22, R3.reuse, R22, !P4 ;  /* 0x0000001603167207 */ /* 0x040fe40006000000 */
[C---:B------:R-:W-:Y:S02]  /*170b0*/  SEL R21, R3.reuse, R21, !P4 ;  /* 0x0000001503157207 */ /* 0x040fe40006000000 */
        /* <DEDUP_REMOVED lines=18> */
[----:B--2---:R-:W-:-:S05]  /*171e0*/  SEL R0, R3, R0, !P4 ;  /* 0x0000000003007207 */ /* 0x004fca0006000000 */
[----:B------:R0:W-:Y:S04]  /*171f0*/  STL [R1+0xa8], R0 ;  /* 0x0000a80001007387 */ /* 0x0001e80000100800 */
[----:B0-----:R-:W2:Y:S04]  /*17200*/  LDL.LU R0, [R1+0x17bc] ;  /* 0x0017bc0001007983 */ /* 0x001ea80000300800 */
[----:B------:R0:W-:Y:S04]  /*17210*/  STL [R1+0xa4], R28 ;  /* 0x0000a41c01007387 */ /* 0x0001e80000100800 */
[----:B0-----:R-:W3:Y:S04]  /*17220*/  LDL.LU R28, [R1+0x17b8] ;  /* 0x0017b800011c7983 */ /* 0x001ee80000300800 */
[----:B------:R0:W-:Y:S04]  /*17230*/  STL [R1+0xa0], R27 ;  /* 0x0000a01b01007387 */ /* 0x0001e80000100800 */
[----:B0-----:R-:W4:Y:S04]  /*17240*/  LDL.LU R27, [R1+0x17b4] ;  /* 0x0017b400011b7983 */ /* 0x001f280000300800 */
[----:B------:R0:W-:Y:S04]  /*17250*/  STL [R1+0x9c], R26 ;  /* 0x00009c1a01007387 */ /* 0x0001e80000100800 */
[----:B0-----:R-:W2:Y:S04]  /*17260*/  LDL.LU R26, [R1+0x17b0] ;  /* 0x0017b000011a7983 */ /* 0x001ea80000300800 */
        /* <DEDUP_REMOVED lines=43> */
[----:B0-----:R-:W3:Y:S04]  /*17520*/  LDL.LU R4, [R1+0x1758] ;  /* 0x0017580001047983 */ /* 0x001ee80000300800 */
[----:B------:R0:W-:Y:S04]  /*17530*/  STL [R1+0x40], R29 ;  /* 0x0000401d01007387 */ /* 0x0001e80000100800 */
[----:B0-----:R-:W4:Y:S01]  /*17540*/  LDL.LU R29, [R1+0x1754] ;  /* 0x00175400011d7983 */ /* 0x001f220000300800 */
[----:B------:R-:W-:-:S05]  /*17550*/  SEL R2, R3, R2, !P4 ;  /* 0x0000000203027207 */ /* 0x000fca0006000000 */
[----:B------:R3:W-:Y:S01]  /*17560*/  STL [R1+0x3c], R2 ;  /* 0x00003c0201007387 */ /* 0x0007e20000100800 */
[C---:B--2---:R-:W-:Y:S02]  /*17570*/  SEL R5, R3.reuse, R5, !P4 ;  /* 0x0000000503057207 */ /* 0x044fe40006000000 */
[C---:B---3--:R-:W-:Y:S02]  /*17580*/  SEL R2, R3.reuse, R4, !P4 ;  /* 0x0000000403027207 */ /* 0x048fe40006000000 */
[C---:B------:R-:W-:Y:S02]  /*17590*/  SEL R4, R3.reuse, R6, !P4 ;  /* 0x0000000603047207 */ /* 0x040fe40006000000 */
[----:B----4-:R-:W-:-:S05]  /*175a0*/  SEL R29, R3, R29, !P4 ;  /* 0x0000001d031d7207 */ /* 0x010fca0006000000 */
[----:B------:R-:W-:Y:S04]  /*175b0*/  STL [R1+0x38], R29 ;  /* 0x0000381d01007387 */ /* 0x000fe80000100800 */
[----:B------:R0:W-:Y:S04]  /*175c0*/  STL [R1+0x34], R2 ;  /* 0x0000340201007387 */ /* 0x0001e80000100800 */
[----:B------:R2:W-:Y:S01]  /*175d0*/  STL [R1+0x30], R5 ;  /* 0x0000300501007387 */ /* 0x0005e20000100800 */
[----:B0-----:R-:W-:-:S03]  /*175e0*/  SEL R2, R3, R7, !P4 ;  /* 0x0000000703027207 */ /* 0x001fc60006000000 */
[----:B------:R0:W-:Y:S01]  /*175f0*/  STL [R1+0x2c], R4 ;  /* 0x00002c0401007387 */ /* 0x0001e20000100800 */
[----:B--2---:R-:W-:-:S03]  /*17600*/  SEL R5, R3, R8, !P4 ;  /* 0x0000000803057207 */ /* 0x004fc60006000000 */
[----:B------:R2:W-:Y:S04]  /*17610*/  STL [R1+0x28], R2 ;  /* 0x0000280201007387 */ /* 0x0005e80000100800 */
[----:B------:R3:W-:Y:S01]  /*17620*/  STL [R1+0x24], R5 ;  /* 0x0000240501007387 */ /* 0x0007e20000100800 */
[C---:B0-----:R-:W-:Y:S02]  /*17630*/  SEL R4, R3.reuse, R9, !P4 ;  /* 0x0000000903047207 */ /* 0x041fe40006000000 */
[----:B--2---:R-:W-:-:S03]  /*17640*/  SEL R2, R3, R10, !P4 ;  /* 0x0000000a03027207 */ /* 0x004fc60006000000 */
[----:B------:R0:W-:Y:S01]  /*17650*/  STL [R1+0x20], R4 ;  /* 0x0000200401007387 */ /* 0x0001e20000100800 */
[----:B---3--:R-:W-:-:S03]  /*17660*/  SEL R5, R3, R11, !P4 ;  /* 0x0000000b03057207 */ /* 0x008fc60006000000 */
        /* <DEDUP_REMOVED lines=8> */
[----:B0-----:R-:W-:-:S03]  /*176f0*/  SEL R4, R3, R15, !P4 ;  /* 0x0000000f03047207 */ /* 0x001fc60006000000 */
[----:B------:R-:W4:Y:S01]  /*17700*/  LDL R12, [R1+0x478] ;  /* 0x00047800010c7983 */ /* 0x000f220000100800 */
[----:B--2---:R-:W-:-:S03]  /*17710*/  SEL R2, R3, R16, !P4 ;  /* 0x0000001003027207 */ /* 0x004fc60006000000 */
[----:B------:R0:W-:Y:S04]  /*17720*/  STL [R1+0x8], R4 ;  /* 0x0000080401007387 */ /* 0x0001e80000100800 */
[----:B------:R-:W2:Y:S04]  /*17730*/  LDL.LU R11, [R1+0x3b8] ;  /* 0x0003b800010b7983 */ /* 0x000ea80000300800 */
[----:B------:R0:W-:Y:S04]  /*17740*/  STL [R1+0x4], R2 ;  /* 0x0000040201007387 */ /* 0x0001e80000100800 */
[----:B---3--:R-:W3:Y:S04]  /*17750*/  LDL.LU R5, [R1+0x440] ;  /* 0x0004400001057983 */ /* 0x008ee80000300800 */
[----:B------:R-:W3:Y:S04]  /*17760*/  LDL.LU R6, [R1+0x43c] ;  /* 0x00043c0001067983 */ /* 0x000ee80000300800 */
[----:B------:R-:W3:Y:S04]  /*17770*/  LDL.LU R7, [R1+0x438] ;  /* 0x0004380001077983 */ /* 0x000ee80000300800 */
[----:B------:R-:W3:Y:S04]  /*17780*/  LDL.LU R8, [R1+0x434] ;  /* 0x0004340001087983 */ /* 0x000ee80000300800 */
[----:B------:R-:W3:Y:S04]  /*17790*/  LDL.LU R9, [R1+0x430] ;  /* 0x0004300001097983 */ /* 0x000ee80000300800 */
[----:B0-----:R-:W0:Y:S01]  /*177a0*/  S2R R4, SR_TID.X ;  /* 0x0000000000047919 */ /* 0x001e220000002100 */
[----:B------:R-:W-:-:S02]  /*177b0*/  SEL R2, R3, R17, !P4 ;  /* 0x0000001103027207 */ /* 0x000fc40006000000 */
[C---:B------:R-:W-:Y:S01]  /*177c0*/  SEL R29, R3.reuse, R18, !P4 ;  /* 0x00000012031d7207 */ /* 0x040fe20006000000 */
[----:B------:R-:W3:Y:S01]  /*177d0*/  LDL.LU R10, [R1+0x42c] ;  /* 0x00042c00010a7983 */ /* 0x000ee20000300800 */
[C---:B------:R-:W-:Y:S02]  /*177e0*/  SEL R19, R3.reuse, R19, !P4 ;  /* 0x0000001303137207 */ /* 0x040fe40006000000 */
[C---:B------:R-:W-:Y:S01]  /*177f0*/  SEL R20, R3.reuse, R20, !P4 ;  /* 0x0000001403147207 */ /* 0x040fe20006000000 */
[----:B------:R-:W-:Y:S01]  /*17800*/  STL [R1+0x16a8], R2 ;  /* 0x0016a80201007387 */ /* 0x000fe20000100800 */
[C---:B------:R-:W-:Y:S02]  /*17810*/  SEL R21, R3.reuse, R21, !P4 ;  /* 0x0000001503157207 */ /* 0x040fe40006000000 */
[C---:B------:R-:W-:Y:S01]  /*17820*/  SEL R22, R3.reuse, R22, !P4 ;  /* 0x0000001603167207 */ /* 0x040fe20006000000 */
[----:B------:R-:W-:Y:S01]  /*17830*/  STL [R1+0x16ac], R29 ;  /* 0x0016ac1d01007387 */ /* 0x000fe20000100800 */
[----:B------:R-:W-:-:S02]  /*17840*/  SEL R23, R3, R23, !P4 ;  /* 0x0000001703177207 */ /* 0x000fc40006000000 */
[C---:B------:R-:W-:Y:S01]  /*17850*/  SEL R24, R3.reuse, R24, !P4 ;  /* 0x0000001803187207 */ /* 0x040fe20006000000 */
[----:B------:R-:W-:Y:S01]  /*17860*/  STL [R1+0x16b0], R19 ;  /* 0x0016b01301007387 */ /* 0x000fe20000100800 */
[C---:B------:R-:W-:Y:S02]  /*17870*/  SEL R25, R3.reuse, R25, !P4 ;  /* 0x0000001903197207 */ /* 0x040fe40006000000 */
[----:B0-----:R-:W-:Y:S01]  /*17880*/  LOP3.LUT R4, R4, 0x7f, RZ, 0xc0, !PT ;  /* 0x0000007f04047812 */ /* 0x001fe200078ec0ff */
[----:B------:R-:W-:Y:S01]  /*17890*/  STL [R1+0x16b4], R20 ;  /* 0x0016b41401007387 */ /* 0x000fe20000100800 */
[----:B------:R-:W-:-:S03]  /*178a0*/  SEL R26, R3, R26, !P4 ;  /* 0x0000001a031a7207 */ /* 0x000fc60006000000 */
[----:B------:R-:W-:Y:S01]  /*178b0*/  IMAD R4, R4, c[0x0][0x18c], RZ ;  /* 0x0000630004047a24 */ /* 0x000fe200078e02ff */
[----:B------:R-:W-:Y:S01]  /*178c0*/  STL [R1+0x16b8], R21 ;  /* 0x0016b81501007387 */ /* 0x000fe20000100800 */
[C---:B------:R-:W-:Y:S02]  /*178d0*/  SEL R27, R3.reuse, R27, !P4 ;  /* 0x0000001b031b7207 */ /* 0x040fe40006000000 */
[----:B------:R-:W-:Y:S01]  /*178e0*/  SEL R3, R3, R28, !P4 ;  /* 0x0000001c03037207 */ /* 0x000fe20006000000 */
[----:B------:R-:W-:Y:S01]  /*178f0*/  STL [R1+0x16bc], R22 ;  /* 0x0016bc1601007387 */ /* 0x000fe20000100800 */
[----:B------:R-:W-:-:S03]  /*17900*/  LEA.HI.X.SX32 R4, R4, c[0x0][0x16c], 0x1, P6 ;  /* 0x00005b0004047a11 */ /* 0x000fc600030f0eff */
[----:B------:R-:W-:Y:S04]  /*17910*/  STL [R1+0x16c0], R23 ;  /* 0x0016c01701007387 */ /* 0x000fe80000100800 */
[----:B------:R-:W-:Y:S04]  /*17920*/  STL [R1+0x16c4], R24 ;  /* 0x0016c41801007387 */ /* 0x000fe80000100800 */
[----:B------:R-:W-:Y:S04]  /*17930*/  STL [R1+0x16c8], R25 ;  /* 0x0016c81901007387 */ /* 0x000fe80000100800 */
[----:B------:R-:W-:Y:S04]  /*17940*/  STL [R1+0x16cc], R26 ;  /* 0x0016cc1a01007387 */ /* 0x000fe80000100800 */
[----:B------:R-:W-:Y:S04]  /*17950*/  STL [R1+0x16d0], R27 ;  /* 0x0016d01b01007387 */ /* 0x000fe80000100800 */
[----:B------:R-:W-:Y:S04]  /*17960*/  STL [R1+0x16d4], R3 ;  /* 0x0016d40301007387 */ /* 0x000fe80000100800 */
[----:B------:R-:W-:Y:S01]  /*17970*/  STL [R1+0x16d8], R4 ;  /* 0x0016d80401007387 */ /* 0x000fe20000100800 */
[----:B----4-:R-:W-:-:S05]  /*17980*/  IMAD R0, R0, 0x2, R12 ;  /* 0x0000000200007824 */ /* 0x010fca00078e020c */
[----:B------:R2:W-:Y:S02]  /*17990*/  STL [R1+0x16dc], R0 ;  /* 0x0016dc0001007387 */ /* 0x0005e40000100800 */
[----:B--2---:R-:W-:Y:S02]  /*179a0*/  IMAD R0, R11, c[0x0][0x184], RZ ;  /* 0x000061000b007a24 */ /* 0x004fe400078e02ff */
[----:B---3--:R-:W-:Y:S01]  /*179b0*/  IMAD R5, R5, c[0x0][0x190], RZ ;  /* 0x0000640005057a24 */ /* 0x008fe200078e02ff */
[----:B------:R-:W2:Y:S01]  /*179c0*/  LDL.LU R11, [R1+0x428] ;  /* 0x00042800010b7983 */ /* 0x000ea20000300800 */
[----:B------:R-:W-:-:S03]  /*179d0*/  IMAD R6, R6, c[0x0][0x190], RZ ;  /* 0x0000640006067a24 */ /* 0x000fc600078e02ff */
[----:B------:R0:W-:Y:S01]  /*179e0*/  STL [R1+0x3b8], R0 ;  /* 0x0003b80001007387 */ /* 0x0001e20000100800 */
[----:B------:R-:W-:-:S03]  /*179f0*/  IMAD R7, R7, c[0x0][0x190], RZ ;  /* 0x0000640007077a24 */ /* 0x000fc600078e02ff */
[----:B------:R-:W-:Y:S04]  /*17a00*/  STL [R1+0x16e0], R5 ;  /* 0x0016e00501007387 */ /* 0x000fe80000100800 */
[----:B------:R-:W3:Y:S01]  /*17a10*/  LDL.LU R12, [R1+0x424] ;  /* 0x00042400010c7983 */ /* 0x000ee20000300800 */
[----:B------:R-:W-:-:S03]  /*17a20*/  IMAD R8, R8, c[0x0][0x190], RZ ;  /* 0x0000640008087a24 */ /* 0x000fc600078e02ff */
[----:B------:R-:W4:Y:S04]  /*17a30*/  LDL.LU R13, [R1+0x420] ;  /* 0x00042000010d7983 */ /* 0x000f280000300800 */
[----:B------:R-:W-:Y:S01]  /*17a40*/  STL [R1+0x16e4], R6 ;  /* 0x0016e40601007387 */ /* 0x000fe20000100800 */
[----:B------:R-:W-:-:S03]  /*17a50*/  IMAD R9, R9, c[0x0][0x190], RZ ;  /* 0x0000640009097a24 */ /* 0x000fc600078e02ff */
[----:B------:R-:W4:Y:S04]  /*17a60*/  LDL.LU R14, [R1+0x41c] ;  /* 0x00041c00010e7983 */ /* 0x000f280000300800 */
[----:B------:R-:W4:Y:S04]  /*17a70*/  LDL.LU R15, [R1+0x418] ;  /* 0x00041800010f7983 */ /* 0x000f280000300800 */
[----:B------:R-:W-:Y:S04]  /*17a80*/  STL [R1+0x16e8], R7 ;  /* 0x0016e80701007387 */ /* 0x000fe80000100800 */
        /* <DEDUP_REMOVED lines=8> */
[----:B------:R-:W0:Y:S04]  /*17b10*/  LDL.LU R26, [R1+0x130] ;  /* 0x00013000011a7983 */ /* 0x000e280000300800 */
[----:B------:R-:W4:Y:S04]  /*17b20*/  LDL.LU R25, [R1+0x3fc] ;  /* 0x0003fc0001197983 */ /* 0x000f280000300800 */
[----:B------:R-:W4:Y:S04]  /*17b30*/  LDL.LU R24, [R1+0x3f8] ;  /* 0x0003f80001187983 */ /* 0x000f280000300800 */
[----:B------:R-:W4:Y:S04]  /*17b40*/  LDL.LU R23, [R1+0x3f4] ;  /* 0x0003f40001177983 */ /* 0x000f280000300800 */
[----:B------:R-:W4:Y:S04]  /*17b50*/  LDL.LU R22, [R1+0x3f0] ;  /* 0x0003f00001167983 */ /* 0x000f280000300800 */
[----:B------:R-:W4:Y:S04]  /*17b60*/  LDL.LU R21, [R1+0x3ec] ;  /* 0x0003ec0001157983 */ /* 0x000f280000300800 */
[----:B------:R-:W4:Y:S04]  /*17b70*/  LDL.LU R20, [R1+0x3e8] ;  /* 0x0003e80001147983 */ /* 0x000f280000300800 */
[----:B------:R-:W4:Y:S01]  /*17b80*/  LDL.LU R19, [R1+0x3e4] ;  /* 0x0003e40001137983 */ /* 0x000f220000300800 */
[----:B------:R-:W-:-:S03]  /*17b90*/  IMAD R10, R10, c[0x0][0x190], RZ ;  /* 0x000064000a0a7a24 */ /* 0x000fc600078e02ff */
[----:B------:R-:W4:Y:S04]  /*17ba0*/  LDL.LU R29, [R1+0x3e0] ;  /* 0x0003e000011d7983 */ /* 0x000f280000300800 */
[----:B------:R-:W4:Y:S04]  /*17bb0*/  LDL.LU R2, [R1+0x3dc] ;  /* 0x0003dc0001027983 */ /* 0x000f280000300800 */
[----:B------:R-:W-:Y:S01]  /*17bc0*/  STL [R1+0x16f4], R10 ;  /* 0x0016f40a01007387 */ /* 0x000fe20000100800 */
[----:B--2---:R-:W-:-:S05]  /*17bd0*/  IMAD R11, R11, c[0x0][0x190], RZ ;  /* 0x000064000b0b7a24 */ /* 0x004fca00078e02ff */
[----:B------:R-:W-:Y:S01]  /*17be0*/  STL [R1+0x16f8], R11 ;  /* 0x0016f80b01007387 */ /* 0x000fe20000100800 */
[----:B---3--:R-:W-:Y:S02]  /*17bf0*/  IMAD R12, R12, c[0x0][0x190], RZ ;  /* 0x000064000c0c7a24 */ /* 0x008fe400078e02ff */
[----:B----4-:R-:W-:-:S03]  /*17c00*/  IMAD R13, R13, c[0x0][0x190], RZ ;  /* 0x000064000d0d7a24 */ /* 0x010fc600078e02ff */
[----:B------:R-:W-:Y:S01]  /*17c10*/  STL [R1+0x16fc], R12 ;  /* 0x0016fc0c01007387 */ /* 0x000fe20000100800 */
[----:B------:R-:W-:-:S03]  /*17c20*/  IMAD R14, R14, c[0x0][0x190], RZ ;  /* 0x000064000e0e7a24 */ /* 0x000fc600078e02ff */
        /* <DEDUP_REMOVED lines=14> */
[----:B------:R2:W-:Y:S01]  /*17d10*/  STL [R1+0x110], R4 ;  /* 0x0001100401007387 */ /* 0x0005e20000100800 */
[----:B0-----:R-:W-:-:S03]  /*17d20*/  IMAD R0, R26, c[0x0][0x190], RZ ;  /* 0x000064001a007a24 */ /* 0x001fc600078e02ff */
[----:B------:R0:W-:Y:S01]  /*17d30*/  STL [R1+0x124], R3 ;  /* 0x0001240301007387 */ /* 0x0001e20000100800 */
[----:B--2---:R-:W-:-:S03]  /*17d40*/  IMAD R4, R25, c[0x0][0x190], RZ ;  /* 0x0000640019047a24 */ /* 0x004fc600078e02ff */
[----:B------:R2:W-:Y:S01]  /*17d50*/  STL [R1+0x130], R0 ;  /* 0x0001300001007387 */ /* 0x0005e20000100800 */
[----:B0-----:R-:W-:-:S03]  /*17d60*/  IMAD R3, R24, c[0x0][0x190], RZ ;  /* 0x0000640018037a24 */ /* 0x001fc600078e02ff */
[----:B------:R0:W-:Y:S01]  /*17d70*/  STL [R1+0x148], R4 ;  /* 0x0001480401007387 */ /* 0x0001e20000100800 */
[----:B--2---:R-:W-:-:S03]  /*17d80*/  IMAD R0, R23, c[0x0][0x190], RZ ;  /* 0x0000640017007a24 */ /* 0x004fc600078e02ff */
[----:B------:R2:W-:Y:S01]  /*17d90*/  STL [R1+0x15c], R3 ;  /* 0x00015c0301007387 */ /* 0x0005e20000100800 */
[----:B0-----:R-:W-:-:S03]  /*17da0*/  IMAD R4, R22, c[0x0][0x190], RZ ;  /* 0x0000640016047a24 */ /* 0x001fc600078e02ff */
[----:B------:R0:W-:Y:S04]  /*17db0*/  STL [R1+0x170], R0 ;  /* 0x0001700001007387 */ /* 0x0001e80000100800 */
[----:B------:R3:W-:Y:S01]  /*17dc0*/  STL [R1+0x188], R4 ;  /* 0x0001880401007387 */ /* 0x0007e20000100800 */
[----:B--2---:R-:W-:Y:S02]  /*17dd0*/  IMAD R3, R21, c[0x0][0x190], RZ ;  /* 0x0000640015037a24 */ /* 0x004fe400078e02ff */
[----:B0-----:R-:W-:-:S03]  /*17de0*/  IMAD R0, R20, c[0x0][0x190], RZ ;  /* 0x0000640014007a24 */ /* 0x001fc600078e02ff */
[----:B------:R0:W-:Y:S01]  /*17df0*/  STL [R1+0x198], R3 ;  /* 0x0001980301007387 */ /* 0x0001e20000100800 */
[----:B---3--:R-:W-:-:S03]  /*17e00*/  IMAD R4, R19, c[0x0][0x190], RZ ;  /* 0x0000640013047a24 */ /* 0x008fc600078e02ff */
[----:B------:R2:W-:Y:S04]  /*17e10*/  STL [R1+0x1b0], R0 ;  /* 0x0001b00001007387 */ /* 0x0005e80000100800 */
[----:B------:R-:W-:Y:S04]  /*17e20*/  STL [R1+0x1c0], R4 ;  /* 0x0001c00401007387 */ /* 0x000fe80000100800 */
[----:B------:R-:W3:Y:S01]  /*17e30*/  LDL.LU R28, [R1+0x3d0] ;  /* 0x0003d000011c7983 */ /* 0x000ee20000300800 */
[----:B0-----:R-:W-:Y:S02]  /*17e40*/  IMAD R3, R29, c[0x0][0x190], RZ ;  /* 0x000064001d037a24 */ /* 0x001fe400078e02ff */
[----:B--2---:R-:W-:-:S03]  /*17e50*/  IMAD R0, R2, c[0x0][0x190], RZ ;  /* 0x0000640002007a24 */ /* 0x004fc600078e02ff */
[----:B------:R-:W-:Y:S04]  /*17e60*/  STL [R1+0x1d8], R3 ;  /* 0x0001d80301007387 */ /* 0x000fe80000100800 */
[----:B---3--:R0:W-:Y:S04]  /*17e70*/  STL [R1+0x174c], R28 ;  /* 0x00174c1c01007387 */ /* 0x0081e80000100800 */
[----:B------:R-:W-:Y:S04]  /*17e80*/  STL [R1+0x1ec], R0 ;  /* 0x0001ec0001007387 */ /* 0x000fe80000100800 */
        /* <DEDUP_REMOVED lines=31> */
[----:B--2---:R-:W-:-:S05]  /*18080*/  IMAD R28, R28, c[0x0][0x190], RZ ;  /* 0x000064001c1c7a24 */ /* 0x004fca00078e02ff */
[----:B------:R0:W-:Y:S04]  /*18090*/  STL [R1+0x200], R28 ;  /* 0x0002001c01007387 */ /* 0x0001e80000100800 */
[----:B0-----:R-:W2:Y:S02]  /*180a0*/  LDL.LU R28, [R1+0x1750] ;  /* 0x00175000011c7983 */ /* 0x001ea40000300800 */
[----:B--2---:R-:W-:-:S05]  /*180b0*/  IMAD R28, R28, c[0x0][0x190], RZ ;  /* 0x000064001c1c7a24 */ /* 0x004fca00078e02ff */
[----:B------:R0:W-:Y:S04]  /*180c0*/  STL [R1+0x218], R28 ;  /* 0x0002181c01007387 */ /* 0x0001e80000100800 */
[----:B0-----:R-:W2:Y:S02]  /*180d0*/  LDL.LU R28, [R1+0x174c] ;  /* 0x00174c00011c7983 */ /* 0x001ea40000300800 */
[----:B--2---:R-:W-:-:S05]  /*180e0*/  IMAD R28, R28, c[0x0][0x190], RZ ;  /* 0x000064001c1c7a24 */ /* 0x004fca00078e02ff */
[----:B------:R3:W-:Y:S02]  /*180f0*/  STL [R1+0x234], R28 ;  /* 0x0002341c01007387 */ /* 0x0007e40000100800 */
[----:B---3--:R-:W-:Y:S02]  /*18100*/  IMAD R28, R18, c[0x0][0x190], RZ ;  /* 0x00006400121c7a24 */ /* 0x008fe400078e02ff */
[----:B----4-:R-:W-:Y:S02]  /*18110*/  IMAD R18, R17, c[0x0][0x190], RZ ;  /* 0x0000640011127a24 */ /* 0x010fe400078e02ff */
[----:B------:R-:W-:Y:S02]  /*18120*/  IMAD R17, R16, c[0x0][0x190], RZ ;  /* 0x0000640010117a24 */ /* 0x000fe400078e02ff */
[----:B------:R-:W-:Y:S01]  /*18130*/  IMAD R16, R15, c[0x0][0x190], RZ ;  /* 0x000064000f107a24 */ /* 0x000fe200078e02ff */
[----:B------:R-:W-:Y:S01]  /*18140*/  STL [R1+0x244], R28 ;  /* 0x0002441c01007387 */ /* 0x000fe20000100800 */
[----:B------:R-:W-:-:S02]  /*18150*/  IMAD R15, R14, c[0x0][0x190], RZ ;  /* 0x000064000e0f7a24 */ /* 0x000fc400078e02ff */
[----:B------:R-:W-:Y:S01]  /*18160*/  IMAD R14, R13, c[0x0][0x190], RZ ;  /* 0x000064000d0e7a24 */ /* 0x000fe200078e02ff */
[----:B------:R-:W-:Y:S01]  /*18170*/  STL [R1+0x25c], R18 ;  /* 0x00025c1201007387 */ /* 0x000fe20000100800 */
[----:B------:R-:W-:Y:S02]  /*18180*/  IMAD R13, R12, c[0x0][0x190], RZ ;  /* 0x000064000c0d7a24 */ /* 0x000fe400078e02ff */
[----:B------:R-:W-:Y:S01]  /*18190*/  IMAD R12, R11, c[0x0][0x190], RZ ;  /* 0x000064000b0c7a24 */ /* 0x000fe200078e02ff */
[----:B------:R-:W-:Y:S01]  /*181a0*/  STL [R1+0x270], R17 ;  /* 0x0002701101007387 */ /* 0x000fe20000100800 */
[----:B------:R-:W-:Y:S02]  /*181b0*/  IMAD R11, R10, c[0x0][0x190], RZ ;  /* 0x000064000a0b7a24 */ /* 0x000fe400078e02ff */
[----:B------:R-:W-:Y:S01]  /*181c0*/  IMAD R10, R9, c[0x0][0x190], RZ ;  /* 0x00006400090a7a24 */ /* 0x000fe200078e02ff */
        /* <DEDUP_REMOVED lines=14> */
[----:B------:R-:W-:Y:S04]  /*182b0*/  STL [R1+0x31c], R9 ;  /* 0x00031c0901007387 */ /* 0x000fe80000100800 */
[----:B------:R-:W-:Y:S01]  /*182c0*/  STL [R1+0x330], R8 ;  /* 0x0003300801007387 */ /* 0x000fe20000100800 */
[----:B------:R-:W-:-:S03]  /*182d0*/  IMAD R3, R27, c[0x0][0x190], RZ ;  /* 0x000064001b037a24 */ /* 0x000fc600078e02ff */
[----:B------:R-:W-:Y:S04]  /*182e0*/  STL [R1+0x344], R7 ;  /* 0x0003440701007387 */ /* 0x000fe80000100800 */
[----:B------:R-:W-:Y:S04]  /*182f0*/  STL [R1+0x35c], R6 ;  /* 0x00035c0601007387 */ /* 0x000fe80000100800 */
[----:B------:R-:W-:Y:S04]  /*18300*/  STL [R1+0x370], R5 ;  /* 0x0003700501007387 */ /* 0x000fe80000100800 */
[----:B------:R0:W-:Y:S04]  /*18310*/  STL [R1+0x384], R0 ;  /* 0x0003840001007387 */ /* 0x0001e80000100800 */
[----:B------:R2:W-:Y:S01]  /*18320*/  STL [R1+0x398], R4 ;  /* 0x0003980401007387 */ /* 0x0005e20000100800 */
[----:B0-----:R-:W-:-:S03]  /*18330*/  IMAD R0, R26, c[0x0][0x190], RZ ;  /* 0x000064001a007a24 */ /* 0x001fc600078e02ff */
[----:B------:R0:W-:Y:S01]  /*18340*/  STL [R1+0x394], R3 ;  /* 0x0003940301007387 */ /* 0x0001e20000100800 */
[----:B--2---:R-:W-:-:S03]  /*18350*/  IMAD R4, R25, c[0x0][0x190], RZ ;  /* 0x0000640019047a24 */ /* 0x004fc600078e02ff */
[----:B------:R2:W-:Y:S04]  /*18360*/  STL [R1+0x390], R0 ;  /* 0x0003900001007387 */ /* 0x0005e80000100800 */
[----:B------:R3:W-:Y:S01]  /*18370*/  STL [R1+0x38c], R4 ;  /* 0x00038c0401007387 */ /* 0x0007e20000100800 */
[----:B0-----:R-:W-:Y:S02]  /*18380*/  IMAD R3, R24, c[0x0][0x190], RZ ;  /* 0x0000640018037a24 */ /* 0x001fe400078e02ff */
[----:B--2---:R-:W-:-:S03]  /*18390*/  IMAD R0, R23, c[0x0][0x190], RZ ;  /* 0x0000640017007a24 */ /* 0x004fc600078e02ff */
[----:B------:R0:W-:Y:S01]  /*183a0*/  STL [R1+0x388], R3 ;  /* 0x0003880301007387 */ /* 0x0001e20000100800 */
[----:B---3--:R-:W-:-:S03]  /*183b0*/  IMAD R4, R22, c[0x0][0x190], RZ ;  /* 0x0000640016047a24 */ /* 0x008fc600078e02ff */
[----:B------:R2:W-:Y:S04]  /*183c0*/  STL [R1+0x380], R0 ;  /* 0x0003800001007387 */ /* 0x0005e80000100800 */
[----:B------:R3:W-:Y:S01]  /*183d0*/  STL [R1+0x37c], R4 ;  /* 0x00037c0401007387 */ /* 0x0007e20000100800 */
[----:B0-----:R-:W-:Y:S02]  /*183e0*/  IMAD R3, R21, c[0x0][0x190], RZ ;  /* 0x0000640015037a24 */ /* 0x001fe400078e02ff */
[----:B--2---:R-:W-:-:S03]  /*183f0*/  IMAD R0, R20, c[0x0][0x190], RZ ;  /* 0x0000640014007a24 */ /* 0x004fc600078e02ff */
        /* <DEDUP_REMOVED lines=531> */
[----:B0-----:R-:W2:Y:S01]  /*1a530*/  LDL.LU R28, [R1+0x171c] ;  /* 0x00171c00011c7983 */ /* 0x001ea20000300800 */
[----:B---3--:R-:W-:Y:S02]  /*1a540*/  IMAD R18, R18, c[0x0][0x190], RZ ;  /* 0x0000640012127a24 */ /* 0x008fe400078e02ff */
[----:B----4-:R-:W-:Y:S02]  /*1a550*/  IMAD R17, R17, c[0x0][0x190], RZ ;  /* 0x0000640011117a24 */ /* 0x010fe400078e02ff */
[----:B------:R-:W-:Y:S02]  /*1a560*/  IMAD R16, R16, c[0x0][0x190], RZ ;  /* 0x0000640010107a24 */ /* 0x000fe400078e02ff */
[----:B------:R-:W-:-:S02]  /*1a570*/  IMAD R15, R15, c[0x0][0x190], RZ ;  /* 0x000064000f0f7a24 */ /* 0x000fc400078e02ff */
[----:B------:R-:W-:Y:S02]  /*1a580*/  IMAD R14, R14, c[0x0][0x190], RZ ;  /* 0x000064000e0e7a24 */ /* 0x000fe400078e02ff */
[----:B------:R-:W-:Y:S02]  /*1a590*/  IMAD R13, R13, c[0x0][0x190], RZ ;  /* 0x000064000d0d7a24 */ /* 0x000fe400078e02ff */
[----:B------:R-:W-:Y:S02]  /*1a5a0*/  IMAD R12, R12, c[0x0][0x190], RZ ;  /* 0x000064000c0c7a24 */ /* 0x000fe400078e02ff */
[----:B------:R-:W-:Y:S02]  /*1a5b0*/  IMAD R11, R11, c[0x0][0x190], RZ ;  /* 0x000064000b0b7a24 */ /* 0x000fe400078e02ff */
        /* <DEDUP_REMOVED lines=20> */
[----:B--2---:R-:W-:-:S05]  /*1a700*/  IMAD R28, R28, c[0x0][0x190], RZ ;  /* 0x000064001c1c7a24 */ /* 0x004fca00078e02ff */
[----:B------:R0:W-:Y:S04]  /*1a710*/  STL [R1+0x74], R28 ;  /* 0x0000741c01007387 */ /* 0x0001e80000100800 */
[----:B0-----:R-:W2:Y:S04]  /*1a720*/  LDL.LU R28, [R1+0x1718] ;  /* 0x00171800011c7983 */ /* 0x001ea80000300800 */
[----:B------:R0:W-:Y:S04]  /*1a730*/  STL [R1+0x70], R18 ;  /* 0x0000701201007387 */ /* 0x0001e80000100800 */
[----:B0-----:R-:W2:Y:S04]  /*1a740*/  LDL.LU R18, [R1+0x1714] ;  /* 0x0017140001127983 */ /* 0x001ea80000300800 */
        /* <DEDUP_REMOVED lines=53> */
[----:B0-----:R-:W2:Y:S02]  /*1aaa0*/  LDL.LU R2, [R1+0x16a8] ;  /* 0x0016a80001027983 */ /* 0x001ea40000300800 */
[----:B--2---:R-:W-:-:S05]  /*1aab0*/  IMAD R2, R2, c[0x0][0x190], RZ ;  /* 0x0000640002027a24 */ /* 0x004fca00078e02ff */
[----:B------:R0:W-:Y:S04]  /*1aac0*/  STL [R1], R2 ;  /* 0x0000000201007387 */ /* 0x0001e80000100800 */
[----:B0-----:R-:W2:Y:S01]  /*1aad0*/  LDL.LU R2, [R1+0x16a4] ;  /* 0x0016a40001027983 */ /* 0x001ea20000300800 */
[----:B------:R-:W-:Y:S02]  /*1aae0*/  IMAD R29, R29, c[0x0][0x190], RZ ;  /* 0x000064001d1d7a24 */ /* 0x000fe400078e02ff */
[----:B------:R-:W-:Y:S02]  /*1aaf0*/  IMAD R20, R20, c[0x0][0x190], RZ ;  /* 0x0000640014147a24 */ /* 0x000fe400078e02ff */
        /* <DEDUP_REMOVED lines=9> */
[----:B------:R-:W-:-:S03]  /*1ab90*/  IMAD R26, R26, c[0x0][0x190], RZ ;  /* 0x000064001a1a7a24 */ /* 0x000fc600078e02ff */
[----:B------:R2:W-:Y:S04]  /*1aba0*/  STL [R1+0x168c], R21 ;  /* 0x00168c1501007387 */ /* 0x0005e80000100800 */
[----:B------:R0:W-:Y:S04]  /*1abb0*/  STL [R1+0x1690], R22 ;  /* 0x0016901601007387 */ /* 0x0001e80000100800 */
[----:B------:R-:W-:Y:S04]  /*1abc0*/  STL [R1+0x1694], R23 ;  /* 0x0016941701007387 */ /* 0x000fe80000100800 */
[----:B------:R-:W-:Y:S04]  /*1abd0*/  STL [R1+0x1698], R24 ;  /* 0x0016981801007387 */ /* 0x000fe80000100800 */
[----:B------:R-:W-:Y:S04]  /*1abe0*/  STL [R1+0x169c], R25 ;  /* 0x00169c1901007387 */ /* 0x000fe80000100800 */
[----:B------:R0:W-:Y:S01]  /*1abf0*/  STL [R1+0x16a0], R26 ;  /* 0x0016a01a01007387 */ /* 0x0001e20000100800 */
[----:B--2---:R-:W-:-:S02]  /*1ac00*/  LEA R21, P3, R5, R2, 0x1 ;  /* 0x0000000205157211 */ /* 0x004fc400078608ff */
[-C--:B0-----:R-:W-:Y:S02]  /*1ac10*/  LEA R22, P2, R6, R2.reuse, 0x1 ;  /* 0x0000000206167211 */ /* 0x081fe400078408ff */
[-C--:B------:R-:W-:Y:S01]  /*1ac20*/  LEA R20, P1, R7, R2.reuse, 0x1 ;  /* 0x0000000207147211 */ /* 0x080fe200078208ff */
[----:B------:R0:W-:Y:S04]  /*1ac30*/  STL [R1+0x1150], R21 ;  /* 0x0011501501007387 */ /* 0x0001e80000100800 */
[----:B------:R2:W-:Y:S04]  /*1ac40*/  STL [R1+0x1154], R22 ;  /* 0x0011541601007387 */ /* 0x0005e80000100800 */
[----:B------:R-:W3:Y:S01]  /*1ac50*/  LDL.LU R26, [R1+0x110] ;  /* 0x00011000011a7983 */ /* 0x000ee20000300800 */
[----:B0-----:R-:W-:-:S03]  /*1ac60*/  LEA R21, P0, R8, R2, 0x1 ;  /* 0x0000000208157211 */ /* 0x001fc600078008ff */
[----:B------:R0:W-:Y:S01]  /*1ac70*/  STL [R1+0x1158], R20 ;  /* 0x0011581401007387 */ /* 0x0001e20000100800 */
[----:B--2---:R-:W-:-:S03]  /*1ac80*/  LEA R22, P6, R10, R2, 0x1 ;  /* 0x000000020a167211 */ /* 0x004fc600078c08ff */
[----:B------:R2:W-:Y:S01]  /*1ac90*/  STL [R1+0x115c], R21 ;  /* 0x00115c1501007387 */ /* 0x0005e20000100800 */
[-C--:B0-----:R-:W-:Y:S02]  /*1aca0*/  LEA R20, P4, R9, R2.reuse, 0x1 ;  /* 0x0000000209147211 */ /* 0x081fe400078808ff */
[----:B--2---:R-:W-:-:S03]  /*1acb0*/  LEA R21, P5, R11, R2, 0x1 ;  /* 0x000000020b157211 */ /* 0x004fc600078a08ff */
[----:B------:R0:W-:Y:S04]  /*1acc0*/  STL [R1+0x1160], R20 ;  /* 0x0011601401007387 */ /* 0x0001e80000100800 */
[----:B------:R-:W-:Y:S01]  /*1acd0*/  STL [R1+0x1164], R22 ;  /* 0x0011641601007387 */ /* 0x000fe20000100800 */
[----:B0-----:R-:W-:-:S03]  /*1ace0*/  LEA.HI.X.SX32 R20, R5, R4, 0x1, P3 ;  /* 0x0000000405147211 */ /* 0x001fc600018f0eff */
[----:B------:R-:W2:Y:S04]  /*1acf0*/  LDL.LU R5, [R1+0x124] ;  /* 0x0001240001057983 */ /* 0x000ea80000300800 */
[----:B------:R0:W-:Y:S04]  /*1ad00*/  STL [R1+0x1168], R21 ;  /* 0x0011681501007387 */ /* 0x0001e80000100800 */
[----:B------:R1:W-:Y:S01]  /*1ad10*/  STL [R1+0x1148], R20 ;  /* 0x0011481401007387 */ /* 0x0003e20000100800 */
[----:B0-----:R-:W-:Y:S02]  /*1ad20*/  LEA R21, P3, R12, R2, 0x1 ;  /* 0x000000020c157211 */ /* 0x001fe400078608ff */
[----:B-1----:R-:W-:-:S02]  /*1ad30*/  LEA.HI.X.SX32 R20, R6, R4, 0x1, P2 ;  /* 0x0000000406147211 */ /* 0x002fc400010f0eff */
[----:B------:R-:W2:Y:S04]  /*1ad40*/  LDL.LU R6, [R1+0x148] ;  /* 0x0001480001067983 */ /* 0x000ea80000300800 */
[----:B------:R0:W-:Y:S04]  /*1ad50*/  STL [R1+0x114c], R21 ;  /* 0x00114c1501007387 */ /* 0x0001e80000100800 */
[----:B------:R1:W-:Y:S01]  /*1ad60*/  STL [R1+0x1140], R20 ;  /* 0x0011401401007387 */ /* 0x0003e20000100800 */
[----:B0-----:R-:W-:Y:S02]  /*1ad70*/  LEA R21, P2, R13, R2, 0x1 ;  /* 0x000000020d157211 */ /* 0x001fe400078408ff */
[----:B-1----:R-:W-:-:S02]  /*1ad80*/  LEA.HI.X.SX32 R20, R7, R4, 0x1, P1 ;  /* 0x0000000407147211 */ /* 0x002fc400008f0eff */
[----:B------:R-:W2:Y:S04]  /*1ad90*/  LDL.LU R7, [R1+0x130] ;  /* 0x0001300001077983 */ /* 0x000ea80000300800 */
[----:B------:R0:W-:Y:S04]  /*1ada0*/  STL [R1+0x1144], R21 ;  /* 0x0011441501007387 */ /* 0x0001e80000100800 */
[----:B------:R-:W2:Y:S04]  /*1adb0*/  LDL.LU R25, [R1+0x15c] ;  /* 0x00015c0001197983 */ /* 0x000ea80000300800 */
[----:B------:R1:W-:Y:S01]  /*1adc0*/  STL [R1+0x1138], R20 ;  /* 0x0011381401007387 */ /* 0x0003e20000100800 */
[----:B0-----:R-:W-:-:S02]  /*1add0*/  LEA R21, P1, R14, R2, 0x1 ;  /* 0x000000020e157211 */ /* 0x001fc400078208ff */
[-C--:B------:R-:W-:Y:S02]  /*1ade0*/  LEA.HI.X.SX32 R9, R9, R4.reuse, 0x1, P4 ;  /* 0x0000000409097211 */ /* 0x080fe400020f0eff */
[----:B-1----:R-:W-:Y:S02]  /*1adf0*/  LEA.HI.X.SX32 R20, R8, R4, 0x1, P0 ;  /* 0x0000000408147211 */ /* 0x002fe400000f0eff */
[-C--:B------:R-:W-:Y:S01]  /*1ae00*/  LEA R8, P0, R15, R2.reuse, 0x1 ;  /* 0x000000020f087211 */ /* 0x080fe200078008ff */
[----:B------:R-:W-:Y:S04]  /*1ae10*/  STL [R1+0x113c], R21 ;  /* 0x00113c1501007387 */ /* 0x000fe80000100800 */
[----:B------:R-:W-:Y:S04]  /*1ae20*/  STL [R1+0x1130], R20 ;  /* 0x0011301401007387 */ /* 0x000fe80000100800 */
[----:B------:R-:W2:Y:S04]  /*1ae30*/  LDL.LU R24, [R1+0x188] ;  /* 0x0001880001187983 */ /* 0x000ea80000300800 */
[----:B------:R0:W-:Y:S04]  /*1ae40*/  STL [R1+0x1134], R8 ;  /* 0x0011340801007387 */ /* 0x0001e80000100800 */
[----:B------:R1:W-:Y:S04]  /*1ae50*/  STL [R1+0x1128], R9 ;  /* 0x0011280901007387 */ /* 0x0003e80000100800 */
[----:B------:R-:W2:Y:S01]  /*1ae60*/  LDL.LU R23, [R1+0x198] ;  /* 0x0001980001177983 */ /* 0x000ea20000300800 */
[----:B0-----:R-:W-:-:S02]  /*1ae70*/  LEA R8, P4, R16, R2, 0x1 ;  /* 0x0000000210087211 */ /* 0x001fc400078808ff */
[----:B-1----:R-:W-:-:S03]  /*1ae80*/  LEA.HI.X.SX32 R9, R10, R4, 0x1, P6 ;  /* 0x000000040a097211 */ /* 0x002fc600030f0eff */
[----:B------:R4:W-:Y:S01]  /*1ae90*/  STL [R1+0x112c], R8 ;  /* 0x00112c0801007387 */ /* 0x0009e20000100800 */
[----:B------:R-:W-:-:S03]  /*1aea0*/  LEA.HI.X.SX32 R10, R11, R4, 0x1, P5 ;  /* 0x000000040b0a7211 */ /* 0x000fc600028f0eff */
[----:B------:R0:W-:Y:S01]  /*1aeb0*/  STL [R1+0x1120], R9 ;  /* 0x0011200901007387 */ /* 0x0001e20000100800 */
[-C--:B----4-:R-:W-:Y:S02]  /*1aec0*/  LEA R8, P6, R17, R2.reuse, 0x1 ;  /* 0x0000000211087211 */ /* 0x090fe400078c08ff */
[----:B0-----:R-:W-:-:S03]  /*1aed0*/  LEA R9, P5, R18, R2, 0x1 ;  /* 0x0000000212097211 */ /* 0x001fc600078a08ff */
[----:B------:R0:W-:Y:S04]  /*1aee0*/  STL [R1+0x1124], R8 ;  /* 0x0011240801007387 */ /* 0x0001e80000100800 */
[----:B------:R-:W-:Y:S01]  /*1aef0*/  STL [R1+0x1118], R10 ;  /* 0x0011180a01007387 */ /* 0x000fe20000100800 */
[----:B0-----:R-:W-:-:S03]  /*1af00*/  LEA.HI.X.SX32 R8, R12, R4, 0x1, P3 ;  /* 0x000000040c087211 */ /* 0x001fc600018f0eff */
[----:B------:R-:W4:Y:S04]  /*1af10*/  LDL.LU R12, [R1+0x1b0] ;  /* 0x0001b000010c7983 */ /* 0x000f280000300800 */
[----:B------:R-:W-:Y:S04]  /*1af20*/  STL [R1+0x111c], R9 ;  /* 0x00111c0901007387 */ /* 0x000fe80000100800 */
[----:B------:R-:W4:Y:S04]  /*1af30*/  LDL.LU R22, [R1+0x1c0] ;  /* 0x0001c00001167983 */ /* 0x000f280000300800 */
[----:B------:R0:W-:Y:S02]  /*1af40*/  STL [R1+0x1110], R8 ;  /* 0x0011100801007387 */ /* 0x0001e40000100800 */
[----:B0-----:R-:W-:-:S02]  /*1af50*/  LEA.HI.X.SX32 R8, R13, R4, 0x1, P2 ;  /* 0x000000040d087211 */ /* 0x001fc400010f0eff */
[----:B------:R-:W4:Y:S01]  /*1af60*/  LDL.LU R13, [R1+0x170] ;  /* 0x00017000010d7983 */ /* 0x000f220000300800 */
[----:B------:R-:W-:-:S05]  /*1af70*/  LEA R9, P3, R28, R2, 0x1 ;  /* 0x000000021c097211 */ /* 0x000fca00078608ff */
[----:B------:R-:W-:Y:S04]  /*1af80*/  STL [R1+0x1114], R9 ;  /* 0x0011140901007387 */ /* 0x000fe80000100800 */
[----:B------:R-:W4:Y:S01]  /*1af90*/  LDL.LU R21, [R1+0x1d8] ;  /* 0x0001d80001157983 */ /* 0x000f220000300800 */
[----:B------:R-:W-:-:S03]  /*1afa0*/  IMAD.MOV R29, RZ, RZ, -c[0x0][0x188] ;  /* 0x80006200ff1d7624 */ /* 0x000fc600078e02ff */
[----:B------:R0:W-:Y:S04]  /*1afb0*/  STL [R1+0x1108], R8 ;  /* 0x0011080801007387 */ /* 0x0001e80000100800 */
[----:B------:R-:W4:Y:S01]  /*1afc0*/  LDL.LU R20, [R1+0x1ec] ;  /* 0x0001ec0001147983 */ /* 0x000f220000300800 */
[----:B------:R-:W-:Y:S01]  /*1afd0*/  IMAD R19, R29, 0x2, R0 ;  /* 0x000000021d137824 */ /* 0x000fe200078e0200 */
[----:B0-----:R-:W-:Y:S02]  /*1afe0*/  LEA.HI.X.SX32 R8, R14, R4, 0x1, P1 ;  /* 0x000000040e087211 */ /* 0x001fe400008f0eff */
[----:B---3--:R-:W-:-:S05]  /*1aff0*/  LEA R9, P2, R26, R2, 0x1 ;  /* 0x000000021a097211 */ /* 0x008fca00078408ff */
[----:B------:R-:W-:Y:S04]  /*1b000*/  STL [R1+0x110c], R9 ;  /* 0x00110c0901007387 */ /* 0x000fe80000100800 */
[----:B------:R0:W-:Y:S04]  /*1b010*/  STL [R1+0x1100], R8 ;  /* 0x0011000801007387 */ /* 0x0001e80000100800 */
[----:B------:R-:W3:Y:S01]  /*1b020*/  LDL.LU R29, [R1+0x200] ;  /* 0x00020000011d7983 */ /* 0x000ee20000300800 */
[----:B0-----:R-:W-:Y:S02]  /*1b030*/  LEA.HI.X.SX32 R8, R15, R4, 0x1, P0 ;  /* 0x000000040f087211 */ /* 0x001fe400000f0eff */
[----:B--2---:R-:W-:-:S05]  /*1b040*/  LEA R9, P1, R5, R2, 0x1 ;  /* 0x0000000205097211 */ /* 0x004fca00078208ff */
[----:B------:R-:W-:Y:S04]  /*1b050*/  STL [R1+0x1104], R9 ;  /* 0x0011040901007387 */ /* 0x000fe80000100800 */
[----:B------:R0:W-:Y:S04]  /*1b060*/  STL [R1+0x10f8], R8 ;  /* 0x0010f80801007387 */ /* 0x0001e80000100800 */
[----:B------:R-:W2:Y:S01]  /*1b070*/  LDL.LU R11, [R1+0x218] ;  /* 0x00021800010b7983 */ /* 0x000ea20000300800 */
[----:B0-----:R-:W-:Y:S02]  /*1b080*/  LEA.HI.X.SX32 R8, R16, R4, 0x1, P4 ;  /* 0x0000000410087211 */ /* 0x001fe400020f0eff */
[----:B------:R-:W-:-:S05]  /*1b090*/  LEA R9, P0, R7, R2, 0x1 ;  /* 0x0000000207097211 */ /* 0x000fca00078008ff */
[----:B------:R0:W-:Y:S04]  /*1b0a0*/  STL [R1+0x10fc], R9 ;  /* 0x0010fc0901007387 */ /* 0x0001e80000100800 */
[----:B------:R1:W-:Y:S04]  /*1b0b0*/  STL [R1+0x10f0], R8 ;  /* 0x0010f00801007387 */ /* 0x0003e80000100800 */
[----:B------:R-:W2:Y:S01]  /*1b0c0*/  LDL.LU R10, [R1+0x234] ;  /* 0x00023400010a7983 */ /* 0x000ea20000300800 */
[----:B0-----:R-:W-:Y:S02]  /*1b0d0*/  LEA R9, P4, R6, R2, 0x1 ;  /* 0x0000000206097211 */ /* 0x001fe400078808ff */
[----:B-1----:R-:W-:-:S03]  /*1b0e0*/  LEA.HI.X.SX32 R8, R17, R4, 0x1, P6 ;  /* 0x0000000411087211 */ /* 0x002fc600030f0eff */
[----:B------:R0:W-:Y:S04]  /*1b0f0*/  STL [R1+0x10f4], R9 ;  /* 0x0010f40901007387 */ /* 0x0001e80000100800 */
[----:B------:R1:W-:Y:S01]  /*1b100*/  STL [R1+0x10e8], R8 ;  /* 0x0010e80801007387 */ /* 0x0003e20000100800 */
[----:B------:R-:W-:-:S03]  /*1b110*/  LEA R14, P6, R25, R2, 0x1 ;  /* 0x00000002190e7211 */ /* 0x000fc600078c08ff */
[----:B0-----:R-:W2:Y:S01]  /*1b120*/  LDL.LU R9, [R1+0x244] ;  /* 0x0002440001097983 */ /* 0x001ea20000300800 */
[----:B-1----:R-:W-:-:S03]  /*1b130*/  LEA.HI.X.SX32 R8, R18, R4, 0x1, P5 ;  /* 0x0000000412087211 */ /* 0x002fc600028f0eff */
[----:B------:R-:W-:Y:S04]  /*1b140*/  STL [R1+0x10ec], R14 ;  /* 0x0010ec0e01007387 */ /* 0x000fe80000100800 */
[----:B------:R0:W-:Y:S01]  /*1b150*/  STL [R1+0x98c], R8 ;  /* 0x00098c0801007387 */ /* 0x0001e20000100800 */
[----:B------:R-:W-:-:S03]  /*1b160*/  LEA.HI.X.SX32 R15, R28, R4, 0x1, P3 ;  /* 0x000000041c0f7211 */ /* 0x000fc600018f0eff */
[----:B0-----:R-:W2:Y:S01]  /*1b170*/  LDL.LU R8, [R1+0x25c] ;  /* 0x00025c0001087983 */ /* 0x001ea20000300800 */
[----:B----4-:R-:W-:-:S05]  /*1b180*/  LEA R14, P5, R13, R2, 0x1 ;  /* 0x000000020d0e7211 */ /* 0x010fca00078a08ff */
[----:B------:R0:W-:Y:S04]  /*1b190*/  STL [R1+0x9ac], R14 ;  /* 0x0009ac0e01007387 */ /* 0x0001e80000100800 */
[----:B------:R1:W-:Y:S01]  /*1b1a0*/  STL [R1+0x990], R15 ;  /* 0x0009900f01007387 */ /* 0x0003e20000100800 */
[----:B0-----:R-:W-:Y:S02]  /*1b1b0*/  LEA R14, P3, R24, R2, 0x1 ;  /* 0x00000002180e7211 */ /* 0x001fe400078608ff */
[----:B-1----:R-:W-:Y:S02]  /*1b1c0*/  LEA.HI.X.SX32 R15, R26, R4, 0x1, P2 ;  /* 0x000000041a0f7211 */ /* 0x002fe400010f0eff */
[----:B------:R-:W4:Y:S04]  /*1b1d0*/  LDL.LU R26, [R1+0x16a0] ;  /* 0x0016a000011a7983 */ /* 0x000f280000300800 */
[----:B------:R0:W-:Y:S04]  /*1b1e0*/  STL [R1+0x9b4], R14 ;  /* 0x0009b40e01007387 */ /* 0x0001e80000100800 */
[----:B0-----:R-:W4:Y:S04]  /*1b1f0*/  LDL.LU R14, [R1+0x270] ;  /* 0x00027000010e7983 */ /* 0x001f280000300800 */
[----:B------:R0:W-:Y:S01]  /*1b200*/  STL [R1+0x994], R15 ;  /* 0x0009940f01007387 */ /* 0x0001e20000100800 */
[----:B------:R-:W-:-:S02]  /*1b210*/  LEA R16, P2, R23, R2, 0x1 ;  /* 0x0000000217107211 */ /* 0x000fc400078408ff */
[-C--:B0-----:R-:W-:Y:S02]  /*1b220*/  LEA.HI.X.SX32 R15, R5, R4.reuse, 0x1, P1 ;  /* 0x00000004050f7211 */ /* 0x081fe400008f0eff */
[----:B------:R-:W4:Y:S04]  /*1b230*/  LDL.LU R5, [R1+0x284] ;  /* 0x0002840001057983 */ /* 0x000f280000300800 */
[----:B------:R-:W-:Y:S04]  /*1b240*/  STL [R1+0x9bc], R16 ;  /* 0x0009bc1001007387 */ /* 0x000fe80000100800 */
[----:B------:R0:W-:Y:S02]  /*1b250*/  STL [R1+0x998], R15 ;  /* 0x0009980f01007387 */ /* 0x0001e40000100800 */
[----:B0-----:R-:W-:-:S02]  /*1b260*/  LEA.HI.X.SX32 R15, R7, R4, 0x1, P0 ;  /* 0x00000004070f7211 */ /* 0x001fc400000f0eff */
[----:B------:R-:W4:Y:S01]  /*1b270*/  LDL.LU R7, [R1+0x29c] ;  /* 0x00029c0001077983 */ /* 0x000f220000300800 */
[----:B------:R-:W-:-:S05]  /*1b280*/  LEA R16, P1, R12, R2, 0x1 ;  /* 0x000000020c107211 */ /* 0x000fca00078208ff */
[----:B------:R0:W-:Y:S04]  /*1b290*/  STL [R1+0x9c4], R16 ;  /* 0x0009c41001007387 */ /* 0x0001e80000100800 */
[----:B------:R1:W-:Y:S01]  /*1b2a0*/  STL [R1+0x99c], R15 ;  /* 0x00099c0f01007387 */ /* 0x0003e20000100800 */
[----:B0-----:R-:W-:Y:S02]  /*1b2b0*/  LEA R16, P0, R22, R2, 0x1 ;  /* 0x0000000216107211 */ /* 0x001fe400078008ff */
[----:B-1----:R-:W-:Y:S02]  /*1b2c0*/  LEA.HI.X.SX32 R15, R6, R4, 0x1, P4 ;  /* 0x00000004060f7211 */ /* 0x002fe400020f0eff */
[----:B------:R-:W4:Y:S04]  /*1b2d0*/  LDL.LU R6, [R1+0x2b0] ;  /* 0x0002b00001067983 */ /* 0x000f280000300800 */
[----:B------:R0:W-:Y:S04]  /*1b2e0*/  STL [R1+0x9cc], R16 ;  /* 0x0009cc1001007387 */ /* 0x0001e80000100800 */
[----:B------:R1:W-:Y:S01]  /*1b2f0*/  STL [R1+0x9a0], R15 ;  /* 0x0009a00f01007387 */ /* 0x0003e20000100800 */
[----:B0-----:R-:W-:-:S02]  /*1b300*/  LEA R16, P4, R21, R2, 0x1 ;  /* 0x0000000215107211 */ /* 0x001fc400078808ff */
        /* <DEDUP_REMOVED lines=9> */
[----:B---3--:R-:W-:-:S02]  /*1b3a0*/  LEA R16, P5, R29, R2, 0x1 ;  /* 0x000000021d107211 */ /* 0x008fc400078a08ff */
[-C--:B0-----:R-:W-:Y:S02]  /*1b3b0*/  LEA.HI.X.SX32 R15, R24, R4.reuse, 0x1, P3 ;  /* 0x00000004180f7211 */ /* 0x081fe400018f0eff */
[----:B------:R-:W3:Y:S04]  /*1b3c0*/  LDL.LU R24, [R1+0x2f4] ;  /* 0x0002f40001187983 */ /* 0x000ee80000300800 */
[----:B------:R-:W-:Y:S04]  /*1b3d0*/  STL [R1+0x9e4], R16 ;  /* 0x0009e41001007387 */ /* 0x000fe80000100800 */
[----:B------:R0:W-:Y:S02]  /*1b3e0*/  STL [R1+0x9b0], R15 ;  /* 0x0009b00f01007387 */ /* 0x0001e40000100800 */
[----:B0-----:R-:W-:-:S02]  /*1b3f0*/  LEA.HI.X.SX32 R15, R23, R4, 0x1, P2 ;  /* 0x00000004170f7211 */ /* 0x001fc400010f0eff */
[----:B------:R-:W3:Y:S01]  /*1b400*/  LDL.LU R23, [R1+0x304] ;  /* 0x0003040001177983 */ /* 0x000ee20000300800 */
[----:B--2---:R-:W-:-:S05]  /*1b410*/  LEA R16, P3, R11, R2, 0x1 ;  /* 0x000000020b107211 */ /* 0x004fca00078608ff */
[----:B------:R-:W-:Y:S04]  /*1b420*/  STL [R1+0x9ec], R16 ;  /* 0x0009ec1001007387 */ /* 0x000fe80000100800 */
[----:B------:R0:W-:Y:S02]  /*1b430*/  STL [R1+0x9b8], R15 ;  /* 0x0009b80f01007387 */ /* 0x0001e40000100800 */
[----:B0-----:R-:W-:Y:S02]  /*1b440*/  LEA.HI.X.SX32 R15, R12, R4, 0x1, P1 ;  /* 0x000000040c0f7211 */ /* 0x001fe400008f0eff */
[----:B------:R-:W2:Y:S01]  /*1b450*/  LDL.LU R12, [R1+0x31c] ;  /* 0x00031c00010c7983 */ /* 0x000ea20000300800 */
[----:B------:R-:W-:-:S05]  /*1b460*/  LEA R16, P2, R10, R2, 0x1 ;  /* 0x000000020a107211 */ /* 0x000fca00078408ff */
[----:B------:R0:W-:Y:S04]  /*1b470*/  STL [R1+0x9f4], R16 ;  /* 0x0009f41001007387 */ /* 0x0001e80000100800 */
[----:B------:R1:W-:Y:S01]  /*1b480*/  STL [R1+0x9c0], R15 ;  /* 0x0009c00f01007387 */ /* 0x0003e20000100800 */
[----:B0-----:R-:W-:Y:S02]  /*1b490*/  LEA R16, P1, R9, R2, 0x1 ;  /* 0x0000000209107211 */ /* 0x001fe400078208ff */
[----:B-1----:R-:W-:Y:S02]  /*1b4a0*/  LEA.HI.X.SX32 R15, R22, R4, 0x1, P0 ;  /* 0x00000004160f7211 */ /* 0x002fe400000f0eff */
[----:B------:R-:W2:Y:S04]  /*1b4b0*/  LDL.LU R22, [R1+0x330] ;  /* 0x0003300001167983 */ /* 0x000ea80000300800 */
[----:B------:R0:W-:Y:S04]  /*1b4c0*/  STL [R1+0x9fc], R16 ;  /* 0x0009fc1001007387 */ /* 0x0001e80000100800 */
[----:B------:R1:W-:Y:S01]  /*1b4d0*/  STL [R1+0x9c8], R15 ;  /* 0x0009c80f01007387 */ /* 0x0003e20000100800 */
[----:B0-----:R-:W-:-:S02]  /*1b4e0*/  LEA R16, P0, R8, R2, 0x1 ;  /* 0x0000000208107211 */ /* 0x001fc400078008ff */
[-C--:B-1----:R-:W-:Y:S02]  /*1b4f0*/  LEA.HI.X.SX32 R15, R21, R4.reuse, 0x1, P4 ;  /* 0x00000004150f7211 */ /* 0x082fe400020f0eff */
[----:B------:R-:W2:Y:S04]  /*1b500*/  LDL.LU R21, [R1+0x344] ;  /* 0x0003440001157983 */ /* 0x000ea80000300800 */
[----:B------:R-:W-:Y:S04]  /*1b510*/  STL [R1+0xa04], R16 ;  /* 0x000a041001007387 */ /* 0x000fe80000100800 */
[----:B------:R0:W-:Y:S02]  /*1b520*/  STL [R1+0x9d0], R15 ;  /* 0x0009d00f01007387 */ /* 0x0001e40000100800 */
[----:B0-----:R-:W-:-:S02]  /*1b530*/  LEA.HI.X.SX32 R15, R20, R4, 0x1, P6 ;  /* 0x00000004140f7211 */ /* 0x001fc400030f0eff */
[----:B------:R-:W2:Y:S01]  /*1b540*/  LDL.LU R20, [R1+0x35c] ;  /* 0x00035c0001147983 */ /* 0x000ea20000300800 */
[----:B----4-:R-:W-:-:S05]  /*1b550*/  LEA R16, P4, R14, R2, 0x1 ;  /* 0x000000020e107211 */ /* 0x010fca00078808ff */
[----:B------:R0:W-:Y:S04]  /*1b560*/  STL [R1+0xa0c], R16 ;  /* 0x000a0c1001007387 */ /* 0x0001e80000100800 */
[----:B------:R1:W-:Y:S01]  /*1b570*/  STL [R1+0x9d8], R15 ;  /* 0x0009d80f01007387 */ /* 0x0003e20000100800 */
[----:B0-----:R-:W-:Y:S02]  /*1b580*/  LEA R16, P6, R5, R2, 0x1 ;  /* 0x0000000205107211 */ /* 0x001fe400078c08ff */
[-C--:B-1----:R-:W-:Y:S02]  /*1b590*/  LEA.HI.X.SX32 R15, R29, R4.reuse, 0x1, P5 ;  /* 0x000000041d0f7211 */ /* 0x082fe400028f0eff */
[----:B------:R-:W4:Y:S04]  /*1b5a0*/  LDL.LU R29, [R1+0x370] ;  /* 0x00037000011d7983 */ /* 0x000f280000300800 */
[----:B------:R-:W-:Y:S04]  /*1b5b0*/  STL [R1+0xa14], R16 ;  /* 0x000a141001007387 */ /* 0x000fe80000100800 */
[----:B------:R0:W-:Y:S02]  /*1b5c0*/  STL [R1+0x9e0], R15 ;  /* 0x0009e00f01007387 */ /* 0x0001e40000100800 */
[----:B0-----:R-:W-:-:S02]  /*1b5d0*/  LEA.HI.X.SX32 R15, R11, R4, 0x1, P3 ;  /* 0x000000040b0f7211 */ /* 0x001fc400018f0eff */
[----:B------:R-:W4:Y:S01]  /*1b5e0*/  LDL.LU R11, [R1+0x384] ;  /* 0x00038400010b7983 */ /* 0x000f220000300800 */
[----:B------:R-:W-:-:S05]  /*1b5f0*/  LEA R16, P5, R7, R2, 0x1 ;  /* 0x0000000207107211 */ /* 0x000fca00078a08ff */
[----:B------:R-:W-:Y:S04]  /*1b600*/  STL [R1+0xa1c], R16 ;  /* 0x000a1c1001007387 */ /* 0x000fe80000100800 */
[----:B------:R0:W-:Y:S02]  /*1b610*/  STL [R1+0x9e8], R15 ;  /* 0x0009e80f01007387 */ /* 0x0001e40000100800 */
[----:B0-----:R-:W-:Y:S02]  /*1b620*/  LEA.HI.X.SX32 R15, R10, R4, 0x1, P2 ;  /* 0x000000040a0f7211 */ /* 0x001fe400010f0eff */
        /* <DEDUP_REMOVED lines=15> */
[----:B0-----:R-:W-:Y:S02]  /*1b720*/  LEA.HI.X.SX32 R15, R14, R4, 0x1, P4 ;  /* 0x000000040e0f7211 */ /* 0x001fe400020f0eff */
[----:B------:R-:W3:Y:S04]  /*1b730*/  LDL.LU R14, [R1+0x38c] ;  /* 0x00038c00010e7983 */ /* 0x000ee80000300800 */
[----:B------:R0:W-:Y:S04]  /*1b740*/  STL [R1+0xa3c], R16 ;  /* 0x000a3c1001007387 */ /* 0x0001e80000100800 */
[----:B------:R1:W-:Y:S01]  /*1b750*/  STL [R1+0xa08], R15 ;  /* 0x000a080f01007387 */ /* 0x0003e20000100800 */
[----:B0-----:R-:W-:-:S02]  /*1b760*/  LEA R16, P4, R23, R2, 0x1 ;  /* 0x0000000217107211 */ /* 0x001fc400078808ff */
[----:B-1----:R-:W-:Y:S02]  /*1b770*/  LEA.HI.X.SX32 R15, R5, R4, 0x1, P6 ;  /* 0x00000004050f7211 */ /* 0x002fe400030f0eff */
[----:B------:R-:W3:Y:S04]  /*1b780*/  LDL.LU R5, [R1+0x388] ;  /* 0x0003880001057983 */ /* 0x000ee80000300800 */
[----:B------:R2:W-:Y:S04]  /*1b790*/  STL [R1+0xa44], R16 ;  /* 0x000a441001007387 */ /* 0x0005e80000100800 */
[----:B------:R0:W-:Y:S01]  /*1b7a0*/  STL [R1+0xa10], R15 ;  /* 0x000a100f01007387 */ /* 0x0001e20000100800 */
[----:B--2---:R-:W-:-:S02]  /*1b7b0*/  LEA R16, P6, R12, R2, 0x1 ;  /* 0x000000020c107211 */ /* 0x004fc400078c08ff */
[-C--:B0-----:R-:W-:Y:S02]  /*1b7c0*/  LEA.HI.X.SX32 R15, R7, R4.reuse, 0x1, P5 ;  /* 0x00000004070f7211 */ /* 0x081fe400028f0eff */
[----:B------:R-:W2:Y:S04]  /*1b7d0*/  LDL.LU R7, [R1+0x380] ;  /* 0x0003800001077983 */ /* 0x000ea80000300800 */
[----:B------:R-:W-:Y:S04]  /*1b7e0*/  STL [R1+0xa4c], R16 ;  /* 0x000a4c1001007387 */ /* 0x000fe80000100800 */
[----:B------:R0:W-:Y:S02]  /*1b7f0*/  STL [R1+0xa18], R15 ;  /* 0x000a180f01007387 */ /* 0x0001e40000100800 */
[----:B0-----:R-:W-:-:S02]  /*1b800*/  LEA.HI.X.SX32 R15, R6, R4, 0x1, P3 ;  /* 0x00000004060f7211 */ /* 0x001fc400018f0eff */
[----:B------:R-:W2:Y:S01]  /*1b810*/  LDL.LU R6, [R1+0x37c] ;  /* 0x00037c0001067983 */ /* 0x000ea20000300800 */
[----:B------:R-:W-:-:S05]  /*1b820*/  LEA R16, P5, R22, R2, 0x1 ;  /* 0x0000000216107211 */ /* 0x000fca00078a08ff */
[----:B------:R-:W-:Y:S04]  /*1b830*/  STL [R1+0xa54], R16 ;  /* 0x000a541001007387 */ /* 0x000fe80000100800 */
[----:B------:R0:W-:Y:S02]  /*1b840*/  STL [R1+0xa20], R15 ;  /* 0x000a200f01007387 */ /* 0x0001e40000100800 */
[----:B0-----:R-:W-:Y:S02]  /*1b850*/  LEA.HI.X.SX32 R15, R25, R4, 0x1, P2 ;  /* 0x00000004190f7211 */ /* 0x001fe400010f0eff */
[----:B------:R-:W-:Y:S01]  /*1b860*/  LEA R16, P3, R21, R2, 0x1 ;  /* 0x0000000215107211 */ /* 0x000fe200078608ff */
        /* <DEDUP_REMOVED lines=9> */
[----:B------:R-:W2:Y:S01]  /*1b900*/  LDL.LU R24, [R1+0x36c] ;  /* 0x00036c0001187983 */ /* 0x000ea20000300800 */
[----:B----4-:R-:W-:-:S05]  /*1b910*/  LEA R16, P1, R29, R2, 0x1 ;  /* 0x000000021d107211 */ /* 0x010fca00078208ff */
[----:B------:R-:W-:Y:S04]  /*1b920*/  STL [R1+0xa6c], R16 ;  /* 0x000a6c1001007387 */ /* 0x000fe80000100800 */
[----:B------:R0:W-:Y:S02]  /*1b930*/  STL [R1+0xa38], R15 ;  /* 0x000a380f01007387 */ /* 0x0001e40000100800 */
[----:B0-----:R-:W-:Y:S02]  /*1b940*/  LEA.HI.X.SX32 R15, R23, R4, 0x1, P4 ;  /* 0x00000004170f7211 */ /* 0x001fe400020f0eff */
[----:B------:R-:W-:Y:S01]  /*1b950*/  LEA R16, P0, R11, R2, 0x1 ;  /* 0x000000020b107211 */ /* 0x000fe200078008ff */
        /* <DEDUP_REMOVED lines=71> */
[----:B------:R-:W-:Y:S04]  /*1bdd0*/  STL [R1+0xae4], R16 ;  /* 0x000ae41001007387 */ /* 0x000fe80000100800 */
[----:B------:R0:W-:Y:S02]  /*1bde0*/  STL [R1+0xab0], R15 ;  /* 0x000ab00f01007387 */ /* 0x0001e40000100800 */
[----:B0-----:R-:W-:Y:S02]  /*1bdf0*/  LEA.HI.X.SX32 R15, R13, R4, 0x1, P6 ;  /* 0x000000040d0f7211 */ /* 0x001fe400030f0eff */
[-C--:B---3--:R-:W-:Y:S01]  /*1be00*/  LEA R16, P4, R20, R2.reuse, 0x1 ;  /* 0x0000000214107211 */ /* 0x088fe200078808ff */
        /* <DEDUP_REMOVED lines=9> */
[----:B0-----:R-:W-:Y:S02]  /*1bea0*/  LEA.HI.X.SX32 R15, R23, R4, 0x1, P3 ;  /* 0x00000004170f7211 */ /* 0x001fe400018f0eff */
        /* <DEDUP_REMOVED lines=45> */
[----:B---3--:R-:W-:-:S05]  /*1c180*/  LEA R16, P2, R13, R2, 0x1 ;  /* 0x000000020d107211 */ /* 0x008fca00078408ff */
[----:B------:R-:W-:Y:S04]  /*1c190*/  STL [R1+0xb44], R16 ;  /* 0x000b441001007387 */ /* 0x000fe80000100800 */
[----:B------:R0:W-:Y:S02]  /*1c1a0*/  STL [R1+0xb10], R15 ;  /* 0x000b100f01007387 */ /* 0x0001e40000100800 */
[----:B0-----:R-:W-:Y:S02]  /*1c1b0*/  LEA.HI.X.SX32 R15, R14, R4, 0x1, P0 ;  /* 0x000000040e0f7211 */ /* 0x001fe400000f0eff */
[----:B------:R-:W3:Y:S01]  /*1c1c0*/  LDL.LU R14, [R1+0x2e0] ;  /* 0x0002e000010e7983 */ /* 0x000ee20000300800 */
[----:B------:R-:W-:-:S05]  /*1c1d0*/  LEA R16, P1, R24, R2, 0x1 ;  /* 0x0000000218107211 */ /* 0x000fca00078208ff */
[----:B------:R-:W-:Y:S04]  /*1c1e0*/  STL [R1+0xb4c], R16 ;  /* 0x000b4c1001007387 */ /* 0x000fe80000100800 */
[----:B------:R0:W-:Y:S02]  /*1c1f0*/  STL [R1+0xb18], R15 ;  /* 0x000b180f01007387 */ /* 0x0001e40000100800 */
[----:B0-----:R-:W-:Y:S02]  /*1c200*/  LEA.HI.X.SX32 R15, R5, R4, 0x1, P4 ;  /* 0x00000004050f7211 */ /* 0x001fe400020f0eff */
[-C--:B--2---:R-:W-:Y:S01]  /*1c210*/  LEA R16, P0, R23, R2.reuse, 0x1 ;  /* 0x0000000217107211 */ /* 0x084fe200078008ff */
[----:B------:R-:W2:Y:S04]  /*1c220*/  LDL.LU R5, [R1+0x2d8] ;  /* 0x0002d80001057983 */ /* 0x000ea80000300800 */
[----:B------:R0:W-:Y:S04]  /*1c230*/  STL [R1+0xb54], R16 ;  /* 0x000b541001007387 */ /* 0x0001e80000100800 */
[----:B------:R1:W-:Y:S01]  /*1c240*/  STL [R1+0xb20], R15 ;  /* 0x000b200f01007387 */ /* 0x0003e20000100800 */
[----:B0-----:R-:W-:-:S02]  /*1c250*/  LEA R16, P4, R12, R2, 0x1 ;  /* 0x000000020c107211 */ /* 0x001fc400078808ff */
        /* <DEDUP_REMOVED lines=51> */
[----:B--2---:R-:W-:-:S05]  /*1c590*/  LEA R16, P3, R5, R2, 0x1 ;  /* 0x0000000205107211 */ /* 0x004fca00078608ff */
        /* <DEDUP_REMOVED lines=118> */
[----:B--2---:R-:W-:Y:S01]  /*1cd00*/  LEA R16, P0, R12, R2, 0x1 ;  /* 0x000000020c107211 */ /* 0x004fe200078008ff */
[----:B------:R-:W2:Y:S04]  /*1cd10*/  LDL.LU R7, [R1+0x22c] ;  /* 0x00022c0001077983 */ /* 0x000ea80000300800 */
[----:B------:R-:W-:Y:S04]  /*1cd20*/  STL [R1+0xc6c], R16 ;  /* 0x000c6c1001007387 */ /* 0x000fe80000100800 */
[----:B------:R0:W-:Y:S02]  /*1cd30*/  STL [R1+0xc38], R15 ;  /* 0x000c380f01007387 */ /* 0x0001e40000100800 */
[----:B0-----:R-:W-:-:S02]  /*1cd40*/  LEA.HI.X.SX32 R15, R6, R4, 0x1, P6 ;  /* 0x00000004060f7211 */ /* 0x001fc400030f0eff */
[----:B------:R-:W3:Y:S01]  /*1cd50*/  LDL.LU R6, [R1+0x228] ;  /* 0x0002280001067983 */ /* 0x000ee20000300800 */
[----:B------:R-:W-:-:S05]  /*1cd60*/  LEA R16, P4, R22, R2, 0x1 ;  /* 0x0000000216107211 */ /* 0x000fca00078808ff */
[----:B------:R-:W-:Y:S04]  /*1cd70*/  STL [R1+0xc74], R16 ;  /* 0x000c741001007387 */ /* 0x000fe80000100800 */
[----:B------:R0:W-:Y:S02]  /*1cd80*/  STL [R1+0xc40], R15 ;  /* 0x000c400f01007387 */ /* 0x0001e40000100800 */
[----:B0-----:R-:W-:Y:S02]  /*1cd90*/  LEA.HI.X.SX32 R15, R25, R4, 0x1, P5 ;  /* 0x00000004190f7211 */ /* 0x001fe400028f0eff */
[----:B------:R-:W-:Y:S01]  /*1cda0*/  LEA R16, P6, R21, R2, 0x1 ;  /* 0x0000000215107211 */ /* 0x000fe200078c08ff */
[----:B------:R-:W3:Y:S04]  /*1cdb0*/  LDL.LU R25, [R1+0x224] ;  /* 0x0002240001197983 */ /* 0x000ee80000300800 */
[----:B------:R-:W-:Y:S04]  /*1cdc0*/  STL [R1+0xc7c], R16 ;  /* 0x000c7c1001007387 */ /* 0x000fe80000100800 */
[----:B------:R0:W-:Y:S02]  /*1cdd0*/  STL [R1+0xc48], R15 ;  /* 0x000c480f01007387 */ /* 0x0001e40000100800 */
[----:B0-----:R-:W-:-:S02]  /*1cde0*/  LEA.HI.X.SX32 R15, R13, R4, 0x1, P3 ;  /* 0x000000040d0f7211 */ /* 0x001fc400018f0eff */
[----:B------:R-:W-:Y:S01]  /*1cdf0*/  LEA R16, P5, R20, R2, 0x1 ;  /* 0x0000000214107211 */ /* 0x000fe200078a08ff */
[----:B------:R-:W3:Y:S04]  /*1ce00*/  LDL.LU R13, [R1+0x220] ;  /* 0x00022000010d7983 */ /* 0x000ee80000300800 */
        /* <DEDUP_REMOVED lines=39> */
[----:B--2---:R-:W-:-:S05]  /*1d080*/  LEA R16, P3, R7, R2, 0x1 ;  /* 0x0000000207107211 */ /* 0x004fca00078608ff */
[----:B------:R-:W-:Y:S04]  /*1d090*/  STL [R1+0xcc4], R16 ;  /* 0x000cc41001007387 */ /* 0x000fe80000100800 */
[----:B------:R0:W-:Y:S02]  /*1d0a0*/  STL [R1+0xc90], R15 ;  /* 0x000c900f01007387 */ /* 0x0001e40000100800 */
[----:B0-----:R-:W-:Y:S02]  /*1d0b0*/  LEA.HI.X.SX32 R15, R10, R4, 0x1, P1 ;  /* 0x000000040a0f7211 */ /* 0x001fe400008f0eff */
[----:B---3--:R-:W-:Y:S01]  /*1d0c0*/  LEA R16, P2, R6, R2, 0x1 ;  /* 0x0000000206107211 */ /* 0x008fe200078408ff */
        /* <DEDUP_REMOVED lines=262> */
[----:B------:R0:W-:Y:S01]  /*1e130*/  STL [R1+0xe38], R15 ;  /* 0x000e380f01007387 */ /* 0x0001e20000100800 */
[-C--:B------:R-:W-:Y:S02]  /*1e140*/  LEA.HI.X.SX32 R14, R14, R4.reuse, 0x1, P3 ;  /* 0x000000040e0e7211 */ /* 0x080fe400018f0eff */
[----:B0-----:R-:W-:Y:S02]  /*1e150*/  LEA.HI.X.SX32 R15, R8, R4, 0x1, P5 ;  /* 0x00000004080f7211 */ /* 0x001fe400028f0eff */
[----:B------:R-:W3:Y:S01]  /*1e160*/  LDL.LU R8, [R1+0xf0] ;  /* 0x0000f00001087983 */ /* 0x000ee20000300800 */
[----:B------:R-:W-:-:S05]  /*1e170*/  LEA R16, P6, R13, R2, 0x1 ;  /* 0x000000020d107211 */ /* 0x000fca00078c08ff */
[----:B------:R-:W-:Y:S04]  /*1e180*/  STL [R1+0xe74], R16 ;  /* 0x000e741001007387 */ /* 0x000fe80000100800 */
[----:B------:R0:W-:Y:S04]  /*1e190*/  STL [R1+0xe40], R15 ;  /* 0x000e400f01007387 */ /* 0x0001e80000100800 */
[----:B0-----:R-:W3:Y:S01]  /*1e1a0*/  LDL.LU R15, [R1+0xec] ;  /* 0x0000ec00010f7983 */ /* 0x001ee20000300800 */
        /* <DEDUP_REMOVED lines=22> */
[----:B------:R0:W-:Y:S04]  /*1e310*/  STL [R1+0xe68], R14 ;  /* 0x000e680e01007387 */ /* 0x0001e80000100800 */
[----:B0-----:R-:W4:Y:S01]  /*1e320*/  LDL.LU R14, [R1+0xd8] ;  /* 0x0000d800010e7983 */ /* 0x001f220000300800 */
[----:B------:R-:W-:Y:S02]  /*1e330*/  LEA.HI.X.SX32 R13, R13, R4, 0x1, P6 ;  /* 0x000000040d0d7211 */ /* 0x000fe400030f0eff */
[----:B--2---:R-:W-:-:S05]  /*1e340*/  LEA R16, P4, R20, R2, 0x1 ;  /* 0x0000000214107211 */ /* 0x004fca00078808ff */
[----:B------:R-:W-:Y:S04]  /*1e350*/  STL [R1+0xea4], R16 ;  /* 0x000ea41001007387 */ /* 0x000fe80000100800 */
[----:B------:R0:W-:Y:S02]  /*1e360*/  STL [R1+0xe70], R13 ;  /* 0x000e700d01007387 */ /* 0x0001e40000100800 */
[----:B0-----:R-:W-:Y:S02]  /*1e370*/  LEA.HI.X.SX32 R13, R24, R4, 0x1, P5 ;  /* 0x00000004180d7211 */ /* 0x001fe400028f0eff */
[----:B---3--:R-:W-:Y:S01]  /*1e380*/  LEA R16, P6, R29, R2, 0x1 ;  /* 0x000000021d107211 */ /* 0x008fe200078c08ff */
[----:B------:R-:W2:Y:S04]  /*1e390*/  LDL.LU R24, [R1+0xd4] ;  /* 0x0000d40001187983 */ /* 0x000ea80000300800 */
[----:B------:R-:W-:Y:S04]  /*1e3a0*/  STL [R1+0xeac], R16 ;  /* 0x000eac1001007387 */ /* 0x000fe80000100800 */
[----:B------:R0:W-:Y:S01]  /*1e3b0*/  STL [R1+0xe78], R13 ;  /* 0x000e780d01007387 */ /* 0x0001e20000100800 */
[----:B------:R-:W-:-:S02]  /*1e3c0*/  LEA.HI.X.SX32 R12, R12, R4, 0x1, P2 ;  /* 0x000000040c0c7211 */ /* 0x000fc400010f0eff */
        /* <DEDUP_REMOVED lines=16> */
[----:B------:R-:W-:Y:S02]  /*1e4d0*/  LEA R16, P1, R8, R2, 0x1 ;  /* 0x0000000208107211 */ /* 0x000fe400078208ff */
[----:B------:R-:W-:-:S03]  /*1e4e0*/  LEA.HI.X.SX32 R17, R20, R4, 0x1, P4 ;  /* 0x0000000414117211 */ /* 0x000fc600020f0eff */
[----:B------:R-:W-:Y:S04]  /*1e4f0*/  STL [R1+0xecc], R16 ;  /* 0x000ecc1001007387 */ /* 0x000fe80000100800 */
[----:B------:R0:W-:Y:S04]  /*1e500*/  STL [R1+0xe98], R12 ;  /* 0x000e980c01007387 */ /* 0x0001e80000100800 */
[----:B0-----:R-:W3:Y:S01]  /*1e510*/  LDL.LU R12, [R1+0xc0] ;  /* 0x0000c000010c7983 */ /* 0x001ee20000300800 */
[----:B------:R-:W-:-:S05]  /*1e520*/  LEA R16, P0, R15, R2, 0x1 ;  /* 0x000000020f107211 */ /* 0x000fca00078008ff */
[----:B------:R-:W-:Y:S04]  /*1e530*/  STL [R1+0xed4], R16 ;  /* 0x000ed41001007387 */ /* 0x000fe80000100800 */
[----:B------:R0:W-:Y:S04]  /*1e540*/  STL [R1+0xea0], R17 ;  /* 0x000ea01101007387 */ /* 0x0001e80000100800 */
[----:B------:R-:W3:Y:S01]  /*1e550*/  LDL.LU R20, [R1+0xbc] ;  /* 0x0000bc0001147983 */ /* 0x000ee20000300800 */
[----:B0-----:R-:W-:Y:S02]  /*1e560*/  LEA.HI.X.SX32 R17, R29, R4, 0x1, P6 ;  /* 0x000000041d117211 */ /* 0x001fe400030f0eff */
[----:B------:R-:W-:-:S05]  /*1e570*/  LEA R16, P4, R5, R2, 0x1 ;  /* 0x0000000205107211 */ /* 0x000fca00078808ff */
[----:B------:R0:W-:Y:S04]  /*1e580*/  STL [R1+0xedc], R16 ;  /* 0x000edc1001007387 */ /* 0x0001e80000100800 */
[----:B------:R1:W-:Y:S04]  /*1e590*/  STL [R1+0xea8], R17 ;  /* 0x000ea81101007387 */ /* 0x0003e80000100800 */
[----:B------:R-:W3:Y:S01]  /*1e5a0*/  LDL.LU R29, [R1+0xb8] ;  /* 0x0000b800011d7983 */ /* 0x000ee20000300800 */
[----:B0-----:R-:W-:Y:S02]  /*1e5b0*/  LEA R16, P6, R7, R2, 0x1 ;  /* 0x0000000207107211 */ /* 0x001fe400078c08ff */
[----:B-1----:R-:W-:-:S03]  /*1e5c0*/  LEA.HI.X.SX32 R17, R11, R4, 0x1, P5 ;  /* 0x000000040b117211 */ /* 0x002fc600028f0eff */
[----:B------:R-:W-:Y:S04]  /*1e5d0*/  STL [R1+0xee4], R16 ;  /* 0x000ee41001007387 */ /* 0x000fe80000100800 */
[----:B------:R-:W3:Y:S04]  /*1e5e0*/  LDL.LU R11, [R1+0xb4] ;  /* 0x0000b400010b7983 */ /* 0x000ee80000300800 */
[----:B------:R0:W-:Y:S02]  /*1e5f0*/  STL [R1+0xeb0], R17 ;  /* 0x000eb01101007387 */ /* 0x0001e40000100800 */
[----:B0-----:R-:W-:-:S02]  /*1e600*/  LEA.HI.X.SX32 R17, R10, R4, 0x1, P3 ;  /* 0x000000040a117211 */ /* 0x001fc400018f0eff */
[----:B----4-:R-:W-:-:S05]  /*1e610*/  LEA R16, P5, R6, R2, 0x1 ;  /* 0x0000000206107211 */ /* 0x010fca00078a08ff */
[----:B------:R0:W-:Y:S04]  /*1e620*/  STL [R1+0xeec], R16 ;  /* 0x000eec1001007387 */ /* 0x0001e80000100800 */
[----:B------:R-:W4:Y:S04]  /*1e630*/  LDL.LU R10, [R1+0xb0] ;  /* 0x0000b000010a7983 */ /* 0x000f280000300800 */
[----:B------:R1:W-:Y:S01]  /*1e640*/  STL [R1+0xeb8], R17 ;  /* 0x000eb81101007387 */ /* 0x0003e20000100800 */
[----:B0-----:R-:W-:Y:S02]  /*1e650*/  LEA R16, P3, R25, R2, 0x1 ;  /* 0x0000000219107211 */ /* 0x001fe400078608ff */
[----:B-1----:R-:W-:-:S03]  /*1e660*/  LEA.HI.X.SX32 R17, R9, R4, 0x1, P2 ;  /* 0x0000000409117211 */ /* 0x002fc600010f0eff */
        /* <DEDUP_REMOVED lines=8> */
[----:B--2---:R-:W-:Y:S02]  /*1e6f0*/  LEA R16, P1, R24, R2, 0x1 ;  /* 0x0000000218107211 */ /* 0x004fe400078208ff */
[----:B0-----:R-:W-:-:S03]  /*1e700*/  LEA.HI.X.SX32 R17, R15, R4, 0x1, P0 ;  /* 0x000000040f117211 */ /* 0x001fc600000f0eff */
[----:B------:R3:W-:Y:S01]  /*1e710*/  STL [R1+0xf04], R16 ;  /* 0x000f041001007387 */ /* 0x0007e20000100800 */
[----:B------:R-:W-:-:S03]  /*1e720*/  LEA.HI.X.SX32 R15, R5, R4, 0x1, P4 ;  /* 0x00000004050f7211 */ /* 0x000fc600020f0eff */
[----:B------:R-:W-:Y:S04]  /*1e730*/  STL [R1+0xed0], R17 ;  /* 0x000ed01101007387 */ /* 0x000fe80000100800 */
[----:B------:R-:W2:Y:S01]  /*1e740*/  LDL.LU R5, [R1+0xa4] ;  /* 0x0000a40001057983 */ /* 0x000ea20000300800 */
        /* <DEDUP_REMOVED lines=17> */
[----:B------:R0:W-:Y:S01]  /*1e860*/  STL [R1+0xef0], R15 ;  /* 0x000ef00f01007387 */ /* 0x0001e20000100800 */
[----:B------:R-:W-:-:S03]  /*1e870*/  LEA.HI.X.SX32 R14, R14, R4, 0x1, P2 ;  /* 0x000000040e0e7211 */ /* 0x000fc600010f0eff */
[----:B0-----:R-:W3:Y:S01]  /*1e880*/  LDL.LU R15, [R1+0x94] ;  /* 0x00009400010f7983 */ /* 0x001ee20000300800 */
[----:B------:R-:W-:-:S05]  /*1e890*/  LEA R16, P3, R12, R2, 0x1 ;  /* 0x000000020c107211 */ /* 0x000fca00078608ff */
[----:B------:R0:W-:Y:S04]  /*1e8a0*/  STL [R1+0xf2c], R16 ;  /* 0x000f2c1001007387 */ /* 0x0001e80000100800 */
[----:B------:R1:W-:Y:S01]  /*1e8b0*/  STL [R1+0xef8], R14 ;  /* 0x000ef80e01007387 */ /* 0x0003e20000100800 */
[----:B------:R-:W-:Y:S02]  /*1e8c0*/  LEA R17, P2, R20, R2, 0x1 ;  /* 0x0000000214117211 */ /* 0x000fe400078408ff */
[----:B0-----:R-:W-:-:S03]  /*1e8d0*/  LEA.HI.X.SX32 R16, R24, R4, 0x1, P1 ;  /* 0x0000000418107211 */ /* 0x001fc600008f0eff */
[----:B------:R-:W-:Y:S04]  /*1e8e0*/  STL [R1+0xf34], R17 ;  /* 0x000f341101007387 */ /* 0x000fe80000100800 */
[----:B------:R-:W3:Y:S04]  /*1e8f0*/  LDL.LU R24, [R1+0x90] ;  /* 0x0000900001187983 */ /* 0x000ee80000300800 */
[----:B------:R0:W-:Y:S01]  /*1e900*/  STL [R1+0xf00], R16 ;  /* 0x000f001001007387 */ /* 0x0001e20000100800 */
[----:B-1----:R-:W-:Y:S02]  /*1e910*/  LEA R14, P1, R29, R2, 0x1 ;  /* 0x000000021d0e7211 */ /* 0x002fe400078208ff */
[----:B0-----:R-:W-:-:S03]  /*1e920*/  LEA.HI.X.SX32 R16, R23, R4, 0x1, P0 ;  /* 0x0000000417107211 */ /* 0x001fc600000f0eff */
[----:B------:R0:W-:Y:S04]  /*1e930*/  STL [R1+0xf3c], R14 ;  /* 0x000f3c0e01007387 */ /* 0x0001e80000100800 */
[----:B------:R-:W3:Y:S04]  /*1e940*/  LDL.LU R23, [R1+0x8c] ;  /* 0x00008c0001177983 */ /* 0x000ee80000300800 */
[----:B------:R1:W-:Y:S01]  /*1e950*/  STL [R1+0xf08], R16 ;  /* 0x000f081001007387 */ /* 0x0003e20000100800 */
[----:B0-----:R-:W-:-:S05]  /*1e960*/  LEA R14, P0, R11, R2, 0x1 ;  /* 0x000000020b0e7211 */ /* 0x001fca00078008ff */
[----:B------:R0:W-:Y:S01]  /*1e970*/  STL [R1+0xf44], R14 ;  /* 0x000f440e01007387 */ /* 0x0001e20000100800 */
[----:B-1----:R-:W-:-:S03]  /*1e980*/  LEA.HI.X.SX32 R16, R13, R4, 0x1, P4 ;  /* 0x000000040d107211 */ /* 0x002fc600020f0eff */
[----:B0-----:R-:W3:Y:S04]  /*1e990*/  LDL.LU R14, [R1+0x88] ;  /* 0x00008800010e7983 */ /* 0x001ee80000300800 */
[----:B------:R0:W-:Y:S02]  /*1e9a0*/  STL [R1+0xf10], R16 ;  /* 0x000f101001007387 */ /* 0x0001e40000100800 */
[----:B0-----:R-:W-:Y:S02]  /*1e9b0*/  LEA.HI.X.SX32 R16, R22, R4, 0x1, P6 ;  /* 0x0000000416107211 */ /* 0x001fe400030f0eff */
        /* <DEDUP_REMOVED lines=8> */
[----:B------:R-:W-:Y:S01]  /*1ea40*/  STL [R1+0xf20], R16 ;  /* 0x000f201001007387 */ /* 0x000fe20000100800 */
[----:B0-----:R-:W-:-:S05]  /*1ea50*/  LEA R13, P5, R8, R2, 0x1 ;  /* 0x00000002080d7211 */ /* 0x001fca00078a08ff */
[----:B------:R0:W-:Y:S04]  /*1ea60*/  STL [R1+0xf5c], R13 ;  /* 0x000f5c0d01007387 */ /* 0x0001e80000100800 */
[----:B0-----:R-:W4:Y:S01]  /*1ea70*/  LDL.LU R13, [R1+0x7c] ;  /* 0x00007c00010d7983 */ /* 0x001f220000300800 */
[----:B------:R-:W-:-:S05]  /*1ea80*/  LEA.HI.X.SX32 R12, R12, R4, 0x1, P3 ;  /* 0x000000040c0c7211 */ /* 0x000fca00018f0eff */
[----:B------:R0:W-:Y:S01]  /*1ea90*/  STL [R1+0xf28], R12 ;  /* 0x000f280c01007387 */ /* 0x0001e20000100800 */
[----:B--2---:R-:W-:Y:S02]  /*1eaa0*/  LEA R16, P3, R5, R2, 0x1 ;  /* 0x0000000205107211 */ /* 0x004fe400078608ff */
[-C--:B0-----:R-:W-:Y:S02]  /*1eab0*/  LEA.HI.X.SX32 R12, R20, R4.reuse, 0x1, P2 ;  /* 0x00000004140c7211 */ /* 0x081fe400010f0eff */
[----:B------:R-:W2:Y:S04]  /*1eac0*/  LDL.LU R20, [R1+0x78] ;  /* 0x0000780001147983 */ /* 0x000ea80000300800 */
[----:B------:R-:W-:Y:S04]  /*1ead0*/  STL [R1+0xf64], R16 ;  /* 0x000f641001007387 */ /* 0x000fe80000100800 */
[----:B------:R0:W-:Y:S02]  /*1eae0*/  STL [R1+0xf30], R12 ;  /* 0x000f300c01007387 */ /* 0x0001e40000100800 */
[----:B0-----:R-:W-:-:S02]  /*1eaf0*/  LEA.HI.X.SX32 R12, R29, R4, 0x1, P1 ;  /* 0x000000041d0c7211 */ /* 0x001fc400008f0eff */
[----:B------:R-:W2:Y:S01]  /*1eb00*/  LDL.LU R29, [R1+0x74] ;  /* 0x00007400011d7983 */ /* 0x000ea20000300800 */
[----:B---3--:R-:W-:-:S05]  /*1eb10*/  LEA R16, P2, R7, R2, 0x1 ;  /* 0x0000000207107211 */ /* 0x008fca00078408ff */
[----:B------:R0:W-:Y:S04]  /*1eb20*/  STL [R1+0xf6c], R16 ;  /* 0x000f6c1001007387 */ /* 0x0001e80000100800 */
[----:B------:R1:W-:Y:S01]  /*1eb30*/  STL [R1+0xf38], R12 ;  /* 0x000f380c01007387 */ /* 0x0003e20000100800 */
[----:B0-----:R-:W-:-:S03]  /*1eb40*/  LEA.HI.X.SX32 R16, R11, R4, 0x1, P0 ;  /* 0x000000040b107211 */ /* 0x001fc600000f0eff */
[----:B-1----:R-:W3:Y:S01]  /*1eb50*/  LDL.LU R12, [R1+0x70] ;  /* 0x00007000010c7983 */ /* 0x002ee20000300800 */
[----:B------:R-:W-:-:S05]  /*1eb60*/  LEA R17, P1, R6, R2, 0x1 ;  /* 0x0000000206117211 */ /* 0x000fca00078208ff */
[----:B------:R0:W-:Y:S04]  /*1eb70*/  STL [R1+0xf74], R17 ;  /* 0x000f741101007387 */ /* 0x0001e80000100800 */
[----:B------:R-:W3:Y:S04]  /*1eb80*/  LDL.LU R11, [R1+0x6c] ;  /* 0x00006c00010b7983 */ /* 0x000ee80000300800 */
[----:B------:R1:W-:Y:S01]  /*1eb90*/  STL [R1+0xf40], R16 ;  /* 0x000f401001007387 */ /* 0x0003e20000100800 */
[----:B0-----:R-:W-:Y:S02]  /*1eba0*/  LEA R17, P0, R25, R2, 0x1 ;  /* 0x0000000219117211 */ /* 0x001fe400078008ff */
[----:B-1----:R-:W-:-:S03]  /*1ebb0*/  LEA.HI.X.SX32 R16, R10, R4, 0x1, P4 ;  /* 0x000000040a107211 */ /* 0x002fc600020f0eff */
[----:B------:R0:W-:Y:S04]  /*1ebc0*/  STL [R1+0xf7c], R17 ;  /* 0x000f7c1101007387 */ /* 0x0001e80000100800 */
[----:B------:R-:W3:Y:S04]  /*1ebd0*/  LDL.LU R10, [R1+0x68] ;  /* 0x00006800010a7983 */ /* 0x000ee80000300800 */
[----:B------:R1:W-:Y:S01]  /*1ebe0*/  STL [R1+0xf48], R16 ;  /* 0x000f481001007387 */ /* 0x0003e20000100800 */
[----:B0-----:R-:W-:Y:S02]  /*1ebf0*/  LEA R17, P4, R15, R2, 0x1 ;  /* 0x000000020f117211 */ /* 0x001fe400078808ff */
[----:B-1----:R-:W-:-:S03]  /*1ec00*/  LEA.HI.X.SX32 R16, R9, R4, 0x1, P6 ;  /* 0x0000000409107211 */ /* 0x002fc600030f0eff */
[----:B------:R-:W-:Y:S04]  /*1ec10*/  STL [R1+0xf84], R17 ;  /* 0x000f841101007387 */ /* 0x000fe80000100800 */
[----:B------:R-:W3:Y:S04]  /*1ec20*/  LDL.LU R9, [R1+0x64] ;  /* 0x0000640001097983 */ /* 0x000ee80000300800 */
[----:B------:R0:W-:Y:S02]  /*1ec30*/  STL [R1+0xf50], R16 ;  /* 0x000f501001007387 */ /* 0x0001e40000100800 */
[----:B0-----:R-:W-:-:S02]  /*1ec40*/  LEA.HI.X.SX32 R16, R8, R4, 0x1, P5 ;  /* 0x0000000408107211 */ /* 0x001fc400028f0eff */
[----:B------:R-:W3:Y:S01]  /*1ec50*/  LDL.LU R8, [R1+0x60] ;  /* 0x0000600001087983 */ /* 0x000ee20000300800 */
[----:B------:R-:W-:-:S05]  /*1ec60*/  LEA R17, P6, R24, R2, 0x1 ;  /* 0x0000000218117211 */ /* 0x000fca00078c08ff */
[----:B------:R0:W-:Y:S04]  /*1ec70*/  STL [R1+0xf8c], R17 ;  /* 0x000f8c1101007387 */ /* 0x0001e80000100800 */
[----:B------:R1:W-:Y:S01]  /*1ec80*/  STL [R1+0xf58], R16 ;  /* 0x000f581001007387 */ /* 0x0003e20000100800 */
[----:B0-----:R-:W-:Y:S02]  /*1ec90*/  LEA R17, P5, R23, R2, 0x1 ;  /* 0x0000000217117211 */ /* 0x001fe400078a08ff */
[-C--:B-1----:R-:W-:Y:S02]  /*1eca0*/  LEA.HI.X.SX32 R16, R5, R4.reuse, 0x1, P3 ;  /* 0x0000000405107211 */ /* 0x082fe400018f0eff */
        /* <DEDUP_REMOVED lines=11> */
[----:B------:R0:W-:Y:S04]  /*1ed60*/  STL [R1+0xfa4], R17 ;  /* 0x000fa41101007387 */ /* 0x0001e80000100800 */
[----:B------:R-:W-:Y:S01]  /*1ed70*/  STL [R1+0xf70], R16 ;  /* 0x000f701001007387 */ /* 0x000fe20000100800 */
[----:B0-----:R-:W-:Y:S02]  /*1ed80*/  LEA.HI.X.SX32 R17, R25, R4, 0x1, P0 ;  /* 0x0000000419117211 */ /* 0x001fe400000f0eff */
[----:B------:R-:W-:-:S05]  /*1ed90*/  LEA R18, P1, R21, R2, 0x1 ;  /* 0x0000000215127211 */ /* 0x000fca00078208ff */
[----:B------:R-:W-:Y:S04]  /*1eda0*/  STL [R1+0xfac], R18 ;  /* 0x000fac1201007387 */ /* 0x000fe80000100800 */
[----:B------:R-:W4:Y:S04]  /*1edb0*/  LDL.LU R25, [R1+0x50] ;  /* 0x0000500001197983 */ /* 0x000f280000300800 */
[----:B------:R0:W-:Y:S02]  /*1edc0*/  STL [R1+0xf78], R17 ;  /* 0x000f781101007387 */ /* 0x0001e40000100800 */
[----:B0-----:R-:W-:-:S02]  /*1edd0*/  LEA.HI.X.SX32 R17, R15, R4, 0x1, P4 ;  /* 0x000000040f117211 */ /* 0x001fc400020f0eff */
[----:B------:R-:W-:Y:S02]  /*1ede0*/  LEA R16, P0, R13, R2, 0x1 ;  /* 0x000000020d107211 */ /* 0x000fe400078008ff */
[----:B------:R-:W-:-:S03]  /*1edf0*/  LEA.HI.X.SX32 R15, R24, R4, 0x1, P6 ;  /* 0x00000004180f7211 */ /* 0x000fc600030f0eff */
[----:B------:R2:W-:Y:S04]  /*1ee00*/  STL [R1+0xfb4], R16 ;  /* 0x000fb41001007387 */ /* 0x0005e80000100800 */
[----:B------:R-:W-:Y:S04]  /*1ee10*/  STL [R1+0xf80], R17 ;  /* 0x000f801101007387 */ /* 0x000fe80000100800 */
[----:B------:R-:W4:Y:S01]  /*1ee20*/  LDL.LU R24, [R1+0x4c] ;  /* 0x00004c0001187983 */ /* 0x000f220000300800 */
[----:B--2---:R-:W-:-:S05]  /*1ee30*/  LEA R16, P4, R20, R2, 0x1 ;  /* 0x0000000214107211 */ /* 0x004fca00078808ff */
[----:B------:R0:W-:Y:S04]  /*1ee40*/  STL [R1+0xfbc], R16 ;  /* 0x000fbc1001007387 */ /* 0x0001e80000100800 */
[----:B------:R3:W-:Y:S01]  /*1ee50*/  STL [R1+0xf88], R15 ;  /* 0x000f880f01007387 */ /* 0x0007e20000100800 */
[----:B0-----:R-:W-:Y:S02]  /*1ee60*/  LEA.HI.X.SX32 R16, R23, R4, 0x1, P5 ;  /* 0x0000000417107211 */ /* 0x001fe400028f0eff */
[----:B------:R-:W-:-:S05]  /*1ee70*/  LEA R17, P6, R29, R2, 0x1 ;  /* 0x000000021d117211 */ /* 0x000fca00078c08ff */
[----:B------:R-:W-:Y:S04]  /*1ee80*/  STL [R1+0xfc4], R17 ;  /* 0x000fc41101007387 */ /* 0x000fe80000100800 */
[----:B------:R-:W2:Y:S04]  /*1ee90*/  LDL.LU R23, [R1+0x48] ;  /* 0x0000480001177983 */ /* 0x000ea80000300800 */
[----:B------:R0:W-:Y:S01]  /*1eea0*/  STL [R1+0xf90], R16 ;  /* 0x000f901001007387 */ /* 0x0001e20000100800 */
[----:B---3--:R-:W-:Y:S02]  /*1eeb0*/  LEA R15, P5, R12, R2, 0x1 ;  /* 0x000000020c0f7211 */ /* 0x008fe400078a08ff */
[----:B0-----:R-:W-:-:S03]  /*1eec0*/  LEA.HI.X.SX32 R16, R14, R4, 0x1, P3 ;  /* 0x000000040e107211 */ /* 0x001fc600018f0eff */
[----:B------:R0:W-:Y:S01]  /*1eed0*/  STL [R1+0xfcc], R15 ;  /* 0x000fcc0f01007387 */ /* 0x0001e20000100800 */
[----:B------:R-:W-:-:S03]  /*1eee0*/  LEA.HI.X.SX32 R14, R22, R4, 0x1, P2 ;  /* 0x00000004160e7211 */ /* 0x000fc600010f0eff */
[----:B------:R-:W-:Y:S04]  /*1eef0*/  STL [R1+0xf98], R16 ;  /* 0x000f981001007387 */ /* 0x000fe80000100800 */
[----:B------:R-:W3:Y:S01]  /*1ef00*/  LDL.LU R22, [R1+0x44] ;  /* 0x0000440001167983 */ /* 0x000ee20000300800 */
[----:B0-----:R-:W-:-:S05]  /*1ef10*/  LEA R15, P3, R11, R2, 0x1 ;  /* 0x000000020b0f7211 */ /* 0x001fca00078608ff */
[----:B------:R0:W-:Y:S04]  /*1ef20*/  STL [R1+0xfd4], R15 ;  /* 0x000fd40f01007387 */ /* 0x0001e80000100800 */
[----:B------:R1:W-:Y:S01]  /*1ef30*/  STL [R1+0xfa0], R14 ;  /* 0x000fa00e01007387 */ /* 0x0003e20000100800 */
[----:B0-----:R-:W-:Y:S02]  /*1ef40*/  LEA.HI.X.SX32 R15, R21, R4, 0x1, P1 ;  /* 0x00000004150f7211 */ /* 0x001fe400008f0eff */
[----:B------:R-:W-:-:S05]  /*1ef50*/  LEA R16, P2, R10, R2, 0x1 ;  /* 0x000000020a107211 */ /* 0x000fca00078408ff */
[----:B------:R-:W-:Y:S04]  /*1ef60*/  STL [R1+0xfdc], R16 ;  /* 0x000fdc1001007387 */ /* 0x000fe80000100800 */
[----:B------:R-:W3:Y:S04]  /*1ef70*/  LDL.LU R21, [R1+0x40] ;  /* 0x0000400001157983 */ /* 0x000ee80000300800 */
[----:B------:R0:W-:Y:S01]  /*1ef80*/  STL [R1+0xfa8], R15 ;  /* 0x000fa80f01007387 */ /* 0x0001e20000100800 */
[----:B-1----:R-:W-:Y:S02]  /*1ef90*/  LEA R14, P1, R9, R2, 0x1 ;  /* 0x00000002090e7211 */ /* 0x002fe400078208ff */
[----:B0-----:R-:W-:-:S03]  /*1efa0*/  LEA.HI.X.SX32 R15, R13, R4, 0x1, P0 ;  /* 0x000000040d0f7211 */ /* 0x001fc600000f0eff */
[----:B------:R0:W-:Y:S01]  /*1efb0*/  STL [R1+0xfe4], R14 ;  /* 0x000fe40e01007387 */ /* 0x0001e20000100800 */
[----:B------:R-:W-:-:S03]  /*1efc0*/  LEA.HI.X.SX32 R13, R20, R4, 0x1, P4 ;  /* 0x00000004140d7211 */ /* 0x000fc600020f0eff */
[----:B------:R-:W-:Y:S04]  /*1efd0*/  STL [R1+0xfb0], R15 ;  /* 0x000fb00f01007387 */ /* 0x000fe80000100800 */
[----:B------:R-:W3:Y:S01]  /*1efe0*/  LDL.LU R20, [R1+0x3c] ;  /* 0x00003c0001147983 */ /* 0x000ee20000300800 */
[----:B0-----:R-:W-:-:S05]  /*1eff0*/  LEA R14, P0, R8, R2, 0x1 ;  /* 0x00000002080e7211 */ /* 0x001fca00078008ff */
[----:B------:R-:W-:Y:S04]  /*1f000*/  STL [R1+0xfec], R14 ;  /* 0x000fec0e01007387 */ /* 0x000fe80000100800 */
[----:B------:R0:W-:Y:S02]  /*1f010*/  STL [R1+0xfb8], R13 ;  /* 0x000fb80d01007387 */ /* 0x0001e40000100800 */
[----:B0-----:R-:W-:Y:S02]  /*1f020*/  LEA.HI.X.SX32 R13, R29, R4, 0x1, P6 ;  /* 0x000000041d0d7211 */ /* 0x001fe400030f0eff */
[----:B------:R-:W3:Y:S01]  /*1f030*/  LDL.LU R29, [R1+0x38] ;  /* 0x00003800011d7983 */ /* 0x000ee20000300800 */
[----:B------:R-:W-:-:S05]  /*1f040*/  LEA R14, P4, R5, R2, 0x1 ;  /* 0x00000002050e7211 */ /* 0x000fca00078808ff */
[----:B------:R-:W-:Y:S04]  /*1f050*/  STL [R1+0xff4], R14 ;  /* 0x000ff40e01007387 */ /* 0x000fe80000100800 */
[----:B------:R0:W-:Y:S04]  /*1f060*/  STL [R1+0xfc0], R13 ;  /* 0x000fc00d01007387 */ /* 0x0001e80000100800 */
[----:B------:R-:W3:Y:S01]  /*1f070*/  LDL.LU R28, [R1+0x34] ;  /* 0x00003400011c7983 */ /* 0x000ee20000300800 */
[----:B0-----:R-:W-:Y:S02]  /*1f080*/  LEA.HI.X.SX32 R13, R12, R4, 0x1, P5 ;  /* 0x000000040c0d7211 */ /* 0x001fe400028f0eff */
[----:B------:R-:W-:-:S05]  /*1f090*/  LEA R14, P6, R7, R2, 0x1 ;  /* 0x00000002070e7211 */ /* 0x000fca00078c08ff */
[----:B------:R-:W-:Y:S04]  /*1f0a0*/  STL [R1+0xffc], R14 ;  /* 0x000ffc0e01007387 */ /* 0x000fe80000100800 */
[----:B------:R-:W-:Y:S04]  /*1f0b0*/  STL [R1+0xfc8], R13 ;  /* 0x000fc80d01007387 */ /* 0x000fe80000100800 */
[----:B------:R-:W3:Y:S01]  /*1f0c0*/  LDL.LU R18, [R1+0x30] ;  /* 0x0000300001127983 */ /* 0x000ee20000300800 */
[----:B------:R-:W-:Y:S02]  /*1f0d0*/  LEA R12, P5, R6, R2, 0x1 ;  /* 0x00000002060c7211 */ /* 0x000fe400078a08ff */
[----:B------:R-:W-:-:S03]  /*1f0e0*/  LEA.HI.X.SX32 R11, R11, R4, 0x1, P3 ;  /* 0x000000040b0b7211 */ /* 0x000fc600018f0eff */
[----:B------:R-:W-:Y:S04]  /*1f0f0*/  STL [R1+0x1004], R12 ;  /* 0x0010040c01007387 */ /* 0x000fe80000100800 */
[----:B------:R-:W3:Y:S04]  /*1f100*/  LDL.LU R17, [R1+0x2c] ;  /* 0x00002c0001117983 */ /* 0x000ee80000300800 */
[----:B------:R0:W-:Y:S04]  /*1f110*/  STL [R1+0xfd0], R11 ;  /* 0x000fd00b01007387 */ /* 0x0001e80000100800 */
[----:B------:R-:W3:Y:S01]  /*1f120*/  LDL.LU R16, [R1+0x28] ;  /* 0x0000280001107983 */ /* 0x000ee20000300800 */
[----:B0-----:R-:W-:-:S02]  /*1f130*/  LEA.HI.X.SX32 R11, R10, R4, 0x1, P2 ;  /* 0x000000040a0b7211 */ /* 0x001fc400010f0eff */
[----:B----4-:R-:W-:-:S05]  /*1f140*/  LEA R12, P3, R25, R2, 0x1 ;  /* 0x00000002190c7211 */ /* 0x010fca00078608ff */
[----:B------:R0:W-:Y:S04]  /*1f150*/  STL [R1+0x100c], R12 ;  /* 0x00100c0c01007387 */ /* 0x0001e80000100800 */
[----:B------:R-:W4:Y:S04]  /*1f160*/  LDL.LU R15, [R1+0x24] ;  /* 0x00002400010f7983 */ /* 0x000f280000300800 */
[----:B------:R-:W-:Y:S04]  /*1f170*/  STL [R1+0xfd8], R11 ;  /* 0x000fd80b01007387 */ /* 0x000fe80000100800 */
[----:B------:R-:W4:Y:S01]  /*1f180*/  LDL.LU R14, [R1+0x20] ;  /* 0x00002000010e7983 */ /* 0x000f220000300800 */
[----:B------:R-:W-:-:S05]  /*1f190*/  LEA R10, P2, R24, R2, 0x1 ;  /* 0x00000002180a7211 */ /* 0x000fca00078408ff */
[----:B------:R-:W-:Y:S04]  /*1f1a0*/  STL [R1+0x1014], R10 ;  /* 0x0010140a01007387 */ /* 0x000fe80000100800 */
[----:B------:R-:W4:Y:S01]  /*1f1b0*/  LDL.LU R13, [R1+0x1c] ;  /* 0x00001c00010d7983 */ /* 0x000f220000300800 */
[----:B------:R-:W-:-:S05]  /*1f1c0*/  LEA.HI.X.SX32 R9, R9, R4, 0x1, P1 ;  /* 0x0000000409097211 */ /* 0x000fca00008f0eff */
[----:B------:R1:W-:Y:S04]  /*1f1d0*/  STL [R1+0xfe0], R9 ;  /* 0x000fe00901007387 */ /* 0x0003e80000100800 */
[----:B0-----:R-:W4:Y:S01]  /*1f1e0*/  LDL.LU R12, [R1+0x18] ;  /* 0x00001800010c7983 */ /* 0x001f220000300800 */
[----:B-1----:R-:W-:Y:S02]  /*1f1f0*/  LEA.HI.X.SX32 R9, R8, R4, 0x1, P0 ;  /* 0x0000000408097211 */ /* 0x002fe400000f0eff */
[----:B--2---:R-:W-:Y:S02]  /*1f200*/  LEA R10, P1, R23, R2, 0x1 ;  /* 0x00000002170a7211 */ /* 0x004fe400078208ff */
[----:B------:R-:W-:-:S03]  /*1f210*/  LEA.HI.X.SX32 R5, R5, R4, 0x1, P4 ;  /* 0x0000000405057211 */ /* 0x000fc600020f0eff */
[----:B------:R0:W-:Y:S04]  /*1f220*/  STL [R1+0x101c], R10 ;  /* 0x00101c0a01007387 */ /* 0x0001e80000100800 */
[----:B------:R-:W2:Y:S04]  /*1f230*/  LDL.LU R11, [R1+0x14] ;  /* 0x00001400010b7983 */ /* 0x000ea80000300800 */
[----:B------:R1:W-:Y:S04]  /*1f240*/  STL [R1+0xfe8], R9 ;  /* 0x000fe80901007387 */ /* 0x0003e80000100800 */
[----:B0-----:R-:W2:Y:S01]  /*1f250*/  LDL.LU R10, [R1+0x10] ;  /* 0x00001000010a7983 */ /* 0x001ea20000300800 */
[----:B------:R-:W-:-:S02]  /*1f260*/  LEA.HI.X.SX32 R7, R7, R4, 0x1, P6 ;  /* 0x0000000407077211 */ /* 0x000fc400030f0eff */
[----:B---3--:R-:W-:-:S05]  /*1f270*/  LEA R8, P0, R22, R2, 0x1 ;  /* 0x0000000216087211 */ /* 0x008fca00078008ff */
[----:B------:R-:W-:Y:S04]  /*1f280*/  STL [R1+0x1024], R8 ;  /* 0x0010240801007387 */ /* 0x000fe80000100800 */
[----:B-1----:R-:W3:Y:S04]  /*1f290*/  LDL.LU R9, [R1+0xc] ;  /* 0x00000c0001097983 */ /* 0x002ee80000300800 */
[----:B------:R0:W-:Y:S01]  /*1f2a0*/  STL [R1+0xff0], R5 ;  /* 0x000ff00501007387 */ /* 0x0001e20000100800 */
[----:B------:R-:W-:-:S03]  /*1f2b0*/  LEA.HI.X.SX32 R6, R6, R4, 0x1, P5 ;  /* 0x0000000406067211 */ /* 0x000fc600028f0eff */
[----:B0-----:R-:W2:Y:S01]  /*1f2c0*/  LDL.LU R5, [R1+0x8] ;  /* 0x0000080001057983 */ /* 0x001ea20000300800 */
[----:B------:R-:W-:-:S05]  /*1f2d0*/  LEA R8, P4, R21, R2, 0x1 ;  /* 0x0000000215087211 */ /* 0x000fca00078808ff */
[----:B------:R0:W-:Y:S04]  /*1f2e0*/  STL [R1+0x102c], R8 ;  /* 0x00102c0801007387 */ /* 0x0001e80000100800 */
[----:B0-----:R-:W3:Y:S04]  /*1f2f0*/  LDL.LU R8, [R1+0x4] ;  /* 0x0000040001087983 */ /* 0x001ee80000300800 */
[----:B------:R0:W-:Y:S02]  /*1f300*/  STL [R1+0xff8], R7 ;  /* 0x000ff80701007387 */ /* 0x0001e40000100800 */
[----:B0-----:R-:W-:-:S05]  /*1f310*/  LEA R7, P6, R20, R2, 0x1 ;  /* 0x0000000214077211 */ /* 0x001fca00078c08ff */
[----:B------:R0:W-:Y:S01]  /*1f320*/  STL [R1+0x1034], R7 ;  /* 0x0010340701007387 */ /* 0x0001e20000100800 */
[----:B------:R-:W-:-:S03]  /*1f330*/  LEA.HI.X.SX32 R25, R25, R4, 0x1, P3 ;  /* 0x0000000419197211 */ /* 0x000fc600018f0eff */
[----:B0-----:R-:W3:Y:S04]  /*1f340*/  LDL.LU R7, [R1] ;  /* 0x0000000001077983 */ /* 0x001ee80000300800 */
[----:B------:R0:W-:Y:S02]  /*1f350*/  STL [R1+0x1000], R6 ;  /* 0x0010000601007387 */ /* 0x0001e40000100800 */
[----:B0-----:R-:W-:-:S05]  /*1f360*/  LEA R6, P5, R29, R2, 0x1 ;  /* 0x000000021d067211 */ /* 0x001fca00078a08ff */
[----:B------:R0:W-:Y:S01]  /*1f370*/  STL [R1+0x103c], R6 ;  /* 0x00103c0601007387 */ /* 0x0001e20000100800 */
[----:B------:R-:W-:-:S03]  /*1f380*/  LEA.HI.X.SX32 R24, R24, R4, 0x1, P2 ;  /* 0x0000000418187211 */ /* 0x000fc600010f0eff */
[----:B0-----:R-:W3:Y:S04]  /*1f390*/  LDL.LU R6, [R1+0x39c] ;  /* 0x00039c0001067983 */ /* 0x001ee80000300800 */
        /* <DEDUP_REMOVED lines=21> */
[----:B----4-:R-:W-:-:S05]  /*1f4f0*/  LEA R21, P4, R15, R2, 0x1 ;  /* 0x000000020f157211 */ /* 0x010fca00078808ff */
[----:B------:R0:W-:Y:S01]  /*1f500*/  STL [R1+0x1064], R21 ;  /* 0x0010641501007387 */ /* 0x0001e20000100800 */
[----:B------:R-:W-:-:S03]  /*1f510*/  LEA.HI.X.SX32 R29, R29, R4, 0x1, P5 ;  /* 0x000000041d1d7211 */ /* 0x000fc600028f0eff */
[----:B0-----:R-:W4:Y:S04]  /*1f520*/  LDL.LU R21, [R1+0x168c] ;  /* 0x00168c0001157983 */ /* 0x001f280000300800 */
[----:B------:R0:W-:Y:S02]  /*1f530*/  STL [R1+0x1030], R20 ;  /* 0x0010301401007387 */ /* 0x0001e40000100800 */
[----:B0-----:R-:W-:-:S05]  /*1f540*/  LEA R20, P6, R14, R2, 0x1 ;  /* 0x000000020e147211 */ /* 0x001fca00078c08ff */
[----:B------:R0:W-:Y:S04]  /*1f550*/  STL [R1+0x106c], R20 ;  /* 0x00106c1401007387 */ /* 0x0001e80000100800 */
[----:B0-----:R-:W4:Y:S04]  /*1f560*/  LDL.LU R20, [R1+0x1688] ;  /* 0x0016880001147983 */ /* 0x001f280000300800 */
[----:B------:R0:W-:Y:S02]  /*1f570*/  STL [R1+0x1038], R29 ;  /* 0x0010381d01007387 */ /* 0x0001e40000100800 */
[----:B0-----:R-:W-:-:S05]  /*1f580*/  LEA R29, P5, R13, R2, 0x1 ;  /* 0x000000020d1d7211 */ /* 0x001fca00078a08ff */
[----:B------:R0:W-:Y:S04]  /*1f590*/  STL [R1+0x1074], R29 ;  /* 0x0010741d01007387 */ /* 0x0001e80000100800 */
[----:B0-----:R-:W4:Y:S01]  /*1f5a0*/  LDL.LU R29, [R1+0x1684] ;  /* 0x00168400011d7983 */ /* 0x001f220000300800 */
[----:B------:R-:W-:-:S05]  /*1f5b0*/  LEA.HI.X.SX32 R28, R28, R4, 0x1, P3 ;  /* 0x000000041c1c7211 */ /* 0x000fca00018f0eff */
[----:B------:R0:W-:Y:S02]  /*1f5c0*/  STL [R1+0x1040], R28 ;  /* 0x0010401c01007387 */ /* 0x0001e40000100800 */
[----:B0-----:R-:W-:-:S05]  /*1f5d0*/  LEA R28, P3, R12, R2, 0x1 ;  /* 0x000000020c1c7211 */ /* 0x001fca00078608ff */
[----:B------:R0:W-:Y:S02]  /*1f5e0*/  STL [R1+0x107c], R28 ;  /* 0x00107c1c01007387 */ /* 0x0001e40000100800 */
[----:B0-----:R-:W-:Y:S02]  /*1f5f0*/  LEA.HI.X.SX32 R28, R18, R4, 0x1, P2 ;  /* 0x00000004121c7211 */ /* 0x001fe400010f0eff */
[----:B--2---:R-:W-:-:S03]  /*1f600*/  LEA R18, P2, R11, R2, 0x1 ;  /* 0x000000020b127211 */ /* 0x004fc600078408ff */
[----:B------:R0:W-:Y:S04]  /*1f610*/  STL [R1+0x1048], R28 ;  /* 0x0010481c01007387 */ /* 0x0001e80000100800 */
[----:B------:R1:W-:Y:S01]  /*1f620*/  STL [R1+0x1084], R18 ;  /* 0x0010841201007387 */ /* 0x0003e20000100800 */
[-C--:B------:R-:W-:Y:S02]  /*1f630*/  LEA.HI.X.SX32 R15, R15, R4.reuse, 0x1, P4 ;  /* 0x000000040f0f7211 */ /* 0x080fe400020f0eff */
[-C--:B0-----:R-:W-:Y:S02]  /*1f640*/  LEA.HI.X.SX32 R28, R17, R4.reuse, 0x1, P1 ;  /* 0x00000004111c7211 */ /* 0x081fe400008f0eff */
[----:B------:R-:W-:Y:S02]  /*1f650*/  LEA.HI.X.SX32 R17, R16, R4, 0x1, P0 ;  /* 0x0000000410117211 */ /* 0x000fe400000f0eff */
[----:B-1----:R-:W-:-:S02]  /*1f660*/  LEA R18, P1, R10, R2, 0x1 ;  /* 0x000000020a127211 */ /* 0x002fc400078208ff */
[-C--:B---3--:R-:W-:Y:S01]  /*1f670*/  LEA R16, P0, R9, R2.reuse, 0x1 ;  /* 0x0000000209107211 */ /* 0x088fe200078008ff */
[----:B------:R-:W-:Y:S04]  /*1f680*/  STL [R1+0x1050], R28 ;  /* 0x0010501c01007387 */ /* 0x000fe80000100800 */
[----:B------:R-:W-:Y:S04]  /*1f690*/  STL [R1+0x108c], R18 ;  /* 0x00108c1201007387 */ /* 0x000fe80000100800 */
[----:B------:R0:W-:Y:S04]  /*1f6a0*/  STL [R1+0x1058], R17 ;  /* 0x0010581101007387 */ /* 0x0001e80000100800 */
[----:B------:R1:W-:Y:S04]  /*1f6b0*/  STL [R1+0x1094], R16 ;  /* 0x0010941001007387 */ /* 0x0003e80000100800 */
[----:B------:R2:W-:Y:S01]  /*1f6c0*/  STL [R1+0x1060], R15 ;  /* 0x0010600f01007387 */ /* 0x0005e20000100800 */
[----:B0-----:R-:W-:-:S02]  /*1f6d0*/  LEA R17, P4, R5, R2, 0x1 ;  /* 0x0000000205117211 */ /* 0x001fc400078808ff */
[-C--:B-1----:R-:W-:Y:S02]  /*1f6e0*/  LEA.HI.X.SX32 R16, R14, R4.reuse, 0x1, P6 ;  /* 0x000000040e107211 */ /* 0x082fe400030f0eff */
[----:B------:R-:W-:Y:S02]  /*1f6f0*/  LEA.HI.X.SX32 R14, R13, R4, 0x1, P5 ;  /* 0x000000040d0e7211 */ /* 0x000fe400028f0eff */
[-C--:B--2---:R-:W-:Y:S01]  /*1f700*/  LEA R15, P6, R8, R2.reuse, 0x1 ;  /* 0x00000002080f7211 */ /* 0x084fe200078c08ff */
[----:B------:R-:W-:Y:S01]  /*1f710*/  STL [R1+0x109c], R17 ;  /* 0x00109c1101007387 */ /* 0x000fe20000100800 */
[----:B------:R-:W-:Y:S02]  /*1f720*/  LEA R13, P5, R7, R2, 0x1 ;  /* 0x00000002070d7211 */ /* 0x000fe400078a08ff */
[-C--:B------:R-:W-:Y:S01]  /*1f730*/  LEA.HI.X.SX32 R12, R12, R4.reuse, 0x1, P3 ;  /* 0x000000040c0c7211 */ /* 0x080fe200018f0eff */
[----:B------:R-:W-:Y:S04]  /*1f740*/  STL [R1+0x1068], R16 ;  /* 0x0010681001007387 */ /* 0x000fe80000100800 */
[----:B------:R-:W-:Y:S04]  /*1f750*/  STL [R1+0x10a4], R15 ;  /* 0x0010a40f01007387 */ /* 0x000fe80000100800 */
[----:B------:R-:W-:Y:S04]  /*1f760*/  STL [R1+0x1070], R14 ;  /* 0x0010700e01007387 */ /* 0x000fe80000100800 */
[----:B------:R0:W-:Y:S04]  /*1f770*/  STL [R1+0x10ac], R13 ;  /* 0x0010ac0d01007387 */ /* 0x0001e80000100800 */
[----:B------:R1:W-:Y:S01]  /*1f780*/  STL [R1+0x1078], R12 ;  /* 0x0010780c01007387 */ /* 0x0003e20000100800 */
[----:B------:R-:W-:-:S02]  /*1f790*/  LEA.HI.X.SX32 R9, R9, R4, 0x1, P0 ;  /* 0x0000000409097211 */ /* 0x000fc400000f0eff */
[-C--:B0-----:R-:W-:Y:S02]  /*1f7a0*/  LEA.HI.X.SX32 R13, R11, R4.reuse, 0x1, P2 ;  /* 0x000000040b0d7211 */ /* 0x081fe400010f0eff */
[----:B------:R-:W-:Y:S02]  /*1f7b0*/  LEA.HI.X.SX32 R11, R10, R4, 0x1, P1 ;  /* 0x000000040a0b7211 */ /* 0x000fe400008f0eff */
[-C--:B-1----:R-:W-:Y:S01]  /*1f7c0*/  LEA R12, P2, R6, R2.reuse, 0x1 ;  /* 0x00000002060c7211 */ /* 0x082fe200078408ff */
[----:B------:R-:W-:Y:S02]  /*1f7d0*/  IMAD R27, R27, c[0x0][0x190], RZ ;  /* 0x000064001b1b7a24 */ /* 0x000fe400078e02ff */
[----:B------:R-:W-:Y:S01]  /*1f7e0*/  IMAD R3, R3, c[0x0][0x190], RZ ;  /* 0x0000640003037a24 */ /* 0x000fe200078e02ff */
[-C--:B----4-:R-:W-:Y:S02]  /*1f7f0*/  LEA R10, P1, R20, R2.reuse, 0x1 ;  /* 0x00000002140a7211 */ /* 0x090fe400078208ff */
[----:B------:R-:W-:-:S05]  /*1f800*/  LEA R14, P3, R29, R2, 0x1 ;  /* 0x000000021d0e7211 */ /* 0x000fca00078608ff */
[----:B------:R-:W-:Y:S04]  /*1f810*/  STL [R1+0x10b4], R14 ;  /* 0x0010b40e01007387 */ /* 0x000fe80000100800 */
[----:B------:R-:W-:Y:S04]  /*1f820*/  STL [R1+0x1080], R13 ;  /* 0x0010800d01007387 */ /* 0x000fe80000100800 */
[----:B------:R-:W-:Y:S04]  /*1f830*/  STL [R1+0x10bc], R12 ;  /* 0x0010bc0c01007387 */ /* 0x000fe80000100800 */
[----:B------:R0:W-:Y:S04]  /*1f840*/  STL [R1+0x1088], R11 ;  /* 0x0010880b01007387 */ /* 0x0001e80000100800 */
[----:B------:R1:W-:Y:S04]  /*1f850*/  STL [R1+0x10c4], R10 ;  /* 0x0010c40a01007387 */ /* 0x0003e80000100800 */
[----:B------:R2:W-:Y:S01]  /*1f860*/  STL [R1+0x1090], R9 ;  /* 0x0010900901007387 */ /* 0x0005e20000100800 */
[----:B0-----:R-:W-:-:S02]  /*1f870*/  LEA R11, P0, R21, R2, 0x1 ;  /* 0x00000002150b7211 */ /* 0x001fc400078008ff */
[----:B-1----:R-:W-:-:S03]  /*1f880*/  LEA.HI.X.SX32 R10, R5, R4, 0x1, P4 ;  /* 0x00000004050a7211 */ /* 0x002fc600020f0eff */
[----:B------:R-:W-:Y:S01]  /*1f890*/  STL [R1+0x10cc], R11 ;  /* 0x0010cc0b01007387 */ /* 0x000fe20000100800 */
[----:B--2---:R-:W-:-:S03]  /*1f8a0*/  LEA R9, P4, R22, R2, 0x1 ;  /* 0x0000000216097211 */ /* 0x004fc600078808ff */
[----:B------:R-:W2:Y:S04]  /*1f8b0*/  LDL.LU R5, [R1+0x3b8] ;  /* 0x0003b80001057983 */ /* 0x000ea80000300800 */
[----:B------:R0:W-:Y:S04]  /*1f8c0*/  STL [R1+0x1098], R10 ;  /* 0x0010980a01007387 */ /* 0x0001e80000100800 */
[----:B------:R1:W-:Y:S01]  /*1f8d0*/  STL [R1+0x10d0], R9 ;  /* 0x0010d00901007387 */ /* 0x0003e20000100800 */
[-C--:B0-----:R-:W-:Y:S02]  /*1f8e0*/  LEA.HI.X.SX32 R10, R8, R4.reuse, 0x1, P6 ;  /* 0x00000004080a7211 */ /* 0x081fe400030f0eff */
[----:B------:R-:W-:-:S02]  /*1f8f0*/  LEA.HI.X.SX32 R8, R7, R4, 0x1, P5 ;  /* 0x0000000407087211 */ /* 0x000fc400028f0eff */
[-C--:B-1----:R-:W-:Y:S02]  /*1f900*/  LEA R9, P6, R23, R2.reuse, 0x1 ;  /* 0x0000000217097211 */ /* 0x082fe400078c08ff */
[----:B------:R-:W-:Y:S01]  /*1f910*/  LEA R7, P5, R24, R2, 0x1 ;  /* 0x0000000218077211 */ /* 0x000fe200078a08ff */
[----:B------:R-:W-:Y:S04]  /*1f920*/  STL [R1+0x10a0], R10 ;  /* 0x0010a00a01007387 */ /* 0x000fe80000100800 */
[----:B------:R0:W-:Y:S04]  /*1f930*/  STL [R1+0x10d4], R9 ;  /* 0x0010d40901007387 */ /* 0x0001e80000100800 */
[----:B------:R1:W-:Y:S04]  /*1f940*/  STL [R1+0x10a8], R8 ;  /* 0x0010a80801007387 */ /* 0x0003e80000100800 */
[----:B------:R3:W-:Y:S01]  /*1f950*/  STL [R1+0x10d8], R7 ;  /* 0x0010d80701007387 */ /* 0x0007e20000100800 */
[----:B0-----:R-:W-:-:S02]  /*1f960*/  LEA.HI.X.SX32 R9, R29, R4, 0x1, P3 ;  /* 0x000000041d097211 */ /* 0x001fc400018f0eff */
[----:B-1----:R-:W-:-:S03]  /*1f970*/  LEA R8, P3, R25, R2, 0x1 ;  /* 0x0000000219087211 */ /* 0x002fc600078608ff */
[----:B------:R-:W-:Y:S01]  /*1f980*/  STL [R1+0x10b0], R9 ;  /* 0x0010b00901007387 */ /* 0x000fe20000100800 */
[----:B---3--:R-:W-:Y:S02]  /*1f990*/  LEA.HI.X.SX32 R7, R6, R4, 0x1, P2 ;  /* 0x0000000406077211 */ /* 0x008fe400010f0eff */
[----:B------:R-:W-:Y:S01]  /*1f9a0*/  LEA R6, P2, R27, R2, 0x1 ;  /* 0x000000021b067211 */ /* 0x000fe200078408ff */
        /* <DEDUP_REMOVED lines=9> */
[----:B------:R-:W3:Y:S04]  /*1fa40*/  LDL.LU R10, [R1+0x48c] ;  /* 0x00048c00010a7983 */ /* 0x000ee80000300800 */
[----:B------:R1:W-:Y:S01]  /*1fa50*/  STL [R1+0x10c8], R6 ;  /* 0x0010c80601007387 */ /* 0x0003e20000100800 */
[----:B0-----:R-:W-:-:S03]  /*1fa60*/  LEA.HI.X.SX32 R7, R24, R4, 0x1, P5 ;  /* 0x0000000418077211 */ /* 0x001fc600028f0eff */
[----:B------:R0:W-:Y:S04]  /*1fa70*/  STL [R1+0x984], R2 ;  /* 0x0009840201007387 */ /* 0x0001e80000100800 */
[----:B------:R-:W4:Y:S01]  /*1fa80*/  LDL.LU R11, [R1+0x448] ;  /* 0x00044800010b7983 */ /* 0x000f220000300800 */
[-C--:B-1----:R-:W-:Y:S02]  /*1fa90*/  LEA.HI.X.SX32 R6, R22, R4.reuse, 0x1, P4 ;  /* 0x0000000416067211 */ /* 0x082fe400020f0eff */
[----:B0-----:R-:W-:-:S03]  /*1faa0*/  LEA.HI.X.SX32 R2, R23, R4, 0x1, P6 ;  /* 0x0000000417027211 */ /* 0x001fc600030f0eff */
[----:B------:R0:W-:Y:S04]  /*1fab0*/  STL [R1+0x970], R6 ;  /* 0x0009700601007387 */ /* 0x0001e80000100800 */
[----:B------:R1:W-:Y:S04]  /*1fac0*/  STL [R1+0x974], R2 ;  /* 0x0009740201007387 */ /* 0x0003e80000100800 */
[----:B------:R-:W-:Y:S01]  /*1fad0*/  STL [R1+0x978], R7 ;  /* 0x0009780701007387 */ /* 0x000fe20000100800 */
[-C--:B0-----:R-:W-:Y:S02]  /*1fae0*/  LEA.HI.X.SX32 R6, R25, R4.reuse, 0x1, P3 ;  /* 0x0000000419067211 */ /* 0x081fe400018f0eff */
[----:B-1----:R-:W-:-:S02]  /*1faf0*/  LEA.HI.X.SX32 R2, R27, R4, 0x1, P2 ;  /* 0x000000041b027211 */ /* 0x002fc400010f0eff */
[----:B------:R-:W4:Y:S04]  /*1fb00*/  LDL.LU R27, [R1+0x480] ;  /* 0x00048000011b7983 */ /* 0x000f280000300800 */
[----:B------:R0:W-:Y:S04]  /*1fb10*/  STL [R1+0x97c], R6 ;  /* 0x00097c0601007387 */ /* 0x0001e80000100800 */
[----:B------:R-:W4:Y:S01]  /*1fb20*/  LDL.LU R25, [R1+0x44c] ;  /* 0x00044c0001197983 */ /* 0x000f220000300800 */
[----:B0-----:R-:W-:-:S03]  /*1fb30*/  LEA.HI.X.SX32 R6, R26, R4, 0x1, P1 ;  /* 0x000000041a067211 */ /* 0x001fc600008f0eff */
[----:B------:R-:W-:Y:S04]  /*1fb40*/  STL [R1+0x980], R2 ;  /* 0x0009800201007387 */ /* 0x000fe80000100800 */
[----:B------:R0:W-:Y:S04]  /*1fb50*/  STL [R1+0x988], R6 ;  /* 0x0009880601007387 */ /* 0x0001e80000100800 */
[----:B------:R-:W4:Y:S04]  /*1fb60*/  LDL.LU R12, [R1+0x450] ;  /* 0x00045000010c7983 */ /* 0x000f280000300800 */
[----:B0-----:R-:W0:Y:S01]  /*1fb70*/  S2R R6, SR_TID.X ;  /* 0x0000000000067919 */ /* 0x001e220000002100 */
[----:B------:R-:W-:-:S05]  /*1fb80*/  LEA.HI.X.SX32 R2, R3, R4, 0x1, P0 ;  /* 0x0000000403027211 */ /* 0x000fca00000f0eff */
[----:B------:R-:W-:Y:S04]  /*1fb90*/  STL [R1+0x76c], R2 ;  /* 0x00076c0201007387 */ /* 0x000fe80000100800 */
[----:B------:R-:W4:Y:S04]  /*1fba0*/  LDL.LU R13, [R1+0x454] ;  /* 0x00045400010d7983 */ /* 0x000f280000300800 */
[----:B------:R-:W4:Y:S04]  /*1fbb0*/  LDL.LU R24, [R1+0x458] ;  /* 0x0004580001187983 */ /* 0x000f280000300800 */
[----:B------:R-:W4:Y:S04]  /*1fbc0*/  LDL.LU R14, [R1+0x45c] ;  /* 0x00045c00010e7983 */ /* 0x000f280000300800 */
[----:B------:R-:W4:Y:S01]  /*1fbd0*/  LDL.LU R15, [R1+0x460] ;  /* 0x00046000010f7983 */ /* 0x000f220000300800 */
[----:B0-----:R-:W-:-:S03]  /*1fbe0*/  SHF.R.U32.HI R7, RZ, 0x7, R6 ;  /* 0x00000007ff077819 */ /* 0x001fc60000011606 */
[----:B------:R-:W4:Y:S01]  /*1fbf0*/  LDL.LU R23, [R1+0x464] ;  /* 0x0004640001177983 */ /* 0x000f220000300800 */
[----:B------:R-:W-:-:S04]  /*1fc00*/  SGXT.U32 R7, R7, 0x1 ;  /* 0x000000010707781a */ /* 0x000fc80000000000 */
[C---:B------:R-:W-:Y:S02]  /*1fc10*/  LOP3.LUT R9, R7.reuse, 0x7e, RZ, 0xfc, !PT ;  /* 0x0000007e07097812 */ /* 0x040fe400078efcff */
[C---:B------:R-:W-:Y:S01]  /*1fc20*/  LOP3.LUT R8, R7.reuse, 0x7e, RZ, 0xfc, !PT ;  /* 0x0000007e07087812 */ /* 0x040fe200078efcff */
[----:B------:R-:W-:Y:S01]  /*1fc30*/  IMAD.MOV R6, RZ, RZ, -c[0x0][0x188] ;  /* 0x80006200ff067624 */ /* 0x000fe200078e02ff */
[----:B------:R-:W-:Y:S01]  /*1fc40*/  LOP3.LUT R29, R7, 0x7e, RZ, 0xfc, !PT ;  /* 0x0000007e071d7812 */ /* 0x000fe200078efcff */
[----:B------:R-:W-:Y:S02]  /*1fc50*/  IMAD R9, R9, c[0x0][0x188], RZ ;  /* 0x0000620009097a24 */ /* 0x000fe400078e02ff */
[----:B------:R-:W-:Y:S02]  /*1fc60*/  IMAD R8, R8, c[0x0][0x188], RZ ;  /* 0x0000620008087a24 */ /* 0x000fe400078e02ff */
[----:B------:R-:W-:Y:S02]  /*1fc70*/  IMAD R9, R6, 0x2, R9 ;  /* 0x0000000206097824 */ /* 0x000fe400078e0209 */
[----:B------:R-:W-:-:S02]  /*1fc80*/  IMAD R29, R29, c[0x0][0x188], RZ ;  /* 0x000062001d1d7a24 */ /* 0x000fc400078e02ff */
[C---:B------:R-:W-:Y:S02]  /*1fc90*/  IMAD R8, R6.reuse, 0x2, R8 ;  /* 0x0000000206087824 */ /* 0x040fe400078e0208 */
[----:B------:R-:W-:Y:S02]  /*1fca0*/  IMAD R9, R6, 0x2, R9 ;  /* 0x0000000206097824 */ /* 0x000fe400078e0209 */
[----:B------:R-:W-:Y:S01]  /*1fcb0*/  IMAD R21, R7, c[0x0][0x188], RZ ;  /* 0x0000620007157a24 */ /* 0x000fe200078e02ff */
[----:B--2---:R-:W-:-:S04]  /*1fcc0*/  LEA R3, P0, R5, c[0x0][0x160], 0x1 ;  /* 0x0000580005037a11 */ /* 0x004fc800078008ff */
[-C--:B------:R-:W-:Y:S02]  /*1fcd0*/  LEA R6, P1, R29, R3.reuse, 0x1 ;  /* 0x000000031d067211 */ /* 0x080fe400078208ff */
[----:B------:R-:W-:-:S03]  /*1fce0*/  LEA R7, P2, R8, R3, 0x1 ;  /* 0x0000000308077211 */ /* 0x000fc600078408ff */
[----:B------:R0:W-:Y:S04]  /*1fcf0*/  STL [R1+0x774], R6 ;  /* 0x0007740601007387 */ /* 0x0001e80000100800 */
[----:B------:R-:W2:Y:S04]  /*1fd00*/  LDL.LU R16, [R1+0x468] ;  /* 0x0004680001107983 */ /* 0x000ea80000300800 */
[----:B------:R3:W-:Y:S01]  /*1fd10*/  STL [R1+0x77c], R7 ;  /* 0x00077c0701007387 */ /* 0x0007e20000100800 */
[----:B0-----:R-:W-:-:S03]  /*1fd20*/  LEA R6, P5, R9, R3, 0x1 ;  /* 0x0000000309067211 */ /* 0x001fc600078a08ff */
[----:B------:R-:W2:Y:S01]  /*1fd30*/  LDL.LU R17, [R1+0x46c] ;  /* 0x00046c0001117983 */ /* 0x000ea20000300800 */
[----:B------:R-:W-:-:S03]  /*1fd40*/  LEA.HI.X.SX32 R2, R5, c[0x0][0x164], 0x1, P0 ;  /* 0x0000590005027a11 */ /* 0x000fc600000f0eff */
[----:B------:R-:W-:Y:S04]  /*1fd50*/  STL [R1+0x784], R6 ;  /* 0x0007840601007387 */ /* 0x000fe80000100800 */
[----:B------:R-:W2:Y:S01]  /*1fd60*/  LDL.LU R22, [R1+0x470] ;  /* 0x0004700001167983 */ /* 0x000ea20000300800 */
[----:B------:R-:W-:Y:S02]  /*1fd70*/  LEA.HI.X.SX32 R26, R29, R2, 0x1, P1 ;  /* 0x000000021d1a7211 */ /* 0x000fe400008f0eff */
[-C--:B---3--:R-:W-:Y:S02]  /*1fd80*/  LEA R7, P3, R10, R3.reuse, 0x1 ;  /* 0x000000030a077211 */ /* 0x088fe400078608ff */
[-C--:B----4-:R-:W-:Y:S02]  /*1fd90*/  LEA R20, P0, R11, R3.reuse, 0x1 ;  /* 0x000000030b147211 */ /* 0x090fe400078008ff */
[----:B------:R-:W-:-:S05]  /*1fda0*/  LEA R18, P4, R27, R3, 0x1 ;  /* 0x000000031b127211 */ /* 0x000fca00078808ff */
[----:B------:R0:W-:Y:S04]  /*1fdb0*/  STL [R1+0x78c], R18 ;  /* 0x00078c1201007387 */ /* 0x0001e80000100800 */
[----:B------:R-:W-:Y:S01]  /*1fdc0*/  STL [R1+0x794], R7 ;  /* 0x0007940701007387 */ /* 0x000fe20000100800 */
[----:B------:R-:W-:-:S03]  /*1fdd0*/  LEA R29, P1, R25, R3, 0x1 ;  /* 0x00000003191d7211 */ /* 0x000fc600078208ff */
[----:B0-----:R-:W3:Y:S04]  /*1fde0*/  LDL.LU R18, [R1+0x47c] ;  /* 0x00047c0001127983 */ /* 0x001ee80000300800 */
[----:B------:R0:W-:Y:S04]  /*1fdf0*/  STL [R1+0x79c], R20 ;  /* 0x00079c1401007387 */ /* 0x0001e80000100800 */
[----:B0-----:R-:W4:Y:S04]  /*1fe00*/  LDL.LU R20, [R1+0x474] ;  /* 0x0004740001147983 */ /* 0x001f280000300800 */
[----:B------:R-:W-:Y:S04]  /*1fe10*/  STL [R1+0x770], R26 ;  /* 0x0007701a01007387 */ /* 0x000fe80000100800 */
[----:B------:R0:W-:Y:S04]  /*1fe20*/  STL [R1+0x7a4], R29 ;  /* 0x0007a41d01007387 */ /* 0x0001e80000100800 */
[----:B0-----:R-:W4:Y:S01]  /*1fe30*/  LDL.LU R29, [R1+0x478] ;  /* 0x00047800011d7983 */ /* 0x001f220000300800 */
[----:B------:R-:W-:-:S05]  /*1fe40*/  LEA.HI.X.SX32 R26, R8, R2, 0x1, P2 ;  /* 0x00000002081a7211 */ /* 0x000fca00010f0eff */
[----:B------:R0:W-:Y:S01]  /*1fe50*/  STL [R1+0x778], R26 ;  /* 0x0007781a01007387 */ /* 0x0001e20000100800 */
[----:B------:R-:W-:Y:S02]  /*1fe60*/  LEA.HI.X.SX32 R9, R9, R2, 0x1, P5 ;  /* 0x0000000209097211 */ /* 0x000fe400028f0eff */
[----:B0-----:R-:W-:-:S05]  /*1fe70*/  LEA R26, P2, R12, R3, 0x1 ;  /* 0x000000030c1a7211 */ /* 0x001fca00078408ff */
[----:B------:R0:W-:Y:S01]  /*1fe80*/  STL [R1+0x7ac], R26 ;  /* 0x0007ac1a01007387 */ /* 0x0001e20000100800 */
[----:B------:R-:W-:-:S03]  /*1fe90*/  LEA.HI.X.SX32 R27, R27, R2, 0x1, P4 ;  /* 0x000000021b1b7211 */ /* 0x000fc600020f0eff */
[----:B------:R-:W-:Y:S01]  /*1fea0*/  STL [R1+0x780], R9 ;  /* 0x0007800901007387 */ /* 0x000fe20000100800 */
[----:B0-----:R-:W-:-:S05]  /*1feb0*/  LEA R26, P5, R13, R3, 0x1 ;  /* 0x000000030d1a7211 */ /* 0x001fca00078a08ff */
[----:B------:R0:W-:Y:S04]  /*1fec0*/  STL [R1+0x7b4], R26 ;  /* 0x0007b41a01007387 */ /* 0x0001e80000100800 */
[----:B------:R1:W-:Y:S01]  /*1fed0*/  STL [R1+0x788], R27 ;  /* 0x0007881b01007387 */ /* 0x0003e20000100800 */
[----:B0-----:R-:W-:Y:S02]  /*1fee0*/  LEA R26, P4, R24, R3, 0x1 ;  /* 0x00000003181a7211 */ /* 0x001fe400078808ff */
[----:B-1----:R-:W-:-:S03]  /*1fef0*/  LEA.HI.X.SX32 R27, R10, R2, 0x1, P3 ;  /* 0x000000020a1b7211 */ /* 0x002fc600018f0eff */
        /* <DEDUP_REMOVED lines=8> */
[----:B------:R0:W-:Y:S01]  /*1ff80*/  STL [R1+0x7e0], R26 ;  /* 0x0007e01a01007387 */ /* 0x0001e20000100800 */
[----:B------:R-:W-:-:S03]  /*1ff90*/  LEA.HI.X.SX32 R25, R12, R2, 0x1, P2 ;  /* 0x000000020c197211 */ /* 0x000fc600010f0eff */
[----:B------:R-:W-:Y:S01]  /*1ffa0*/  STL [R1+0x7a0], R27 ;  /* 0x0007a01b01007387 */ /* 0x000fe20000100800 */
[----:B0-----:R-:W-:-:S05]  /*1ffb0*/  LEA R26, P1, R23, R3, 0x1 ;  /* 0x00000003171a7211 */ /* 0x001fca00078208ff */
[----:B------:R0:W-:Y:S04]  /*1ffc0*/  STL [R1+0x7e8], R26 ;  /* 0x0007e81a01007387 */ /* 0x0001e80000100800 */
[----:B------:R1:W-:Y:S01]  /*1ffd0*/  STL [R1+0x7a8], R25 ;  /* 0x0007a81901007387 */ /* 0x0003e20000100800 */
[----:B0-----:R-:W-:Y:S01]  /*1ffe0*/  LEA.HI.X.SX32 R26, R13, R2, 0x1, P5 ;  /* 0x000000020d1a7211 */ /* 0x001fe200028f0eff */
[----:B------:R-:W-:-:S04]  /*1fff0*/  IMAD.MOV R28, RZ, RZ, -c[0x0][0x188] ;  /* 0x80006200ff1c7624 */ /* 0x000fc800078e02ff */
[----:B------:R-:W-:Y:S01]  /*20000*/  IMAD R4, R28, 0x2, R19 ;  /* 0x000000021c047824 */ /* 0x000fe200078e0213 */
[----:B--2---:R-:W-:-:S05]  /*20010*/  LEA R27, P2, R16, R3, 0x1 ;  /* 0x00000003101b7211 */ /* 0x004fca00078408ff */
[----:B------:R-:W-:Y:S01]  /*20020*/  STL [R1+0x7f0], R27 ;  /* 0x0007f01b01007387 */ /* 0x000fe20000100800 */
[----:B-1----:R-:W-:-:S03]  /*20030*/  LEA R25, P5, R17, R3, 0x1 ;  /* 0x0000000311197211 */ /* 0x002fc600078a08ff */
[----:B------:R0:W-:Y:S04]  /*20040*/  STL [R1+0x7b0], R26 ;  /* 0x0007b01a01007387 */ /* 0x0001e80000100800 */
[----:B------:R1:W-:Y:S01]  /*20050*/  STL [R1+0x7f8], R25 ;  /* 0x0007f81901007387 */ /* 0x0003e20000100800 */
[-C--:B0-----:R-:W-:Y:S02]  /*20060*/  LEA.HI.X.SX32 R26, R24, R2.reuse, 0x1, P4 ;  /* 0x00000002181a7211 */ /* 0x081fe400020f0eff */
[-C--:B------:R-:W-:Y:S02]  /*20070*/  LEA.HI.X.SX32 R24, R14, R2.reuse, 0x1, P3 ;  /* 0x000000020e187211 */ /* 0x080fe400018f0eff */
[----:B-1----:R-:W-:Y:S01]  /*20080*/  LEA R25, P4, R22, R3, 0x1 ;  /* 0x0000000316197211 */ /* 0x002fe200078808ff */
[----:B------:R-:W-:Y:S04]  /*20090*/  STL [R1+0x7b8], R26 ;  /* 0x0007b81a01007387 */ /* 0x000fe80000100800 */
[----:B------:R0:W-:Y:S04]  /*200a0*/  STL [R1+0x800], R25 ;  /* 0x0008001901007387 */ /* 0x0001e80000100800 */
[----:B------:R4:W-:Y:S01]  /*200b0*/  STL [R1+0x7c0], R24 ;  /* 0x0007c01801007387 */ /* 0x0009e20000100800 */
[----:B0-----:R-:W-:Y:S01]  /*200c0*/  LEA.HI.X.SX32 R25, R15, R2, 0x1, P0 ;  /* 0x000000020f197211 */ /* 0x001fe200000f0eff */
[----:B------:R-:W-:-:S04]  /*200d0*/  IMAD R5, R28, 0x2, R4 ;  /* 0x000000021c057824 */ /* 0x000fc800078e0204 */
[----:B------:R-:W-:-:S04]  /*200e0*/  IMAD R6, R28, 0x2, R5 ;  /* 0x000000021c067824 */ /* 0x000fc800078e0205 */
[----:B------:R-:W-:-:S04]  /*200f0*/  IMAD R7, R28, 0x2, R6 ;  /* 0x000000021c077824 */ /* 0x000fc800078e0206 */
[----:B------:R-:W-:-:S04]  /*20100*/  IMAD R8, R28, 0x2, R7 ;  /* 0x000000021c087824 */ /* 0x000fc800078e0207 */
[----:B------:R-:W-:Y:S01]  /*20110*/  IMAD R9, R28, 0x2, R8 ;  /* 0x000000021c097824 */ /* 0x000fe200078e0208 */
[----:B---3--:R-:W-:-:S05]  /*20120*/  LEA R26, P3, R18, R3, 0x1 ;  /* 0x00000003121a7211 */ /* 0x008fca00078608ff */
[----:B------:R-:W-:Y:S04]  /*20130*/  STL [R1+0x808], R26 ;  /* 0x0008081a01007387 */ /* 0x000fe80000100800 */
[----:B------:R0:W-:Y:S01]  /*20140*/  STL [R1+0x7dc], R25 ;  /* 0x0007dc1901007387 */ /* 0x0001e20000100800 */
[----:B----4-:R-:W-:Y:S02]  /*20150*/  LEA R24, P0, R20, R3, 0x1 ;  /* 0x0000000314187211 */ /* 0x010fe400078008ff */
[----:B0-----:R-:W-:-:S03]  /*20160*/  LEA.HI.X.SX32 R25, R23, R2, 0x1, P1 ;  /* 0x0000000217197211 */ /* 0x001fc600008f0eff */
[----:B------:R0:W-:Y:S01]  /*20170*/  STL [R1+0x810], R24 ;  /* 0x0008101801007387 */ /* 0x0001e20000100800 */
[----:B------:R-:W-:-:S03]  /*20180*/  LEA.HI.X.SX32 R23, R16, R2, 0x1, P2 ;  /* 0x0000000210177211 */ /* 0x000fc600010f0eff */
[----:B------:R1:W-:Y:S01]  /*20190*/  STL [R1+0x7e4], R25 ;  /* 0x0007e41901007387 */ /* 0x0003e20000100800 */
[-C--:B0-----:R-:W-:Y:S02]  /*201a0*/  LEA R24, P1, R29, R3.reuse, 0x1 ;  /* 0x000000031d187211 */ /* 0x081fe400078208ff */
[----:B-1----:R-:W-:-:S03]  /*201b0*/  LEA R25, P2, R0, R3, 0x1 ;  /* 0x0000000300197211 */ /* 0x002fc600078408ff */
[----:B------:R0:W-:Y:S04]  /*201c0*/  STL [R1+0x818], R24 ;  /* 0x0008181801007387 */ /* 0x0001e80000100800 */
[----:B------:R1:W-:Y:S01]  /*201d0*/  STL [R1+0x7ec], R23 ;  /* 0x0007ec1701007387 */ /* 0x0003e20000100800 */
[----:B0-----:R-:W-:-:S03]  /*201e0*/  LEA.HI.X.SX32 R24, R17, R2, 0x1, P5 ;  /* 0x0000000211187211 */ /* 0x001fc600028f0eff */
[----:B------:R-:W-:Y:S01]  /*201f0*/  STL [R1+0x820], R25 ;  /* 0x0008201901007387 */ /* 0x000fe20000100800 */
[----:B-1----:R-:W-:-:S03]  /*20200*/  LEA R23, P5, R19, R3, 0x1 ;  /* 0x0000000313177211 */ /* 0x002fc600078a08ff */
[----:B------:R0:W-:Y:S04]  /*20210*/  STL [R1+0x7f4], R24 ;  /* 0x0007f41801007387 */ /* 0x0001e80000100800 */
[----:B------:R1:W-:Y:S01]  /*20220*/  STL [R1+0x828], R23 ;  /* 0x0008281701007387 */ /* 0x0003e20000100800 */
[-C--:B0-----:R-:W-:Y:S02]  /*20230*/  LEA.HI.X.SX32 R24, R22, R2.reuse, 0x1, P4 ;  /* 0x0000000216187211 */ /* 0x081fe400020f0eff */
[----:B------:R-:W-:Y:S02]  /*20240*/  LEA.HI.X.SX32 R22, R18, R2, 0x1, P3 ;  /* 0x0000000212167211 */ /* 0x000fe400018f0eff */
[-C--:B-1----:R-:W-:Y:S01]  /*20250*/  LEA R23, P4, R4, R3.reuse, 0x1 ;  /* 0x0000000304177211 */ /* 0x082fe200078808ff */
[----:B------:R0:W-:Y:S04]  /*20260*/  STL [R1+0x7fc], R24 ;  /* 0x0007fc1801007387 */ /* 0x0001e80000100800 */
[----:B------:R1:W-:Y:S04]  /*20270*/  STL [R1+0x830], R23 ;  /* 0x0008301701007387 */ /* 0x0003e80000100800 */
[----:B------:R2:W-:Y:S01]  /*20280*/  STL [R1+0x804], R22 ;  /* 0x0008041601007387 */ /* 0x0005e20000100800 */
[----:B0-----:R-:W-:-:S02]  /*20290*/  LEA R24, P3, R21, R3, 0x1 ;  /* 0x0000000315187211 */ /* 0x001fc400078608ff */
[----:B-1----:R-:W-:-:S03]  /*202a0*/  LEA.HI.X.SX32 R23, R20, R2, 0x1, P0 ;  /* 0x0000000214177211 */ /* 0x002fc600000f0eff */
[----:B------:R0:W-:Y:S01]  /*202b0*/  STL [R1+0x96c], R24 ;  /* 0x00096c1801007387 */ /* 0x0001e20000100800 */
[----:B--2---:R-:W-:-:S03]  /*202c0*/  LEA.HI.X.SX32 R22, R29, R2, 0x1, P1 ;  /* 0x000000021d167211 */ /* 0x004fc600008f0eff */
[----:B------:R1:W-:Y:S04]  /*202d0*/  STL [R1+0x80c], R23 ;  /* 0x00080c1701007387 */ /* 0x0003e80000100800 */
[----:B------:R2:W-:Y:S01]  /*202e0*/  STL [R1+0x814], R22 ;  /* 0x0008141601007387 */ /* 0x0005e20000100800 */
[----:B0-----:R-:W-:-:S03]  /*202f0*/  LEA.HI.X.SX32 R24, R0, R2, 0x1, P2 ;  /* 0x0000000200187211 */ /* 0x001fc600010f0eff */
[----:B------:R0:W5:Y:S01]  /*20300*/  LDL.LU R0, [R1+0x1680] ;  /* 0x0016800001007983 */ /* 0x0001620000300800 */
[----:B-1----:R-:W-:Y:S02]  /*20310*/  LEA R23, P0, R5, R3, 0x1 ;  /* 0x0000000305177211 */ /* 0x002fe400078008ff */
[-C--:B--2---:R-:W-:Y:S01]  /*20320*/  LEA.HI.X.SX32 R22, R19, R2.reuse, 0x1, P5 ;  /* 0x0000000213167211 */ /* 0x084fe200028f0eff */
[----:B------:R-:W-:Y:S01]  /*20330*/  STL [R1+0x81c], R24 ;  /* 0x00081c1801007387 */ /* 0x000fe20000100800 */
[----:B------:R-:W-:-:S03]  /*20340*/  LEA.HI.X.SX32 R21, R21, R2, 0x1, P3 ;  /* 0x0000000215157211 */ /* 0x000fc600018f0eff */
[----:B------:R1:W-:Y:S04]  /*20350*/  STL [R1+0x824], R22 ;  /* 0x0008241601007387 */ /* 0x0003e80000100800 */
[----:B------:R-:W-:Y:S01]  /*20360*/  STL [R1+0x838], R23 ;  /* 0x0008381701007387 */ /* 0x000fe20000100800 */
[-C--:B-1----:R-:W-:Y:S02]  /*20370*/  LEA.HI.X.SX32 R22, R4, R2.reuse, 0x1, P4 ;  /* 0x0000000204167211 */ /* 0x082fe400020f0eff */
[----:B------:R-:W-:-:S03]  /*20380*/  LEA.HI.X.SX32 R4, R5, R2, 0x1, P0 ;  /* 0x0000000205047211 */ /* 0x000fc600000f0eff */
[----:B------:R-:W-:Y:S04]  /*20390*/  STL [R1+0x82c], R22 ;  /* 0x00082c1601007387 */ /* 0x000fe80000100800 */
[----:B------:R1:W-:Y:S04]  /*203a0*/  STL [R1+0x968], R21 ;  /* 0x0009681501007387 */ /* 0x0003e80000100800 */
[----:B------:R2:W-:Y:S01]  /*203b0*/  STL [R1+0x834], R4 ;  /* 0x0008340401007387 */ /* 0x0005e20000100800 */
[-C--:B-1----:R-:W-:Y:S02]  /*203c0*/  LEA R21, P0, R6, R3.reuse, 0x1 ;  /* 0x0000000306157211 */ /* 0x082fe400078008ff */
[----:B--2---:R-:W-:-:S03]  /*203d0*/  LEA R4, P1, R7, R3, 0x1 ;  /* 0x0000000307047211 */ /* 0x004fc600078208ff */
[----:B------:R-:W-:Y:S01]  /*203e0*/  STL [R1+0x840], R21 ;  /* 0x0008401501007387 */ /* 0x000fe20000100800 */
[----:B------:R-:W-:-:S03]  /*203f0*/  LEA R22, P2, R8, R3, 0x1 ;  /* 0x0000000308167211 */ /* 0x000fc600078408ff */
[----:B------:R1:W-:Y:S01]  /*20400*/  STL [R1+0x848], R4 ;  /* 0x0008480401007387 */ /* 0x0003e20000100800 */
[-C--:B------:R-:W-:Y:S01]  /*20410*/  LEA.HI.X.SX32 R7, R7, R2.reuse, 0x1, P1 ;  /* 0x0000000207077211 */ /* 0x080fe200008f0eff */
[----:B------:R-:W-:Y:S02]  /*20420*/  IMAD R10, R28, 0x2, R9 ;  /* 0x000000021c0a7824 */ /* 0x000fe400078e0209 */
[----:B------:R-:W-:Y:S01]  /*20430*/  STL [R1+0x850], R22 ;  /* 0x0008501601007387 */ /* 0x000fe20000100800 */
[-C--:B-1----:R-:W-:Y:S02]  /*20440*/  LEA.HI.X.SX32 R4, R6, R2.reuse, 0x1, P0 ;  /* 0x0000000206047211 */ /* 0x082fe400000f0eff */
[----:B------:R-:W-:Y:S01]  /*20450*/  LEA.HI.X.SX32 R6, R8, R2, 0x1, P2 ;  /* 0x0000000208067211 */ /* 0x000fe200010f0eff */
[----:B------:R-:W-:Y:S02]  /*20460*/  IMAD R11, R28, 0x2, R10 ;  /* 0x000000021c0b7824 */ /* 0x000fe400078e020a */
[----:B------:R-:W-:Y:S01]  /*20470*/  STL [R1+0x83c], R4 ;  /* 0x00083c0401007387 */ /* 0x000fe20000100800 */
[----:B------:R-:W-:-:S03]  /*20480*/  LEA R8, P0, R9, R3, 0x1 ;  /* 0x0000000309087211 */ /* 0x000fc600078008ff */
[----:B------:R1:W-:Y:S04]  /*20490*/  STL [R1+0x844], R7 ;  /* 0x0008440701007387 */ /* 0x0003e80000100800 */
[----:B------:R2:W-:Y:S01]  /*204a0*/  STL [R1+0x84c], R6 ;  /* 0x00084c0601007387 */ /* 0x0005e20000100800 */
[----:B------:R-:W-:-:S03]  /*204b0*/  IMAD R12, R28, 0x2, R11 ;  /* 0x000000021c0c7824 */ /* 0x000fc600078e020b */
[----:B------:R3:W-:Y:S01]  /*204c0*/  STL [R1+0x858], R8 ;  /* 0x0008580801007387 */ /* 0x0007e20000100800 */
[-C--:B-1----:R-:W-:Y:S02]  /*204d0*/  LEA R7, P2, R11, R3.reuse, 0x1 ;  /* 0x000000030b077211 */ /* 0x082fe400078408ff */
[----:B--2---:R-:W-:Y:S01]  /*204e0*/  LEA R6, P1, R10, R3, 0x1 ;  /* 0x000000030a067211 */ /* 0x004fe200078208ff */
[----:B------:R-:W-:-:S04]  /*204f0*/  IMAD R13, R28, 0x2, R12 ;  /* 0x000000021c0d7824 */ /* 0x000fc800078e020c */
[----:B------:R1:W-:Y:S01]  /*20500*/  STL [R1+0x860], R6 ;  /* 0x0008600601007387 */ /* 0x0003e20000100800 */
[-C--:B---3--:R-:W-:Y:S01]  /*20510*/  LEA.HI.X.SX32 R8, R10, R2.reuse, 0x1, P1 ;  /* 0x000000020a087211 */ /* 0x088fe200008f0eff */
[----:B------:R-:W-:Y:S02]  /*20520*/  IMAD R14, R28, 0x2, R13 ;  /* 0x000000021c0e7824 */ /* 0x000fe400078e020d */
[----:B------:R2:W-:Y:S01]  /*20530*/  STL [R1+0x868], R7 ;  /* 0x0008680701007387 */ /* 0x0005e20000100800 */
[-C--:B-1----:R-:W-:Y:S02]  /*20540*/  LEA.HI.X.SX32 R6, R9, R2.reuse, 0x1, P0 ;  /* 0x0000000209067211 */ /* 0x082fe400000f0eff */
[----:B--2---:R-:W-:-:S03]  /*20550*/  LEA.HI.X.SX32 R7, R11, R2, 0x1, P2 ;  /* 0x000000020b077211 */ /* 0x004fc600010f0eff */
[----:B------:R-:W-:Y:S01]  /*20560*/  STL [R1+0x854], R6 ;  /* 0x0008540601007387 */ /* 0x000fe20000100800 */
[----:B------:R-:W-:-:S03]  /*20570*/  LEA R9, P1, R13, R3, 0x1 ;  /* 0x000000030d097211 */ /* 0x000fc600078208ff */
[----:B------:R1:W-:Y:S01]  /*20580*/  STL [R1+0x85c], R8 ;  /* 0x00085c0801007387 */ /* 0x0003e20000100800 */
[----:B------:R-:W-:-:S03]  /*20590*/  IMAD R15, R28, 0x2, R14 ;  /* 0x000000021c0f7824 */ /* 0x000fc600078e020e */
[----:B------:R2:W-:Y:S01]  /*205a0*/  STL [R1+0x864], R7 ;  /* 0x0008640701007387 */ /* 0x0005e20000100800 */
[-C--:B-1----:R-:W-:Y:S02]  /*205b0*/  LEA R8, P0, R12, R3.reuse, 0x1 ;  /* 0x000000030c087211 */ /* 0x082fe400078008ff */
[----:B--2---:R-:W-:-:S03]  /*205c0*/  LEA R7, P2, R14, R3, 0x1 ;  /* 0x000000030e077211 */ /* 0x004fc600078408ff */
[----:B------:R-:W-:Y:S01]  /*205d0*/  STL [R1+0x870], R8 ;  /* 0x0008700801007387 */ /* 0x000fe20000100800 */
[C---:B------:R-:W-:Y:S01]  /*205e0*/  IMAD R16, R28.reuse, 0x2, R15 ;  /* 0x000000021c107824 */ /* 0x040fe200078e020f */
[-C--:B------:R-:W-:Y:S02]  /*205f0*/  LEA.HI.X.SX32 R10, R13, R2.reuse, 0x1, P1 ;  /* 0x000000020d0a7211 */ /* 0x080fe400008f0eff */
[----:B------:R1:W-:Y:S04]  /*20600*/  STL [R1+0x878], R9 ;  /* 0x0008780901007387 */ /* 0x0003e80000100800 */
[----:B------:R2:W-:Y:S01]  /*20610*/  STL [R1+0x880], R7 ;  /* 0x0008800701007387 */ /* 0x0005e20000100800 */
[----:B------:R-:W-:Y:S01]  /*20620*/  IMAD R17, R28, 0x2, R16 ;  /* 0x000000021c117824 */ /* 0x000fe200078e0210 */
[----:B-1----:R-:W-:-:S02]  /*20630*/  LEA.HI.X.SX32 R9, R12, R2, 0x1, P0 ;  /* 0x000000020c097211 */ /* 0x002fc400000f0eff */
[----:B--2---:R-:W-:-:S03]  /*20640*/  LEA.HI.X.SX32 R7, R14, R2, 0x1, P2 ;  /* 0x000000020e077211 */ /* 0x004fc600010f0eff */
[----:B------:R-:W-:Y:S01]  /*20650*/  STL [R1+0x86c], R9 ;  /* 0x00086c0901007387 */ /* 0x000fe20000100800 */
[----:B------:R-:W-:-:S03]  /*20660*/  LEA R11, P0, R15, R3, 0x1 ;  /* 0x000000030f0b7211 */ /* 0x000fc600078008ff */
[----:B------:R1:W-:Y:S01]  /*20670*/  STL [R1+0x874], R10 ;  /* 0x0008740a01007387 */ /* 0x0003e20000100800 */
[----:B------:R-:W-:-:S03]  /*20680*/  IMAD R18, R28, 0x2, R17 ;  /* 0x000000021c127824 */ /* 0x000fc600078e0211 */
[----:B------:R2:W-:Y:S01]  /*20690*/  STL [R1+0x87c], R7 ;  /* 0x00087c0701007387 */ /* 0x0005e20000100800 */
[----:B------:R-:W-:-:S03]  /*206a0*/  IMAD R20, R28, 0x2, R18 ;  /* 0x000000021c147824 */ /* 0x000fc600078e0212 */
[----:B------:R-:W-:Y:S01]  /*206b0*/  STL [R1+0x888], R11 ;  /* 0x0008880b01007387 */ /* 0x000fe20000100800 */
[-C--:B-1----:R-:W-:Y:S02]  /*206c0*/  LEA R10, P2, R17, R3.reuse, 0x1 ;  /* 0x00000003110a7211 */ /* 0x082fe400078408ff */
[----:B--2---:R-:W-:-:S05]  /*206d0*/  LEA R7, P1, R16, R3, 0x1 ;  /* 0x0000000310077211 */ /* 0x004fca00078208ff */
[----:B------:R1:W-:Y:S01]  /*206e0*/  STL [R1+0x890], R7 ;  /* 0x0008900701007387 */ /* 0x0003e20000100800 */
[----:B------:R-:W-:-:S03]  /*206f0*/  LEA.HI.X.SX32 R12, R16, R2, 0x1, P1 ;  /* 0x00000002100c7211 */ /* 0x000fc600008f0eff */
[----:B------:R2:W-:Y:S01]  /*20700*/  STL [R1+0x898], R10 ;  /* 0x0008980a01007387 */ /* 0x0005e20000100800 */
[----:B------:R-:W-:Y:S01]  /*20710*/  IMAD R19, R28, 0x2, R20 ;  /* 0x000000021c137824 */ /* 0x000fe200078e0214 */
[-C--:B-1----:R-:W-:Y:S02]  /*20720*/  LEA.HI.X.SX32 R7, R15, R2.reuse, 0x1, P0 ;  /* 0x000000020f077211 */ /* 0x082fe400000f0eff */
[----:B--2---:R-:W-:-:S03]  /*20730*/  LEA.HI.X.SX32 R10, R17, R2, 0x1, P2 ;  /* 0x00000002110a7211 */ /* 0x004fc600010f0eff */
[----:B------:R-:W-:Y:S01]  /*20740*/  STL [R1+0x884], R7 ;  /* 0x0008840701007387 */ /* 0x000fe20000100800 */
[----:B------:R-:W-:-:S03]  /*20750*/  LEA R13, P0, R18, R3, 0x1 ;  /* 0x00000003120d7211 */ /* 0x000fc600078008ff */
[----:B------:R1:W-:Y:S01]  /*20760*/  STL [R1+0x88c], R12 ;  /* 0x00088c0c01007387 */ /* 0x0003e20000100800 */
[----:B------:R-:W-:-:S03]  /*20770*/  IMAD R5, R28, 0x2, R19 ;  /* 0x000000021c057824 */ /* 0x000fc600078e0213 */
[----:B------:R2:W-:Y:S01]  /*20780*/  STL [R1+0x894], R10 ;  /* 0x0008940a01007387 */ /* 0x0005e20000100800 */
[----:B------:R-:W-:Y:S01]  /*20790*/  IMAD R21, R28, 0x2, R5 ;  /* 0x000000021c157824 */ /* 0x000fe200078e0205 */
[CC--:B-1----:R-:W-:Y:S02]  /*207a0*/  LEA R12, P2, R19.reuse, R3.reuse, 0x1 ;  /* 0x00000003130c7211 */ /* 0x0c2fe400078408ff */
[----:B--2---:R-:W-:Y:S01]  /*207b0*/  LEA R10, P1, R20, R3, 0x1 ;  /* 0x00000003140a7211 */ /* 0x004fe200078208ff */
[----:B------:R-:W-:Y:S04]  /*207c0*/  STL [R1+0x8a0], R13 ;  /* 0x0008a00d01007387 */ /* 0x000fe80000100800 */
        /* <DEDUP_REMOVED lines=14> */
[----:B------:R-:W-:Y:S01]  /*208b0*/  IMAD R6, R28, 0x2, R22 ;  /* 0x000000021c067824 */ /* 0x000fe200078e0216 */
[-C--:B------:R-:W-:Y:S02]  /*208c0*/  LEA.HI.X.SX32 R5, R5, R2.reuse, 0x1, P0 ;  /* 0x0000000205057211 */ /* 0x080fe400000f0eff */
[----:B------:R-:W-:Y:S01]  /*208d0*/  STL [R1+0x8c0], R15 ;  /* 0x0008c00f01007387 */ /* 0x000fe20000100800 */
[----:B------:R-:W-:-:S03]  /*208e0*/  LEA.HI.X.SX32 R4, R4, R2, 0x1, P2 ;  /* 0x0000000204047211 */ /* 0x000fc600010f0eff */
[----:B------:R1:W-:Y:S01]  /*208f0*/  STL [R1+0x8c8], R14 ;  /* 0x0008c80e01007387 */ /* 0x0003e20000100800 */
[----:B------:R-:W-:-:S03]  /*20900*/  IMAD R8, R28, 0x2, R6 ;  /* 0x000000021c087824 */ /* 0x000fc600078e0206 */
[----:B------:R-:W-:Y:S01]  /*20910*/  STL [R1+0x8b4], R5 ;  /* 0x0008b40501007387 */ /* 0x000fe20000100800 */
[----:B-1----:R-:W-:Y:S02]  /*20920*/  LEA.HI.X.SX32 R14, R21, R2, 0x1, P1 ;  /* 0x00000002150e7211 */ /* 0x002fe400008f0eff */
[----:B------:R-:W-:-:S03]  /*20930*/  LEA R15, P2, R8, R3, 0x1 ;  /* 0x00000003080f7211 */ /* 0x000fc600078408ff */
[----:B------:R1:W-:Y:S04]  /*20940*/  STL [R1+0x8bc], R14 ;  /* 0x0008bc0e01007387 */ /* 0x0003e80000100800 */
[----:B------:R2:W-:Y:S01]  /*20950*/  STL [R1+0x8c4], R4 ;  /* 0x0008c40401007387 */ /* 0x0005e20000100800 */
[----:B------:R-:W-:Y:S01]  /*20960*/  IMAD R9, R28, 0x2, R8 ;  /* 0x000000021c097824 */ /* 0x000fe200078e0208 */
[-C--:B-1----:R-:W-:Y:S02]  /*20970*/  LEA R14, P0, R22, R3.reuse, 0x1 ;  /* 0x00000003160e7211 */ /* 0x082fe400078008ff */
[----:B--2---:R-:W-:-:S03]  /*20980*/  LEA R4, P1, R6, R3, 0x1 ;  /* 0x0000000306047211 */ /* 0x004fc600078208ff */
[----:B------:R-:W-:Y:S01]  /*20990*/  STL [R1+0x8d0], R14 ;  /* 0x0008d00e01007387 */ /* 0x000fe20000100800 */
[----:B------:R-:W-:-:S03]  /*209a0*/  IMAD R11, R28, 0x2, R9 ;  /* 0x000000021c0b7824 */ /* 0x000fc600078e0209 */
[----:B------:R1:W-:Y:S04]  /*209b0*/  STL [R1+0x8d8], R4 ;  /* 0x0008d80401007387 */ /* 0x0003e80000100800 */
[----:B------:R2:W-:Y:S01]  /*209c0*/  STL [R1+0x8e0], R15 ;  /* 0x0008e00f01007387 */ /* 0x0005e20000100800 */
[----:B------:R-:W-:Y:S01]  /*209d0*/  IMAD R7, R28, 0x2, R11 ;  /* 0x000000021c077824 */ /* 0x000fe200078e020b */
[-C--:B-1----:R-:W-:Y:S02]  /*209e0*/  LEA.HI.X.SX32 R4, R22, R2.reuse, 0x1, P0 ;  /* 0x0000000216047211 */ /* 0x082fe400000f0eff */
[-C--:B--2---:R-:W-:Y:S02]  /*209f0*/  LEA.HI.X.SX32 R15, R6, R2.reuse, 0x1, P1 ;  /* 0x00000002060f7211 */ /* 0x084fe400008f0eff */
[----:B------:R-:W-:Y:S01]  /*20a00*/  LEA.HI.X.SX32 R6, R8, R2, 0x1, P2 ;  /* 0x0000000208067211 */ /* 0x000fe200010f0eff */
[----:B------:R-:W-:Y:S04]  /*20a10*/  STL [R1+0x8cc], R4 ;  /* 0x0008cc0401007387 */ /* 0x000fe80000100800 */
[----:B------:R1:W-:Y:S01]  /*20a20*/  STL [R1+0x8d4], R15 ;  /* 0x0008d40f01007387 */ /* 0x0003e20000100800 */
[----:B------:R-:W-:-:S03]  /*20a30*/  IMAD R13, R28, 0x2, R7 ;  /* 0x000000021c0d7824 */ /* 0x000fc600078e0207 */
[----:B------:R2:W-:Y:S01]  /*20a40*/  STL [R1+0x8dc], R6 ;  /* 0x0008dc0601007387 */ /* 0x0005e20000100800 */
[-C--:B------:R-:W-:Y:S02]  /*20a50*/  LEA R8, P2, R7, R3.reuse, 0x1 ;  /* 0x0000000307087211 */ /* 0x080fe400078408ff */
[-C--:B-1----:R-:W-:Y:S02]  /*20a60*/  LEA R15, P0, R9, R3.reuse, 0x1 ;  /* 0x00000003090f7211 */ /* 0x082fe400078008ff */
[----:B--2---:R-:W-:-:S03]  /*20a70*/  LEA R6, P1, R11, R3, 0x1 ;  /* 0x000000030b067211 */ /* 0x004fc600078208ff */
[----:B------:R-:W-:Y:S01]  /*20a80*/  STL [R1+0x8e8], R15 ;  /* 0x0008e80f01007387 */ /* 0x000fe20000100800 */
[----:B------:R-:W-:-:S03]  /*20a90*/  IMAD R10, R28, 0x2, R13 ;  /* 0x000000021c0a7824 */ /* 0x000fc600078e020d */
[----:B------:R1:W-:Y:S01]  /*20aa0*/  STL [R1+0x8f0], R6 ;  /* 0x0008f00601007387 */ /* 0x0003e20000100800 */
[----:B------:R-:W-:-:S03]  /*20ab0*/  IMAD R12, R28, 0x2, R10 ;  /* 0x000000021c0c7824 */ /* 0x000fc600078e020a */
[----:B------:R2:W-:Y:S01]  /*20ac0*/  STL [R1+0x8f8], R8 ;  /* 0x0008f80801007387 */ /* 0x0005e20000100800 */
[-C--:B-1----:R-:W-:Y:S02]  /*20ad0*/  LEA.HI.X.SX32 R6, R9, R2.reuse, 0x1, P0 ;  /* 0x0000000209067211 */ /* 0x082fe400000f0eff */
[-C--:B------:R-:W-:Y:S02]  /*20ae0*/  LEA.HI.X.SX32 R9, R11, R2.reuse, 0x1, P1 ;  /* 0x000000020b097211 */ /* 0x080fe400008f0eff */
[----:B--2---:R-:W-:Y:S01]  /*20af0*/  LEA.HI.X.SX32 R8, R7, R2, 0x1, P2 ;  /* 0x0000000207087211 */ /* 0x004fe200010f0eff */
[----:B------:R-:W-:Y:S01]  /*20b00*/  STL [R1+0x8e4], R6 ;  /* 0x0008e40601007387 */ /* 0x000fe20000100800 */
[----:B------:R-:W-:-:S03]  /*20b10*/  LEA R7, P0, R13, R3, 0x1 ;  /* 0x000000030d077211 */ /* 0x000fc600078008ff */
[----:B------:R1:W-:Y:S01]  /*20b20*/  STL [R1+0x8ec], R9 ;  /* 0x0008ec0901007387 */ /* 0x0003e20000100800 */
[----:B------:R-:W-:-:S03]  /*20b30*/  IMAD R5, R28, 0x2, R12 ;  /* 0x000000021c057824 */ /* 0x000fc600078e020c */
[----:B------:R2:W-:Y:S01]  /*20b40*/  STL [R1+0x8f4], R8 ;  /* 0x0008f40801007387 */ /* 0x0005e20000100800 */
[----:B------:R-:W-:Y:S01]  /*20b50*/  IMAD R14, R28, 0x2, R5 ;  /* 0x000000021c0e7824 */ /* 0x000fe200078e0205 */
[-C--:B-1----:R-:W-:Y:S02]  /*20b60*/  LEA R9, P2, R12, R3.reuse, 0x1 ;  /* 0x000000030c097211 */ /* 0x082fe400078408ff */
[----:B--2---:R-:W-:Y:S01]  /*20b70*/  LEA R8, P1, R10, R3, 0x1 ;  /* 0x000000030a087211 */ /* 0x004fe200078208ff */
[----:B------:R-:W-:Y:S04]  /*20b80*/  STL [R1+0x900], R7 ;  /* 0x0009000701007387 */ /* 0x000fe80000100800 */
[----:B------:R1:W-:Y:S04]  /*20b90*/  STL [R1+0x908], R8 ;  /* 0x0009080801007387 */ /* 0x0003e80000100800 */
[----:B------:R2:W-:Y:S01]  /*20ba0*/  STL [R1+0x910], R9 ;  /* 0x0009100901007387 */ /* 0x0005e20000100800 */
[----:B------:R-:W-:Y:S01]  /*20bb0*/  IMAD R4, R28, 0x2, R14 ;  /* 0x000000021c047824 */ /* 0x000fe200078e020e */
[----:B-1----:R-:W-:-:S02]  /*20bc0*/  LEA.HI.X.SX32 R8, R13, R2, 0x1, P0 ;  /* 0x000000020d087211 */ /* 0x002fc400000f0eff */
[-C--:B--2---:R-:W-:Y:S02]  /*20bd0*/  LEA.HI.X.SX32 R9, R10, R2.reuse, 0x1, P1 ;  /* 0x000000020a097211 */ /* 0x084fe400008f0eff */
[----:B------:R-:W-:Y:S01]  /*20be0*/  LEA.HI.X.SX32 R10, R12, R2, 0x1, P2 ;  /* 0x000000020c0a7211 */ /* 0x000fe200010f0eff */
[----:B------:R-:W-:Y:S01]  /*20bf0*/  STL [R1+0x8fc], R8 ;  /* 0x0008fc0801007387 */ /* 0x000fe20000100800 */
        /* <DEDUP_REMOVED lines=10> */
[-C--:B-1----:R-:W-:Y:S02]  /*20ca0*/  LEA.HI.X.SX32 R11, R5, R2.reuse, 0x1, P0 ;  /* 0x00000002050b7211 */ /* 0x082fe400000f0eff */
[-C--:B------:R-:W-:Y:S02]  /*20cb0*/  LEA.HI.X.SX32 R5, R4, R2.reuse, 0x1, P2 ;  /* 0x0000000204057211 */ /* 0x080fe400010f0eff */
[----:B--2---:R-:W-:Y:S01]  /*20cc0*/  LEA.HI.X.SX32 R10, R14, R2, 0x1, P1 ;  /* 0x000000020e0a7211 */ /* 0x004fe200008f0eff */
[----:B------:R-:W-:Y:S01]  /*20cd0*/  STL [R1+0x914], R11 ;  /* 0x0009140b01007387 */ /* 0x000fe20000100800 */
[----:B------:R-:W-:-:S03]  /*20ce0*/  IMAD R7, R28, 0x2, R6 ;  /* 0x000000021c077824 */ /* 0x000fc600078e0206 */
[----:B------:R1:W-:Y:S01]  /*20cf0*/  STL [R1+0x91c], R10 ;  /* 0x00091c0a01007387 */ /* 0x0003e20000100800 */
[----:B------:R-:W-:-:S03]  /*20d00*/  IMAD R8, R28, 0x2, R7 ;  /* 0x000000021c087824 */ /* 0x000fc600078e0207 */
[----:B------:R2:W-:Y:S01]  /*20d10*/  STL [R1+0x924], R5 ;  /* 0x0009240501007387 */ /* 0x0005e20000100800 */
[-C--:B-1----:R-:W-:Y:S02]  /*20d20*/  LEA R10, P0, R15, R3.reuse, 0x1 ;  /* 0x000000030f0a7211 */ /* 0x082fe400078008ff */
[----:B--2---:R-:W-:-:S03]  /*20d30*/  LEA R5, P1, R6, R3, 0x1 ;  /* 0x0000000306057211 */ /* 0x004fc600078208ff */
[----:B------:R-:W-:Y:S01]  /*20d40*/  STL [R1+0x930], R10 ;  /* 0x0009300a01007387 */ /* 0x000fe20000100800 */
[C---:B------:R-:W-:Y:S01]  /*20d50*/  LEA R11, P2, R7.reuse, R3, 0x1 ;  /* 0x00000003070b7211 */ /* 0x040fe200078408ff */
[----:B------:R-:W-:Y:S02]  /*20d60*/  IMAD R9, R28, 0x2, R8 ;  /* 0x000000021c097824 */ /* 0x000fe400078e0208 */
[----:B------:R1:W-:Y:S01]  /*20d70*/  STL [R1+0x938], R5 ;  /* 0x0009380501007387 */ /* 0x0003e20000100800 */
[-C--:B------:R-:W-:Y:S01]  /*20d80*/  LEA.HI.X.SX32 R6, R6, R2.reuse, 0x1, P1 ;  /* 0x0000000206067211 */ /* 0x080fe200008f0eff */
[----:B------:R-:W-:Y:S01]  /*20d90*/  IMAD R4, R28, 0x2, R9 ;  /* 0x000000021c047824 */ /* 0x000fe200078e0209 */
[-C--:B------:R-:W-:Y:S01]  /*20da0*/  LEA.HI.X.SX32 R7, R7, R2.reuse, 0x1, P2 ;  /* 0x0000000207077211 */ /* 0x080fe200010f0eff */
[----:B------:R2:W-:Y:S01]  /*20db0*/  STL [R1+0x940], R11 ;  /* 0x0009400b01007387 */ /* 0x0005e20000100800 */
[----:B-1----:R-:W-:-:S05]  /*20dc0*/  LEA.HI.X.SX32 R5, R15, R2, 0x1, P0 ;  /* 0x000000020f057211 */ /* 0x002fca00000f0eff */
[----:B------:R-:W-:Y:S01]  /*20dd0*/  STL [R1+0x92c], R5 ;  /* 0x00092c0501007387 */ /* 0x000fe20000100800 */
[----:B--2---:R-:W-:-:S03]  /*20de0*/  LEA R11, P1, R9, R3, 0x1 ;  /* 0x00000003090b7211 */ /* 0x004fc600078208ff */
[----:B------:R1:W-:Y:S01]  /*20df0*/  STL [R1+0x934], R6 ;  /* 0x0009340601007387 */ /* 0x0003e20000100800 */
[----:B------:R-:W-:-:S03]  /*20e00*/  IMAD R10, R28, 0x2, R4 ;  /* 0x000000021c0a7824 */ /* 0x000fc600078e0204 */
[----:B------:R2:W-:Y:S01]  /*20e10*/  STL [R1+0x93c], R7 ;  /* 0x00093c0701007387 */ /* 0x0005e20000100800 */
[-C--:B-1----:R-:W-:Y:S02]  /*20e20*/  LEA R6, P0, R8, R3.reuse, 0x1 ;  /* 0x0000000308067211 */ /* 0x082fe400078008ff */
[----:B--2---:R-:W-:-:S03]  /*20e30*/  LEA R7, P2, R4, R3, 0x1 ;  /* 0x0000000304077211 */ /* 0x004fc600078408ff */
[----:B------:R1:W-:Y:S01]  /*20e40*/  STL [R1+0x948], R6 ;  /* 0x0009480601007387 */ /* 0x0003e20000100800 */
[----:B------:R-:W-:-:S03]  /*20e50*/  IMAD R5, R28, 0x2, R10 ;  /* 0x000000021c057824 */ /* 0x000fc600078e020a */
[----:B------:R2:W-:Y:S04]  /*20e60*/  STL [R1+0x950], R11 ;  /* 0x0009500b01007387 */ /* 0x0005e80000100800 */
[----:B------:R3:W-:Y:S01]  /*20e70*/  STL [R1+0x958], R7 ;  /* 0x0009580701007387 */ /* 0x0007e20000100800 */
[----:B-1----:R-:W-:-:S03]  /*20e80*/  IMAD R6, R28, 0x2, R5 ;  /* 0x000000021c067824 */ /* 0x002fc600078e0205 */
[----:B------:R-:W1:Y:S01]  /*20e90*/  S2R R29, SR_TID.X ;  /* 0x00000000001d7919 */ /* 0x000e620000002100 */
[-C--:B--2---:R-:W-:Y:S02]  /*20ea0*/  LEA.HI.X.SX32 R11, R8, R2.reuse, 0x1, P0 ;  /* 0x00000002080b7211 */ /* 0x084fe400000f0eff */
[----:B---3--:R-:W-:-:S03]  /*20eb0*/  LEA.HI.X.SX32 R7, R9, R2, 0x1, P1 ;  /* 0x0000000209077211 */ /* 0x008fc600008f0eff */
[----:B------:R-:W-:Y:S01]  /*20ec0*/  STL [R1+0x944], R11 ;  /* 0x0009440b01007387 */ /* 0x000fe20000100800 */
[----:B------:R-:W-:Y:S01]  /*20ed0*/  LEA.HI.X.SX32 R8, R4, R2, 0x1, P2 ;  /* 0x0000000204087211 */ /* 0x000fe200010f0eff */
[----:B------:R-:W-:Y:S02]  /*20ee0*/  IMAD R4, R28, 0x2, R6 ;  /* 0x000000021c047824 */ /* 0x000fe400078e0206 */
[----:B------:R2:W-:Y:S01]  /*20ef0*/  STL [R1+0x94c], R7 ;  /* 0x00094c0701007387 */ /* 0x0005e20000100800 */
[----:B------:R-:W-:-:S03]  /*20f00*/  LEA R9, P1, R5, R3, 0x1 ;  /* 0x0000000305097211 */ /* 0x000fc600078208ff */
[----:B------:R3:W-:Y:S01]  /*20f10*/  STL [R1+0x954], R8 ;  /* 0x0009540801007387 */ /* 0x0007e20000100800 */
[-C--:B--2---:R-:W-:Y:S02]  /*20f20*/  LEA R7, P0, R10, R3.reuse, 0x1 ;  /* 0x000000030a077211 */ /* 0x084fe400078008ff */
[----:B---3--:R-:W-:-:S03]  /*20f30*/  LEA R8, P2, R6, R3, 0x1 ;  /* 0x0000000306087211 */ /* 0x008fc600078408ff */
[----:B------:R2:W-:Y:S01]  /*20f40*/  STL [R1+0x95c], R7 ;  /* 0x00095c0701007387 */ /* 0x0005e20000100800 */
[----:B------:R-:W-:-:S03]  /*20f50*/  LEA.HI.X.SX32 R5, R5, R2, 0x1, P1 ;  /* 0x0000000205057211 */ /* 0x000fc600008f0eff */
[----:B------:R-:W-:Y:S01]  /*20f60*/  STL [R1+0x960], R9 ;  /* 0x0009600901007387 */ /* 0x000fe20000100800 */
[----:B--2---:R-:W-:Y:S02]  /*20f70*/  LEA R7, P3, R4, R3, 0x1 ;  /* 0x0000000304077211 */ /* 0x004fe400078608ff */
[-C--:B------:R-:W-:Y:S01]  /*20f80*/  LEA.HI.X.SX32 R3, R10, R2.reuse, 0x1, P0 ;  /* 0x000000020a037211 */ /* 0x080fe200000f0eff */
[----:B------:R-:W-:Y:S04]  /*20f90*/  STL [R1+0x964], R8 ;  /* 0x0009640801007387 */ /* 0x000fe80000100800 */
[----:B------:R-:W-:Y:S04]  /*20fa0*/  STL [R1+0x7d8], R7 ;  /* 0x0007d80701007387 */ /* 0x000fe80000100800 */
[----:B------:R2:W-:Y:S04]  /*20fb0*/  STL [R1+0x7c8], R3 ;  /* 0x0007c80301007387 */ /* 0x0005e80000100800 */
[----:B------:R-:W-:Y:S01]  /*20fc0*/  STL [R1+0x7d0], R5 ;  /* 0x0007d00501007387 */ /* 0x000fe20000100800 */
[----:B--2---:R-:W-:-:S02]  /*20fd0*/  LEA.HI.X.SX32 R3, R6, R2, 0x1, P2 ;  /* 0x0000000206037211 */ /* 0x004fc400010f0eff */
[----:B------:R-:W-:-:S03]  /*20fe0*/  LEA.HI.X.SX32 R2, R4, R2, 0x1, P3 ;  /* 0x0000000204027211 */ /* 0x000fc600018f0eff */
[----:B------:R1:W-:Y:S04]  /*20ff0*/  STL [R1+0x7d4], R3 ;  /* 0x0007d40301007387 */ /* 0x0003e80000100800 */
[----:B------:R0:W-:Y:S04]  /*21000*/  STL [R1+0x7cc], R2 ;  /* 0x0007cc0201007387 */ /* 0x0001e80000100800 */
[----:B------:R0:W-:Y:S01]  /*21010*/  STL [R1+0x750], RZ ;  /* 0x000750ff01007387 */ /* 0x0001e20000100800 */
[----:B-1----:R-:W-:-:S03]  /*21020*/  IMAD.SHL.U32 R3, R29, 0x80, RZ ;  /* 0x000000801d037824 */ /* 0x002fc600078e00ff */
[----:B------:R0:W-:Y:S04]  /*21030*/  STL [R1+0x754], RZ ;  /* 0x000754ff01007387 */ /* 0x0001e80000100800 */
[----:B------:R0:W-:Y:S04]  /*21040*/  STL [R1+0x758], RZ ;  /* 0x000758ff01007387 */ /* 0x0001e80000100800 */
[----:B------:R0:W-:Y:S04]  /*21050*/  STL [R1+0x1180], R3 ;  /* 0x0011800301007387 */ /* 0x0001e80000100800 */
        /* <DEDUP_REMOVED lines=189> */
[----:B------:R-:W-:-:S02]  /*21c30*/  USHF.L.U32 UR4, UR7, 0x7, URZ ;  /* 0x0000000707047899 */ /* 0x000fc4000800063f */
[----:B------:R-:W-:Y:S02]  /*21c40*/  USHF.L.U32 UR5, UR6, 0x7, URZ ;  /* 0x0000000706057899 */ /* 0x000fe4000800063f */
[----:B------:R-:W-:Y:S02]  /*21c50*/  USHF.R.S32.HI UR7, URZ, 0x1f, UR4 ;  /* 0x0000001f3f077899 */ /* 0x000fe40008011404 */
[----:B------:R-:W-:Y:S02]  /*21c60*/  USHF.R.S32.HI UR6, URZ, 0x1f, UR5 ;  /* 0x0000001f3f067899 */ /* 0x000fe40008011405 */
[----:B------:R-:W-:Y:S02]  /*21c70*/  USHF.L.U32 UR12, UR5, 0x1, URZ ;  /* 0x00000001050c7899 */ /* 0x000fe4000800063f */
[----:B------:R-:W-:Y:S02]  /*21c80*/  USHF.L.U32 UR9, UR4, 0x1, URZ ;  /* 0x0000000104097899 */ /* 0x000fe4000800063f */
[----:B0-----:R-:W-:Y:S01]  /*21c90*/  IMAD.SHL.U32 R23, R29, 0x2, RZ ;  /* 0x000000021d177824 */ /* 0x001fe200078e00ff */
[----:B------:R-:W0:Y:S04]  /*21ca0*/  S2R R28, SR_TID.X ;  /* 0x00000000001c7919 */ /* 0x000e280000002100 */
[----:B------:R-:W2:Y:S01]  /*21cb0*/  LDL.LU R29, [R1+0x498] ;  /* 0x00049800011d7983 */ /* 0x000ea20000300800 */
[----:B0-----:R-:W-:-:S05]  /*21cc0*/  LOP3.LUT R28, R28, 0x7, RZ, 0xc0, !PT ;  /* 0x000000071c1c7812 */ /* 0x001fca00078ec0ff */
[C---:B------:R-:W-:Y:S02]  /*21cd0*/  IMAD.SHL.U32 R24, R28.reuse, 0x10, RZ ;  /* 0x000000101c187824 */ /* 0x040fe400078e00ff */
[----:B------:R-:W-:-:S04]  /*21ce0*/  IMAD.SHL.U32 R28, R28, 0x100, RZ ;  /* 0x000001001c1c7824 */ /* 0x000fc800078e00ff */
[----:B------:R-:W-:-:S05]  /*21cf0*/  IMAD.IADD R28, R28, 0x1, R24 ;  /* 0x000000011c1c7824 */ /* 0x000fca00078e0218 */
[----:B------:R-:W-:-:S04]  /*21d00*/  LOP3.LUT R28, R28, 0x10, R23, 0x78, !PT ;  /* 0x000000101c1c7812 */ /* 0x000fc800078e7817 */
[----:B------:R-:W-:Y:S02]  /*21d10*/  LOP3.LUT R2, R28, 0x800, R3, 0xf8, !PT ;  /* 0x000008001c027812 */ /* 0x000fe400078ef803 */
[----:B--2---:R-:W-:-:S05]  /*21d20*/  SHF.R.S32.HI R4, RZ, 0x7, R29 ;  /* 0x00000007ff047819 */ /* 0x004fca000001141d */
[----:B------:R0:W-:Y:S04]  /*21d30*/  STL [R1+0x1178], R4 ;  /* 0x0011780401007387 */ /* 0x0001e80000100800 */
[----:B------:R-:W-:Y:S04]  /*21d40*/  STL [R1+0x4b0], RZ ;  /* 0x0004b0ff01007387 */ /* 0x000fe80000100800 */
[----:B------:R-:W-:Y:S04]  /*21d50*/  STL [R1+0x4b4], RZ ;  /* 0x0004b4ff01007387 */ /* 0x000fe80000100800 */
[----:B------:R-:W-:Y:S04]  /*21d60*/  STL [R1+0x4b8], RZ ;  /* 0x0004b8ff01007387 */ /* 0x000fe80000100800 */
        /* <DEDUP_REMOVED lines=38> */
[----:B------:R-:W1:Y:S04]  /*21fd0*/  LDL R28, [R1+0x5a0] ;  /* 0x0005a000011c7983 */ /* 0x000e680000100800 */
        /* <DEDUP_REMOVED lines=15> */
[----:B-----5:R-:W-:-:S03]  /*220d0*/  LOP3.LUT R5, R0, 0x20, RZ, 0x3c, !PT ;  /* 0x0000002000057812 */ /* 0x020fc600078e3cff */
[----:B------:R2:W-:Y:S01]  /*220e0*/  STL [R1+0x44c], RZ ;  /* 0x00044cff01007387 */ /* 0x0005e20000100800 */
[----:B0-----:R-:W-:-:S03]  /*220f0*/  LOP3.LUT R4, R0, 0x40, RZ, 0x3c, !PT ;  /* 0x0000004000047812 */ /* 0x001fc600078e3cff */
[----:B------:R2:W-:Y:S01]  /*22100*/  STL [R1+0x460], RZ ;  /* 0x000460ff01007387 */ /* 0x0005e20000100800 */
[----:B------:R-:W-:-:S03]  /*22110*/  LOP3.LUT R5, R2, 0x20, RZ, 0x3c, !PT ;  /* 0x0000002002057812 */ /* 0x000fc600078e3cff */
[----:B------:R2:W-:Y:S01]  /*22120*/  STL [R1+0x464], RZ ;  /* 0x000464ff01007387 */ /* 0x0005e20000100800 */
[----:B------:R-:W-:-:S03]  /*22130*/  LOP3.LUT R3, R0, 0x60, RZ, 0x3c, !PT ;  /* 0x0000006000037812 */ /* 0x000fc600078e3cff */
[----:B------:R2:W-:Y:S01]  /*22140*/  STL [R1+0x468], RZ ;  /* 0x000468ff01007387 */ /* 0x0005e20000100800 */
[----:B------:R-:W-:-:S03]  /*22150*/  LOP3.LUT R4, R2, 0x40, RZ, 0x3c, !PT ;  /* 0x0000004002047812 */ /* 0x000fc600078e3cff */
[----:B------:R2:W-:Y:S01]  /*22160*/  STL [R1+0x46c], RZ ;  /* 0x00046cff01007387 */ /* 0x0005e20000100800 */
[----:B------:R-:W-:-:S03]  /*22170*/  LOP3.LUT R3, R2, 0x60, RZ, 0x3c, !PT ;  /* 0x0000006002037812 */ /* 0x000fc600078e3cff */
[----:B------:R2:W-:Y:S04]  /*22180*/  STL [R1+0x450], RZ ;  /* 0x000450ff01007387 */ /* 0x0005e80000100800 */
[----:B------:R2:W-:Y:S04]  /*22190*/  STL [R1+0x454], RZ ;  /* 0x000454ff01007387 */ /* 0x0005e80000100800 */
[----:B------:R2:W-:Y:S04]  /*221a0*/  STL [R1+0x458], RZ ;  /* 0x000458ff01007387 */ /* 0x0005e80000100800 */
[----:B------:R2:W-:Y:S04]  /*221b0*/  STL [R1+0x45c], RZ ;  /* 0x00045cff01007387 */ /* 0x0005e80000100800 */
[----:B------:R2:W-:Y:S04]  /*221c0*/  STL [R1+0x760], R5 ;  /* 0x0007600501007387 */ /* 0x0005e80000100800 */
[----:B------:R2:W-:Y:S04]  /*221d0*/  STL [R1+0x5ac], R4 ;  /* 0x0005ac0401007387 */ /* 0x0005e80000100800 */
[----:B------:R2:W-:Y:S01]  /*221e0*/  STL [R1+0x5a8], R3 ;  /* 0x0005a80301007387 */ /* 0x0005e20000100800 */
[----:B------:R-:W-:-:S02]  /*221f0*/  USHF.L.U64.HI UR7, UR4, 0x1, UR7 ;  /* 0x0000000104077899 */ /* 0x000fc40008010207 */
[----:B------:R-:W-:Y:S02]  /*22200*/  USHF.L.U64.HI UR6, UR5, 0x1, UR6 ;  /* 0x0000000105067899 */ /* 0x000fe40008010206 */
[----:B------:R-:W-:Y:S01]  /*22210*/  UMOV UR4, URZ ;  /* 0x0000003f00047c82 */ /* 0x000fe20008000000 */
[----:B-1----:R-:W-:-:S05]  /*22220*/  LOP3.LUT R2, R28, 0x40, RZ, 0x3c, !PT ;  /* 0x000000401c027812 */ /* 0x002fca00078e3cff */
[----:B------:R2:W-:Y:S04]  /*22230*/  STL [R1+0x117c], R2 ;  /* 0x00117c0201007387 */ /* 0x0005e80000100800 */
.L_x_3:
[----:B--2--5:R-:W2:Y:S04]  /*22240*/  LDL R3, [R1+0x968] ;  /* 0x0009680001037983 */ /* 0x024ea80000100800 */
[----:B------:R-:W2:Y:S01]  /*22250*/  LDL R2, [R1+0x96c] ;  /* 0x00096c0001027983 */ /* 0x000ea20000100800 */
[----:B------:R-:W-:Y:S01]  /*22260*/  UMOV UR5, 0xffffff80 ;  /* 0xffffff8000057882 */ /* 0x000fe20000000000 */
[----:B------:R-:W-:Y:S01]  /*22270*/  PRMT R25, RZ, 0x7610, R25 ;  /* 0x00007610ff197816 */ /* 0x000fe20000000019 */
[----:B------:R-:W-:Y:S01]  /*22280*/  ULDC UR8, c[0x0][0x180] ;  /* 0x0000600000087ab9 */ /* 0x000fe20000000800 */
[----:B------:R-:W-:Y:S01]  /*22290*/  STL [R1+0x3cb4], R23 ;  /* 0x003cb41701007387 */ /* 0x000fe20000100800 */
[----:B------:R-:W-:-:S03]  /*222a0*/  UIMAD UR5, UR4, UR5, UR8 ;  /* 0x00000005040572a4 */ /* 0x000fc6000f8e0208 */
[----:B------:R-:W-:Y:S04]  /*222b0*/  STL [R1+0x3ca8], R22 ;  /* 0x003ca81601007387 */ /* 0x000fe80000100800 */
[----:B------:R-:W-:Y:S04]  /*222c0*/  STL [R1+0x3cb8], R22 ;  /* 0x003cb81601007387 */ /* 0x000fe80000100800 */
[----:B------:R-:W-:Y:S04]  /*222d0*/  STL [R1+0x3ca0], R20 ;  /* 0x003ca01401007387 */ /* 0x000fe80000100800 */
[----:B0-----:R0:W-:Y:S04]  /*222e0*/  STL [R1+0x3cac], R20 ;  /* 0x003cac1401007387 */ /* 0x0011e80000100800 */
[----:B------:R-:W-:Y:S04]  /*222f0*/  STL [R1+0x3c94], R18 ;  /* 0x003c941201007387 */ /* 0x000fe80000100800 */
[----:B------:R-:W-:Y:S01]  /*22300*/  STL [R1+0x3ca4], R18 ;  /* 0x003ca41201007387 */ /* 0x000fe20000100800 */
[----:B0-----:R-:W-:-:S03]  /*22310*/  PRMT R20, RZ, 0x7610, R20 ;  /* 0x00007610ff147816 */ /* 0x001fc60000000014 */
[----:B------:R-:W-:Y:S04]  /*22320*/  STL [R1+0x3cb0], R18 ;  /* 0x003cb01201007387 */ /* 0x000fe80000100800 */
        /* <DEDUP_REMOVED lines=31> */
[----:B------:R0:W-:Y:S04]  /*22520*/  STL [R1+0x3c18], R13 ;  /* 0x003c180d01007387 */ /* 0x0001e80000100800 */
[----:B------:R1:W-:Y:S04]  /*22530*/  STL [R1+0x3c14], R29 ;  /* 0x003c141d01007387 */ /* 0x0003e80000100800 */
        /* <DEDUP_REMOVED lines=22> */
[----:B0-----:R-:W1:Y:S04]  /*226a0*/  S2R R13, SR_TID.X ;  /* 0x00000000000d7919 */ /* 0x001e680000002100 */
[----:B------:R-:W-:Y:S04]  /*226b0*/  STL [R1+0x3b64], R0 ;  /* 0x003b640001007387 */ /* 0x000fe80000100800 */
[----:B------:R-:W-:Y:S04]  /*226c0*/  STL [R1+0x3b68], R0 ;  /* 0x003b680001007387 */ /* 0x000fe80000100800 */
[----:B------:R-:W-:Y:S04]  /*226d0*/  STL [R1+0x3b6c], R0 ;  /* 0x003b6c0001007387 */ /* 0x000fe80000100800 */
[----:B------:R-:W-:Y:S04]  /*226e0*/  STL [R1+0x3b70], R0 ;  /* 0x003b700001007387 */ /* 0x000fe80000100800 */
[----:B------:R-:W-:Y:S04]  /*226f0*/  STL [R1+0x3b74], R0 ;  /* 0x003b740001007387 */ /* 0x000fe80000100800 */
[----:B------:R-:W-:Y:S01]  /*22700*/  STL [R1+0x3b78], R0 ;  /* 0x003b780001007387 */ /* 0x000fe20000100800 */
[----:B-1----:R-:W-:-:S03]  /*22710*/  SHF.R.U32.HI R29, RZ, 0x7, R13 ;  /* 0x00000007ff1d7819 */ /* 0x002fc6000001160d */
[----:B------:R-:W-:Y:S01]  /*22720*/  STL [R1+0x3b7c], R0 ;  /* 0x003b7c0001007387 */ /* 0x000fe20000100800 */
[----:B------:R-:W-:-:S03]  /*22730*/  SGXT.U32 R29, R29, 0x1 ;  /* 0x000000011d1d781a */ /* 0x000fc60000000000 */
[----:B------:R-:W-:Y:S01]  /*22740*/  STL [R1+0x3b80], R0 ;  /* 0x003b800001007387 */ /* 0x000fe20000100800 */
[----:B------:R-:W-:-:S03]  /*22750*/  ISETP.GE.AND P0, PT, R29, UR5, PT ;  /* 0x000000051d007c0c */ /* 0x000fc6000bf06270 */
        /* <DEDUP_REMOVED lines=37> */
[----:B--2---:R0:W2:Y:S04]  /*229b0*/  @!P0 LDG.E.U16 R25, [R2.64] ;  /* 0x0000000a02198981 */ /* 0x0040a8000c1e1500 */
[----:B------:R-:W1:Y:S04]  /*229c0*/  S2R R23, SR_TID.X ;  /* 0x0000000000177919 */ /* 0x000e680000002100 */
[----:B------:R-:W3:Y:S04]  /*229d0*/  LDL R12, [R1+0x95c] ;  /* 0x00095c00010c7983 */ /* 0x000ee80000100800 */
[----:B0-----:R-:W4:Y:S04]  /*229e0*/  LDL R2, [R1+0x7cc] ;  /* 0x0007cc0001027983 */ /* 0x001f280000100800 */
[----:B------:R-:W4:Y:S01]  /*229f0*/  LDL R3, [R1+0x7d8] ;  /* 0x0007d80001037983 */ /* 0x000f220000100800 */
[----:B-1----:R-:W-:-:S02]  /*22a00*/  SHF.R.U32.HI R22, RZ, 0x7, R23 ;  /* 0x00000007ff167819 */ /* 0x002fc40000011617 */
[----:B------:R-:W-:Y:S02]  /*22a10*/  SHF.R.U32.HI R23, RZ, 0x7, R23 ;  /* 0x00000007ff177819 */ /* 0x000fe40000011617 */
[----:B------:R-:W-:Y:S02]  /*22a20*/  SGXT.U32 R22, R22, 0x1 ;  /* 0x000000011616781a */ /* 0x000fe40000000000 */
[----:B------:R-:W-:Y:S02]  /*22a30*/  SGXT.U32 R23, R23, 0x1 ;  /* 0x000000011717781a */ /* 0x000fe40000000000 */
[C---:B------:R-:W-:Y:S02]  /*22a40*/  LOP3.LUT R14, R22.reuse, 0x2, RZ, 0xfc, !PT ;  /* 0x00000002160e7812 */ /* 0x040fe400078efcff */
[----:B------:R-:W-:Y:S02]  /*22a50*/  LOP3.LUT R22, R22, 0x4, RZ, 0xfc, !PT ;  /* 0x0000000416167812 */ /* 0x000fe400078efcff */
[----:B------:R-:W-:-:S02]  /*22a60*/  ISETP.GE.AND P1, PT, R14, UR5, PT ;  /* 0x000000050e007c0c */ /* 0x000fc4000bf26270 */
[----:B------:R-:W-:Y:S01]  /*22a70*/  ISETP.GE.AND P2, PT, R22, UR5, PT ;  /* 0x0000000516007c0c */ /* 0x000fe2000bf46270 */
[----:B------:R-:W2:Y:S01]  /*22a80*/  LDL R14, [R1+0x7c8] ;  /* 0x0007c800010e7983 */ /* 0x000ea20000100800 */
[----:B------:R-:W-:-:S03]  /*22a90*/  LOP3.LUT R22, R23, 0x6, RZ, 0xfc, !PT ;  /* 0x0000000617167812 */ /* 0x000fc600078efcff */
[----:B------:R-:W0:Y:S01]  /*22aa0*/  S2R R23, SR_TID.X ;  /* 0x0000000000177919 */ /* 0x000e220000002100 */
[----:B------:R-:W-:Y:S02]  /*22ab0*/  ISETP.GE.AND P3, PT, R22, UR5, PT ;  /* 0x0000000516007c0c */ /* 0x000fe4000bf66270 */
[----:B0-----:R-:W-:-:S04]  /*22ac0*/  SHF.R.U32.HI R23, RZ, 0x7, R23 ;  /* 0x00000007ff177819 */ /* 0x001fc80000011617 */
[----:B------:R-:W-:-:S04]  /*22ad0*/  SGXT.U32 R23, R23, 0x1 ;  /* 0x000000011717781a */ /* 0x000fc80000000000 */
[----:B------:R-:W-:-:S04]  /*22ae0*/  LOP3.LUT R22, R23, 0x8, RZ, 0xfc, !PT ;  /* 0x0000000817167812 */ /* 0x000fc800078efcff */
[----:B------:R-:W-:Y:S02]  /*22af0*/  ISETP.GE.AND P0, PT, R22, UR5, PT ;  /* 0x0000000516007c0c */ /* 0x000fe4000bf06270 */
[----:B------:R-:W2:Y:S01]  /*22b00*/  LDL.LU R22, [R1+0x3cb8] ;  /* 0x003cb80001167983 */ /* 0x000ea20000300800 */
[----:B----4-:R-:W-:-:S04]  /*22b10*/  @!P1 LOP3.LUT R3, R3, R2, RZ, 0x3c, !PT ;  /* 0x0000000203039212 */ /* 0x010fc800078e3cff */
[----:B------:R-:W-:-:S04]  /*22b20*/  @!P1 LOP3.LUT R2, R3, R2, RZ, 0x3c, !PT ;  /* 0x0000000203029212 */ /* 0x000fc800078e3cff */
[----:B------:R-:W-:-:S05]  /*22b30*/  @!P1 LOP3.LUT R3, R3, R2, RZ, 0x3c, !PT ;  /* 0x0000000203039212 */ /* 0x000fca00078e3cff */
[----:B------:R0:W4:Y:S04]  /*22b40*/  @!P1 LDG.E.U16 R20, [R2.64] ;  /* 0x0000000a02149981 */ /* 0x000128000c1e1500 */
[----:B0-----:R-:W2:Y:S04]  /*22b50*/  LDL R2, [R1+0x7d4] ;  /* 0x0007d40001027983 */ /* 0x001ea80000100800 */
[----:B------:R-:W2:Y:S01]  /*22b60*/  LDL R3, [R1+0x964] ;  /* 0x0009640001037983 */ /* 0x000ea20000100800 */
[----:B------:R-:W-:-:S03]  /*22b70*/  PRMT R18, RZ, 0x7610, R18 ;  /* 0x00007610ff127816 */ /* 0x000fc60000000012 */
[----:B------:R-:W0:Y:S01]  /*22b80*/  S2R R23, SR_TID.X ;  /* 0x0000000000177919 */ /* 0x000e220000002100 */
[----:B--2---:R-:W-:-:S04]  /*22b90*/  @!P2 LOP3.LUT R3, R3, R2, RZ, 0x3c, !PT ;  /* 0x000000020303a212 */ /* 0x004fc800078e3cff */
[----:B------:R-:W-:-:S04]  /*22ba0*/  @!P2 LOP3.LUT R2, R3, R2, RZ, 0x3c, !PT ;  /* 0x000000020302a212 */ /* 0x000fc800078e3cff */
[----:B------:R-:W-:-:S05]  /*22bb0*/  @!P2 LOP3.LUT R3, R3, R2, RZ, 0x3c, !PT ;  /* 0x000000020303a212 */ /* 0x000fca00078e3cff */
[----:B------:R-:W2:Y:S01]  /*22bc0*/  @!P2 LDG.E.U16 R18, [R2.64] ;  /* 0x0000000a0212a981 */ /* 0x000ea2000c1e1500 */
[----:B0-----:R-:W-:-:S04]  /*22bd0*/  SHF.R.U32.HI R23, RZ, 0x7, R23 ;  /* 0x00000007ff177819 */ /* 0x001fc80000011617 */
[----:B------:R-:W-:-:S04]  /*22be0*/  SGXT.U32 R23, R23, 0x1 ;  /* 0x000000011717781a */ /* 0x000fc80000000000 */
[----:B------:R-:W-:Y:S01]  /*22bf0*/  LOP3.LUT R23, R23, 0xa, RZ, 0xfc, !PT ;  /* 0x0000000a17177812 */ /* 0x000fe200078efcff */
[----:B----4-:R0:W-:Y:S03]  /*22c00*/  STL [R1+0x18], R20 ;  /* 0x0000181401007387 */ /* 0x0101e60000100800 */
[----:B------:R-:W-:Y:S02]  /*22c10*/  ISETP.GE.AND P1, PT, R23, UR5, PT ;  /* 0x0000000517007c0c */ /* 0x000fe4000bf26270 */
[----:B------:R-:W4:Y:S04]  /*22c20*/  LDL.LU R23, [R1+0x3cb4] ;  /* 0x003cb40001177983 */ /* 0x000f280000300800 */
[----:B--2---:R1:W-:Y:S04]  /*22c30*/  STL [R1+0x30], R18 ;  /* 0x0000301201007387 */ /* 0x0043e80000100800 */
[----:B------:R-:W2:Y:S04]  /*22c40*/  LDL R2, [R1+0x7d0] ;  /* 0x0007d00001027983 */ /* 0x000ea80000100800 */
[----:B------:R-:W2:Y:S01]  /*22c50*/  LDL R3, [R1+0x960] ;  /* 0x0009600001037983 */ /* 0x000ea20000100800 */
[----:B------:R-:W-:-:S03]  /*22c60*/  PRMT R22, RZ, 0x7610, R22 ;  /* 0x00007610ff167816 */ /* 0x000fc60000000016 */
[----:B0-----:R-:W1:Y:S01]  /*22c70*/  S2R R20, SR_TID.X ;  /* 0x0000000000147919 */ /* 0x001e620000002100 */
[----:B--2---:R-:W-:-:S04]  /*22c80*/  @!P3 LOP3.LUT R3, R3, R2, RZ, 0x3c, !PT ;  /* 0x000000020303b212 */ /* 0x004fc800078e3cff */
[----:B------:R-:W-:-:S04]  /*22c90*/  @!P3 LOP3.LUT R2, R3, R2, RZ, 0x3c, !PT ;  /* 0x000000020302b212 */ /* 0x000fc800078e3cff */
[----:B------:R-:W-:-:S05]  /*22ca0*/  @!P3 LOP3.LUT R3, R3, R2, RZ, 0x3c, !PT ;  /* 0x000000020303b212 */ /* 0x000fca00078e3cff */
[----:B------:R3:W2:Y:S01]  /*22cb0*/  @!P3 LDG.E.U16 R22, [R2.64] ;  /* 0x0000000a0216b981 */ /* 0x0006a2000c1e1500 */
[----:B-1----:R-:W-:-:S04]  /*22cc0*/  SHF.R.U32.HI R18, RZ, 0x7, R20 ;  /* 0x00000007ff127819 */ /* 0x002fc80000011614 */
[----:B------:R-:W-:Y:S02]  /*22cd0*/  SGXT.U32 R18, R18, 0x1 ;  /* 0x000000011212781a */ /* 0x000fe40000000000 */
[----:B----4-:R-:W-:Y:S02]  /*22ce0*/  PRMT R23, RZ, 0x7610, R23 ;  /* 0x00007610ff177816 */ /* 0x010fe40000000017 */
[----:B------:R-:W-:Y:S01]  /*22cf0*/  LOP3.LUT R18, R18, 0xc, RZ, 0xfc, !PT ;  /* 0x0000000c12127812 */ /* 0x000fe200078efcff */
[----:B---3--:R-:W-:Y:S02]  /*22d00*/  @!P0 IMAD.MOV.U32 R2, RZ, RZ, R12 ;  /* 0x000000ffff028224 */ /* 0x008fe400078e000c */
[----:B------:R-:W-:Y:S01]  /*22d10*/  @!P0 IMAD.MOV.U32 R3, RZ, RZ, R14 ;  /* 0x000000ffff038224 */ /* 0x000fe200078e000e */
[----:B------:R-:W-:Y:S02]  /*22d20*/  ISETP.GE.AND P2, PT, R18, UR5, PT ;  /* 0x0000000512007c0c */ /* 0x000fe4000bf46270 */
[----:B------:R-:W3:Y:S04]  /*22d30*/  LDL.LU R18, [R1+0x3cb0] ;  /* 0x003cb00001127983 */ /* 0x000ee80000300800 */
[----:B------:R0:W4:Y:S04]  /*22d40*/  @!P0 LDG.E.U16 R23, [R2.64] ;  /* 0x0000000a02178981 */ /* 0x000128000c1e1500 */
[----:B--2---:R1:W-:Y:S04]  /*22d50*/  STL [R1+0x274], R22 ;  /* 0x0002741601007387 */ /* 0x0043e80000100800 */
[----:B0-----:R-:W2:Y:S04]  /*22d60*/  LDL R2, [R1+0x954] ;  /* 0x0009540001027983 */ /* 0x001ea80000100800 */
[----:B------:R-:W2:Y:S04]  /*22d70*/  LDL R3, [R1+0x958] ;  /* 0x0009580001037983 */ /* 0x000ea80000100800 */
[----:B-1----:R-:W0:Y:S01]  /*22d80*/  S2R R22, SR_TID.X ;  /* 0x0000000000167919 */ /* 0x002e220000002100 */
[----:B------:R-:W-:-:S02]  /*22d90*/  SHF.R.U32.HI R20, RZ, 0x7, R20 ;  /* 0x00000007ff147819 */ /* 0x000fc40000011614 */
[----:B---3--:R-:W-:Y:S01]  /*22da0*/  PRMT R18, RZ, 0x7610, R18 ;  /* 0x00007610ff127816 */ /* 0x008fe20000000012 */
[----:B------:R-:W3:Y:S01]  /*22db0*/  LDL R14, [R1+0x93c] ;  /* 0x00093c00010e7983 */ /* 0x000ee20000100800 */
[----:B------:R-:W-:-:S03]  /*22dc0*/  SGXT.U32 R20, R20, 0x1 ;  /* 0x000000011414781a */ /* 0x000fc60000000000 */
[----:B------:R-:W3:Y:S01]  /*22dd0*/  LDL R12, [R1+0x940] ;  /* 0x00094000010c7983 */ /* 0x000ee20000100800 */
[----:B------:R-:W-:-:S04]  /*22de0*/  LOP3.LUT R20, R20, 0xe, RZ, 0xfc, !PT ;  /* 0x0000000e14147812 */ /* 0x000fc800078efcff */
[----:B------:R-:W-:Y:S02]  /*22df0*/  ISETP.GE.AND P3, PT, R20, UR5, PT ;  /* 0x0000000514007c0c */ /* 0x000fe4000bf66270 */
[----:B0-----:R-:W-:-:S04]  /*22e00*/  SHF.R.U32.HI R22, RZ, 0x7, R22 ;  /* 0x00000007ff167819 */ /* 0x001fc80000011616 */
[----:B------:R-:W-:-:S04]  /*22e10*/  SGXT.U32 R22, R22, 0x1 ;  /* 0x000000011616781a */ /* 0x000fc80000000000 */
[----:B------:R-:W-:-:S04]  /*22e20*/  LOP3.LUT R20, R22, 0x10, RZ, 0xfc, !PT ;  /* 0x0000001016147812 */ /* 0x000fc800078efcff */
[----:B------:R-:W-:Y:S02]  /*22e30*/  ISETP.GE.AND P0, PT, R20, UR5, PT ;  /* 0x0000000514007c0c */ /* 0x000fe4000bf06270 */
[----:B------:R-:W3:Y:S01]  /*22e40*/  LDL.LU R20, [R1+0x3cac] ;  /* 0x003cac0001147983 */ /* 0x000ee20000300800 */
[----:B--2---:R-:W-:-:S04]  /*22e50*/  @!P1 LOP3.LUT R3, R3, R2, RZ, 0x3c, !PT ;  /* 0x0000000203039212 */ /* 0x004fc800078e3cff */
[----:B------:R-:W-:-:S04]  /*22e60*/  @!P1 LOP3.LUT R2, R3, R2, RZ, 0x3c, !PT ;  /* 0x0000000203029212 */ /* 0x000fc800078e3cff */
[----:B------:R-:W-:-:S05]  /*22e70*/  @!P1 LOP3.LUT R3, R3, R2, RZ, 0x3c, !PT ;  /* 0x0000000203039212 */ /* 0x000fca00078e3cff */
[----:B------:R0:W2:Y:S04]  /*22e80*/  @!P1 LDG.E.U16 R18, [R2.64] ;  /* 0x0000000a02129981 */ /* 0x0000a8000c1e1500 */
        /* <DEDUP_REMOVED lines=11> */
[----:B------:R0:W-:Y:S03]  /*22f40*/  STL [R1+0x14], R18 ;  /* 0x0000141201007387 */ /* 0x0001e60000100800 */
[----:B------:R-:W-:Y:S02]  /*22f50*/  ISETP.GE.AND P1, PT, R22, UR5, PT ;  /* 0x0000000516007c0c */ /* 0x000fe4000bf26270 */
[----:B------:R-:W3:Y:S04]  /*22f60*/  LDL.LU R22, [R1+0x3ca8] ;  /* 0x003ca80001167983 */ /* 0x000ee80000300800 */
[----:B--2---:R1:W-:Y:S04]  /*22f70*/  STL [R1+0x2c], R19 ;  /* 0x00002c1301007387 */ /* 0x0043e80000100800 */
[----:B------:R-:W2:Y:S04]  /*22f80*/  LDL R2, [R1+0x944] ;  /* 0x0009440001027983 */ /* 0x000ea80000100800 */
[----:B------:R-:W2:Y:S01]  /*22f90*/  LDL R3, [R1+0x948] ;  /* 0x0009480001037983 */ /* 0x000ea20000100800 */
[----:B------:R-:W-:-:S02]  /*22fa0*/  PRMT R28, RZ, 0x7610, R28 ;  /* 0x00007610ff1c7816 */ /* 0x000fc4000000001c */
[----:B---3--:R-:W-:Y:S02]  /*22fb0*/  PRMT R22, RZ, 0x7610, R22 ;  /* 0x00007610ff167816 */ /* 0x008fe40000000016 */
[----:B--2---:R-:W-:-:S04]  /*22fc0*/  @!P3 LOP3.LUT R3, R3, R2, RZ, 0x3c, !PT ;  /* 0x000000020303b212 */ /* 0x004fc800078e3cff */
[----:B------:R-:W-:-:S04]  /*22fd0*/  @!P3 LOP3.LUT R2, R3, R2, RZ, 0x3c, !PT ;  /* 0x000000020302b212 */ /* 0x000fc800078e3cff */
[----:B------:R-:W-:-:S05]  /*22fe0*/  @!P3 LOP3.LUT R3, R3, R2, RZ, 0x3c, !PT ;  /* 0x000000020303b212 */ /* 0x000fca00078e3cff */
[----:B------:R2:W3:Y:S02]  /*22ff0*/  @!P3 LDG.E.U16 R28, [R2.64] ;  /* 0x0000000a021cb981 */ /* 0x0004e4000c1e1500 */
[----:B--2---:R-:W-:Y:S02]  /*23000*/  @!P0 IMAD.MOV.U32 R2, RZ, RZ, R12 ;  /* 0x000000ffff028224 */ /* 0x004fe400078e000c */
[----:B------:R-:W-:Y:S01]  /*23010*/  @!P0 IMAD.MOV.U32 R3, RZ, RZ, R14 ;  /* 0x000000ffff038224 */ /* 0x000fe200078e000e */
[----:B------:R-:W-:Y:S01]  /*23020*/  PRMT R20, RZ, 0x7610, R20 ;  /* 0x00007610ff147816 */ /* 0x000fe20000000014 */
[----:B0-----:R-:W1:Y:S04]  /*23030*/  S2R R18, SR_TID.X ;  /* 0x0000000000127919 */ /* 0x001e680000002100 */
[----:B------:R0:W2:Y:S04]  /*23040*/  @!P0 LDG.E.U16 R22, [R2.64] ;  /* 0x0000000a02168981 */ /* 0x0000a8000c1e1500 */
[----:B------:R-:W2:Y:S04]  /*23050*/  LDL R14, [R1+0x91c] ;  /* 0x00091c00010e7983 */ /* 0x000ea80000100800 */
[----:B------:R-:W2:Y:S04]  /*23060*/  LDL R12, [R1+0x920] ;  /* 0x00092000010c7983 */ /* 0x000ea80000100800 */
[----:B0-----:R-:W2:Y:S04]  /*23070*/  LDL R2, [R1+0x934] ;  /* 0x0009340001027983 */ /* 0x001ea80000100800 */
[----:B------:R-:W2:Y:S01]  /*23080*/  LDL R3, [R1+0x938] ;  /* 0x0009380001037983 */ /* 0x000ea20000100800 */
[----:B-1----:R-:W-:-:S02]  /*23090*/  SHF.R.U32.HI R19, RZ, 0x7, R18 ;  /* 0x00000007ff137819 */ /* 0x002fc40000011612 */
[----:B------:R-:W-:-:S04]  /*230a0*/  SHF.R.U32.HI R18, RZ, 0x7, R18 ;  /* 0x00000007ff127819 */ /* 0x000fc80000011612 */
[----:B------:R-:W-:-:S04]  /*230b0*/  SGXT.U32 R18, R18, 0x1 ;  /* 0x000000011212781a */ /* 0x000fc80000000000 */
[----:B------:R-:W-:-:S04]  /*230c0*/  LOP3.LUT R18, R18, 0x16, RZ, 0xfc, !PT ;  /* 0x0000001612127812 */ /* 0x000fc800078efcff */
[----:B------:R-:W-:Y:S02]  /*230d0*/  ISETP.GE.AND P3, PT, R18, UR5, PT ;  /* 0x0000000512007c0c */ /* 0x000fe4000bf66270 */
[----:B------:R-:W0:Y:S01]  /*230e0*/  S2R R18, SR_TID.X ;  /* 0x0000000000127919 */ /* 0x000e220000002100 */
[----:B--2---:R-:W-:-:S04]  /*230f0*/  @!P1 LOP3.LUT R3, R3, R2, RZ, 0x3c, !PT ;  /* 0x0000000203039212 */ /* 0x004fc800078e3cff */
[----:B------:R-:W-:-:S04]  /*23100*/  @!P1 LOP3.LUT R2, R3, R2, RZ, 0x3c, !PT ;  /* 0x0000000203029212 */ /* 0x000fc800078e3cff */
[----:B------:R-:W-:-:S05]  /*23110*/  @!P1 LOP3.LUT R3, R3, R2, RZ, 0x3c, !PT ;  /* 0x0000000203039212 */ /* 0x000fca00078e3cff */
[----:B------:R-:W2:Y:S01]  /*23120*/  @!P1 LDG.E.U16 R20, [R2.64] ;  /* 0x0000000a02149981 */ /* 0x000ea2000c1e1500 */
[----:B0-----:R-:W-:Y:S02]  /*23130*/  SHF.R.U32.HI R18, RZ, 0x7, R18 ;  /* 0x00000007ff127819 */ /* 0x001fe40000011612 */
[----:B------:R-:W-:Y:S02]  /*23140*/  SGXT.U32 R19, R19, 0x1 ;  /* 0x000000011313781a */ /* 0x000fe40000000000 */
[----:B------:R-:W-:Y:S02]  /*23150*/  SGXT.U32 R18, R18, 0x1 ;  /* 0x000000011212781a */ /* 0x000fe40000000000 */
[----:B------:R-:W-:Y:S02]  /*23160*/  LOP3.LUT R19, R19, 0x14, RZ, 0xfc, !PT ;  /* 0x0000001413137812 */ /* 0x000fe400078efcff */
[----:B------:R-:W-:Y:S02]  /*23170*/  LOP3.LUT R18, R18, 0x18, RZ, 0xfc, !PT ;  /* 0x0000001812127812 */ /* 0x000fe400078efcff */
[----:B------:R-:W-:-:S02]  /*23180*/  ISETP.GE.AND P2, PT, R19, UR5, PT ;  /* 0x0000000513007c0c */ /* 0x000fc4000bf46270 */
[----:B------:R-:W4:Y:S01]  /*23190*/  LDL R19, [R1+0x930] ;  /* 0x0009300001137983 */ /* 0x000f220000100800 */
[----:B------:R-:W-:-:S03]  /*231a0*/  ISETP.GE.AND P0, PT, R18, UR5, PT ;  /* 0x0000000512007c0c */ /* 0x000fc6000bf06270 */
[----:B---3--:R0:W-:Y:S04]  /*231b0*/  STL [R1+0x270], R28 ;  /* 0x0002701c01007387 */ /* 0x0081e80000100800 */
[----:B------:R-:W-:Y:S04]  /*231c0*/  STL [R1+0x3b08], R22 ;  /* 0x003b081601007387 */ /* 0x000fe80000100800 */
[----:B------:R-:W3:Y:S04]  /*231d0*/  LDL.LU R18, [R1+0x3ca4] ;  /* 0x003ca40001127983 */ /* 0x000ee80000300800 */
[----:B0-----:R-:W0:Y:S04]  /*231e0*/  S2R R28, SR_TID.X ;  /* 0x00000000001c7919 */ /* 0x001e280000002100 */
[----:B--2---:R1:W-:Y:S04]  /*231f0*/  STL [R1+0x10], R20 ;  /* 0x0000101401007387 */ /* 0x0043e80000100800 */
[----:B-1----:R-:W2:Y:S04]  /*23200*/  LDL.LU R20, [R1+0x3ca0] ;  /* 0x003ca00001147983 */ /* 0x002ea80000300800 */
[----:B------:R-:W2:Y:S01]  /*23210*/  LDL R3, [R1+0x92c] ;  /* 0x00092c0001037983 */ /* 0x000ea20000100800 */
[----:B0-----:R-:W-:-:S04]  /*23220*/  SHF.R.U32.HI R28, RZ, 0x7, R28 ;  /* 0x00000007ff1c7819 */ /* 0x001fc8000001161c */
[----:B------:R-:W-:-:S04]  /*23230*/  SGXT.U32 R28, R28, 0x1 ;  /* 0x000000011c1c781a */ /* 0x000fc80000000000 */
[----:B------:R-:W-:Y:S02]  /*23240*/  LOP3.LUT R2, R28, 0x1a, RZ, 0xfc, !PT ;  /* 0x0000001a1c027812 */ /* 0x000fe400078efcff */
[----:B------:R-:W-:Y:S02]  /*23250*/  PRMT R11, RZ, 0x7610, R11 ;  /* 0x00007610ff0b7816 */ /* 0x000fe4000000000b */
[----:B------:R-:W-:Y:S01]  /*23260*/  ISETP.GE.AND P1, PT, R2, UR5, PT ;  /* 0x0000000502007c0c */ /* 0x000fe2000bf26270 */
[----:B----4-:R-:W-:-:S05]  /*23270*/  @!P2 IMAD.MOV.U32 R2, RZ, RZ, R19 ;  /* 0x000000ffff02a224 */ /* 0x010fca00078e0013 */
[----:B--2---:R-:W2:Y:S04]  /*23280*/  @!P2 LDG.E.U16 R11, [R2.64] ;  /* 0x0000000a020ba981 */ /* 0x004ea8000c1e1500 */
[----:B--2---:R0:W-:Y:S04]  /*23290*/  STL [R1+0x28], R11 ;  /* 0x0000280b01007387 */ /* 0x0041e80000100800 */
[----:B------:R-:W2:Y:S04]  /*232a0*/  LDL R2, [R1+0x924] ;  /* 0x0009240001027983 */ /* 0x000ea80000100800 */
[----:B------:R-:W2:Y:S01]  /*232b0*/  LDL R3, [R1+0x928] ;  /* 0x0009280001037983 */ /* 0x000ea20000100800 */
[----:B------:R-:W-:-:S03]  /*232c0*/  PRMT R27, RZ, 0x7610, R27 ;  /* 0x00007610ff1b7816 */ /* 0x000fc6000000001b */
[----:B------:R-:W0:Y:S01]  /*232d0*/  S2R R28, SR_TID.X ;  /* 0x00000000001c7919 */ /* 0x000e220000002100 */
[----:B--2---:R-:W-:-:S04]  /*232e0*/  @!P3 LOP3.LUT R3, R3, R2, RZ, 0x3c, !PT ;  /* 0x000000020303b212 */ /* 0x004fc800078e3cff */
[----:B------:R-:W-:-:S04]  /*232f0*/  @!P3 LOP3.LUT R2, R3, R2, RZ, 0x3c, !PT ;  /* 0x000000020302b212 */ /* 0x000fc800078e3cff */
[----:B------:R-:W-:-:S05]  /*23300*/  @!P3 LOP3.LUT R3, R3, R2, RZ, 0x3c, !PT ;  /* 0x000000020303b212 */ /* 0x000fca00078e3cff */
[----:B------:R1:W2:Y:S01]  /*23310*/  @!P3 LDG.E.U16 R27, [R2.64] ;  /* 0x0000000a021bb981 */ /* 0x0002a2000c1e1500 */
[----:B0-----:R-:W-:-:S04]  /*23320*/  SHF.R.U32.HI R11, RZ, 0x7, R28 ;  /* 0x00000007ff0b7819 */ /* 0x001fc8000001161c */
[----:B------:R-:W-:Y:S02]  /*23330*/  SGXT.U32 R11, R11, 0x1 ;  /* 0x000000010b0b781a */ /* 0x000fe40000000000 */
[----:B------:R-:W-:Y:S02]  /*23340*/  PRMT R20, RZ, 0x7610, R20 ;  /* 0x00007610ff147816 */ /* 0x000fe40000000014 */
[----:B------:R-:W-:Y:S01]  /*23350*/  LOP3.LUT R11, R11, 0x1c, RZ, 0xfc, !PT ;  /* 0x0000001c0b0b7812 */ /* 0x000fe200078efcff */
[----:B-1----:R-:W-:Y:S02]  /*23360*/  @!P0 IMAD.MOV.U32 R2, RZ, RZ, R12 ;  /* 0x000000ffff028224 */ /* 0x002fe400078e000c */
[----:B------:R-:W-:Y:S01]  /*23370*/  @!P0 IMAD.MOV.U32 R3, RZ, RZ, R14 ;  /* 0x000000ffff038224 */ /* 0x000fe200078e000e */
[----:B------:R-:W-:Y:S01]  /*23380*/  SHF.R.U32.HI R19, RZ, 0x7, R28 ;  /* 0x00000007ff137819 */ /* 0x000fe2000001161c */
[----:B------:R-:W4:Y:S01]  /*23390*/  LDL R14, [R1+0x8fc] ;  /* 0x0008fc00010e7983 */ /* 0x000f220000100800 */
[----:B------:R-:W-:-:S03]  /*233a0*/  ISETP.GE.AND P2, PT, R11, UR5, PT ;  /* 0x000000050b007c0c */ /* 0x000fc6000bf46270 */
[----:B------:R-:W4:Y:S04]  /*233b0*/  LDL R28, [R1+0x90c] ;  /* 0x00090c00011c7983 */ /* 0x000f280000100800 */
[----:B------:R-:W4:Y:S04]  /*233c0*/  LDL R11, [R1+0x910] ;  /* 0x00091000010b7983 */ /* 0x000f280000100800 */
[----:B------:R0:W4:Y:S01]  /*233d0*/  @!P0 LDG.E.U16 R20, [R2.64] ;  /* 0x0000000a02148981 */ /* 0x000122000c1e1500 */
[----:B------:R-:W-:-:S03]  /*233e0*/  SGXT.U32 R19, R19, 0x1 ;  /* 0x000000011313781a */ /* 0x000fc60000000000 */
[----:B--2---:R1:W-:Y:S04]  /*233f0*/  STL [R1+0x26c], R27 ;  /* 0x00026c1b01007387 */ /* 0x0043e80000100800 */
[----:B0-----:R-:W2:Y:S04]  /*23400*/  LDL R2, [R1+0x914] ;  /* 0x0009140001027983 */ /* 0x001ea80000100800 */
[----:B------:R-:W2:Y:S01]  /*23410*/  LDL R3, [R1+0x918] ;  /* 0x0009180001037983 */ /* 0x000ea20000100800 */
[----:B------:R-:W-:Y:S02]  /*23420*/  LOP3.LUT R19, R19, 0x1e, RZ, 0xfc, !PT ;  /* 0x0000001e13137812 */ /* 0x000fe400078efcff */
[----:B------:R-:W-:-:S02]  /*23430*/  PRMT R16, RZ, 0x7610, R16 ;  /* 0x00007610ff107816 */ /* 0x000fc40000000010 */
[----:B---3--:R-:W-:Y:S01]  /*23440*/  PRMT R18, RZ, 0x7610, R18 ;  /* 0x00007610ff127816 */ /* 0x008fe20000000012 */
[----:B-1----:R-:W0:Y:S01]  /*23450*/  S2R R27, SR_TID.X ;  /* 0x00000000001b7919 */ /* 0x002e220000002100 */
[----:B------:R-:W-:-:S03]  /*23460*/  ISETP.GE.AND P3, PT, R19, UR5, PT ;  /* 0x0000000513007c0c */ /* 0x000fc6000bf66270 */
[----:B------:R-:W1:Y:S04]  /*23470*/  S2R R19, SR_TID.X ;  /* 0x0000000000137919 */ /* 0x000e680000002100 */
[----:B------:R-:W3:Y:S01]  /*23480*/  LDL R12, [R1+0x900] ;  /* 0x00090000010c7983 */ /* 0x000ee20000100800 */
[----:B-1----:R-:W-:-:S04]  /*23490*/  SHF.R.U32.HI R19, RZ, 0x7, R19 ;  /* 0x00000007ff137819 */ /* 0x002fc80000011613 */
[----:B------:R-:W-:Y:S02]  /*234a0*/  SGXT.U32 R19, R19, 0x1 ;  /* 0x000000011313781a */ /* 0x000fe40000000000 */
[----:B--2---:R-:W-:-:S04]  /*234b0*/  @!P1 LOP3.LUT R3, R3, R2, RZ, 0x3c, !PT ;  /* 0x0000000203039212 */ /* 0x004fc800078e3cff */
[----:B------:R-:W-:-:S04]  /*234c0*/  @!P1 LOP3.LUT R2, R3, R2, RZ, 0x3c, !PT ;  /* 0x0000000203029212 */ /* 0x000fc800078e3cff */
[----:B------:R-:W-:-:S05]  /*234d0*/  @!P1 LOP3.LUT R3, R3, R2, RZ, 0x3c, !PT ;  /* 0x0000000203039212 */ /* 0x000fca00078e3cff */
[----:B------:R1:W2:Y:S02]  /*234e0*/  @!P1 LDG.E.U16 R16, [R2.64] ;  /* 0x0000000a02109981 */ /* 0x0002a4000c1e1500 */
[----:B-1----:R-:W-:Y:S01]  /*234f0*/  LOP3.LUT R3, R19, 0x22, RZ, 0xfc, !PT ;  /* 0x0000002213037812 */ /* 0x002fe200078efcff */
[----:B----4-:R-:W-:-:S03]  /*23500*/  @!P2 IMAD.MOV.U32 R2, RZ, RZ, R11 ;  /* 0x000000ffff02a224 */ /* 0x010fc600078e000b */
[----:B------:R-:W-:Y:S01]  /*23510*/  ISETP.GE.AND P1, PT, R3, UR5, PT ;  /* 0x0000000503007c0c */ /* 0x000fe2000bf26270 */
[----:B------:R-:W-:-:S05]  /*23520*/  @!P2 IMAD.MOV.U32 R3, RZ, RZ, R28 ;  /* 0x000000ffff03a224 */ /* 0x000fca00078e001c */
[----:B------:R-:W4:Y:S01]  /*23530*/  @!P2 LDG.E.U16 R18, [R2.64] ;  /* 0x0000000a0212a981 */ /* 0x000f22000c1e1500 */
[----:B0-----:R-:W-:-:S04]  /*23540*/  SHF.R.U32.HI R27, RZ, 0x7, R27 ;  /* 0x00000007ff1b7819 */ /* 0x001fc8000001161b */
[----:B------:R-:W-:-:S04]  /*23550*/  SGXT.U32 R27, R27, 0x1 ;  /* 0x000000011b1b781a */ /* 0x000fc80000000000 */
[----:B------:R-:W-:Y:S01]  /*23560*/  LOP3.LUT R27, R27, 0x20, RZ, 0xfc, !PT ;  /* 0x000000201b1b7812 */ /* 0x000fe200078efcff */
[----:B------:R-:W-:Y:S03]  /*23570*/  STL [R1+0x3b04], R20 ;  /* 0x003b041401007387 */ /* 0x000fe60000100800 */
[----:B------:R-:W-:Y:S02]  /*23580*/  ISETP.GE.AND P0, PT, R27, UR5, PT ;  /* 0x000000051b007c0c */ /* 0x000fe4000bf06270 */
[----:B------:R-:W3:Y:S04]  /*23590*/  LDL.LU R27, [R1+0x3c9c] ;  /* 0x003c9c00011b7983 */ /* 0x000ee80000300800 */
[----:B--2---:R0:W-:Y:S04]  /*235a0*/  STL [R1+0xc], R16 ;  /* 0x00000c1001007387 */ /* 0x0041e80000100800 */
[----:B0-----:R-:W2:Y:S04]  /*235b0*/  LDL.LU R16, [R1+0x3c98] ;  /* 0x003c980001107983 */ /* 0x001ea80000300800 */
[----:B------:R-:W3:Y:S04]  /*235c0*/  LDL R11, [R1+0x8f8] ;  /* 0x0008f800010b7983 */ /* 0x000ee80000100800 */
[----:B----4-:R0:W-:Y:S04]  /*235d0*/  STL [R1+0x24], R18 ;  /* 0x0000241201007387 */ /* 0x0101e80000100800 */
[----:B0-----:R-:W4:Y:S04]  /*235e0*/  LDL.LU R18, [R1+0x3c94] ;  /* 0x003c940001127983 */ /* 0x001f280000300800 */
[----:B------:R-:W3:Y:S04]  /*235f0*/  LDL R2, [R1+0x904] ;  /* 0x0009040001027983 */ /* 0x000ee80000100800 */
[----:B------:R-:W3:Y:S04]  /*23600*/  LDL R3, [R1+0x908] ;  /* 0x0009080001037983 */ /* 0x000ee80000100800 */
[----:B------:R-:W0:Y:S01]  /*23610*/  S2R R19, SR_TID.X ;  /* 0x0000000000137919 */ /* 0x000e220000002100 */
[----:B--2---:R-:W-:-:S02]  /*23620*/  PRMT R16, RZ, 0x7610, R16 ;  /* 0x00007610ff107816 */ /* 0x004fc40000000010 */
[----:B---3--:R-:W-:-:S04]  /*23630*/  @!P3 LOP3.LUT R3, R3, R2, RZ, 0x3c, !PT ;  /* 0x000000020303b212 */ /* 0x008fc800078e3cff */
[----:B------:R-:W-:-:S04]  /*23640*/  @!P3 LOP3.LUT R2, R3, R2, RZ, 0x3c, !PT ;  /* 0x000000020302b212 */ /* 0x000fc800078e3cff */
[----:B------:R-:W-:-:S05]  /*23650*/  @!P3 LOP3.LUT R3, R3, R2, RZ, 0x3c, !PT ;  /* 0x000000020303b212 */ /* 0x000fca00078e3cff */
[----:B------:R1:W2:Y:S01]  /*23660*/  @!P3 LDG.E.U16 R16, [R2.64] ;  /* 0x0000000a0210b981 */ /* 0x0002a2000c1e1500 */
[----:B0-----:R-:W-:-:S04]  /*23670*/  SHF.R.U32.HI R28, RZ, 0x7, R19 ;  /* 0x00000007ff1c7819 */ /* 0x001fc80000011613 */
[----:B------:R-:W-:Y:S02]  /*23680*/  SGXT.U32 R28, R28, 0x1 ;  /* 0x000000011c1c781a */ /* 0x000fe40000000000 */
[----:B----4-:R-:W-:Y:S02]  /*23690*/  PRMT R18, RZ, 0x7610, R18 ;  /* 0x00007610ff127816 */ /* 0x010fe40000000012 */
[----:B------:R-:W-:Y:S01]  /*236a0*/  LOP3.LUT R28, R28, 0x24, RZ, 0xfc, !PT ;  /* 0x000000241c1c7812 */ /* 0x000fe200078efcff */
[----:B-1----:R-:W-:Y:S02]  /*236b0*/  @!P0 IMAD.MOV.U32 R2, RZ, RZ, R12 ;  /* 0x000000ffff028224 */ /* 0x002fe400078e000c */
[----:B------:R-:W-:Y:S01]  /*236c0*/  @!P0 IMAD.MOV.U32 R3, RZ, RZ, R14 ;  /* 0x000000ffff038224 */ /* 0x000fe200078e000e */
[----:B------:R-:W-:Y:S02]  /*236d0*/  ISETP.GE.AND P2, PT, R28, UR5, PT ;  /* 0x000000051c007c0c */ /* 0x000fe4000bf46270 */
[----:B------:R-:W3:Y:S04]  /*236e0*/  LDL.LU R28, [R1+0x3c90] ;  /* 0x003c9000011c7983 */ /* 0x000ee80000300800 */
[----:B------:R0:W4:Y:S04]  /*236f0*/  @!P0 LDG.E.U16 R18, [R2.64] ;  /* 0x0000000a02128981 */ /* 0x000128000c1e1500 */
[----:B------:R-:W1:Y:S04]  /*23700*/  S2R R14, SR_TID.X ;  /* 0x00000000000e7919 */ /* 0x000e680000002100 */
[----:B--2---:R2:W-:Y:S04]  /*23710*/  STL [R1+0x268], R16 ;  /* 0x0002681001007387 */ /* 0x0045e80000100800 */
[----:B--2---:R-:W2:Y:S04]  /*23720*/  LDL.LU R16, [R1+0x3c8c] ;  /* 0x003c8c0001107983 */ /* 0x004ea80000300800 */
[----:B0-----:R-:W2:Y:S01]  /*23730*/  LDL R3, [R1+0x8f4] ;  /* 0x0008f40001037983 */ /* 0x001ea20000100800 */
[----:B-1----:R-:W-:-:S02]  /*23740*/  SHF.R.U32.HI R2, RZ, 0x7, R14 ;  /* 0x00000007ff027819 */ /* 0x002fc4000001160e */
[----:B------:R-:W-:Y:S01]  /*23750*/  PRMT R4, RZ, 0x7610, R4 ;  /* 0x00007610ff047816 */ /* 0x000fe20000000004 */
[----:B------:R-:W3:Y:S01]  /*23760*/  LDL R12, [R1+0x8e0] ;  /* 0x0008e000010c7983 */ /* 0x000ee20000100800 */
[----:B------:R-:W-:-:S04]  /*23770*/  SGXT.U32 R2, R2, 0x1 ;  /* 0x000000010202781a */ /* 0x000fc80000000000 */
[----:B------:R-:W-:-:S04]  /*23780*/  LOP3.LUT R2, R2, 0x28, RZ, 0xfc, !PT ;  /* 0x0000002802027812 */ /* 0x000fc800078efcff */
[----:B------:R-:W-:Y:S01]  /*23790*/  ISETP.GE.AND P0, PT, R2, UR5, PT ;  /* 0x0000000502007c0c */ /* 0x000fe2000bf06270 */
[----:B------:R-:W-:Y:S01]  /*237a0*/  @!P1 IMAD.MOV.U32 R2, RZ, RZ, R11 ;  /* 0x000000ffff029224 */ /* 0x000fe200078e000b */
[----:B------:R-:W-:-:S04]  /*237b0*/  SHF.R.U32.HI R19, RZ, 0x7, R19 ;  /* 0x00000007ff137819 */ /* 0x000fc80000011613 */
[----:B--2---:R-:W2:Y:S01]  /*237c0*/  @!P1 LDG.E.U16 R4, [R2.64] ;  /* 0x0000000a02049981 */ /* 0x004ea2000c1e1500 */
[----:B------:R-:W-:-:S04]  /*237d0*/  SGXT.U32 R19, R19, 0x1 ;  /* 0x000000011313781a */ /* 0x000fc80000000000 */
[----:B------:R-:W-:-:S04]  /*237e0*/  LOP3.LUT R19, R19, 0x26, RZ, 0xfc, !PT ;  /* 0x0000002613137812 */ /* 0x000fc800078efcff */
[----:B------:R-:W-:Y:S02]  /*237f0*/  ISETP.GE.AND P3, PT, R19, UR5, PT ;  /* 0x0000000513007c0c */ /* 0x000fe4000bf66270 */
[----:B------:R-:W3:Y:S04]  /*23800*/  LDL R19, [R1+0x8dc] ;  /* 0x0008dc0001137983 */ /* 0x000ee80000100800 */
[----:B----4-:R-:W-:Y:S04]  /*23810*/  STL [R1+0x3b00], R18 ;  /* 0x003b001201007387 */ /* 0x010fe80000100800 */
[----:B--2---:R0:W-:Y:S04]  /*23820*/  STL [R1+0x8], R4 ;  /* 0x0000080401007387 */ /* 0x0041e80000100800 */
[----:B------:R-:W2:Y:S04]  /*23830*/  LDL R2, [R1+0x8ec] ;  /* 0x0008ec0001027983 */ /* 0x000ea80000100800 */
[----:B------:R-:W2:Y:S01]  /*23840*/  LDL R3, [R1+0x8f0] ;  /* 0x0008f00001037983 */ /* 0x000ea20000100800 */
[----:B------:R-:W-:-:S02]  /*23850*/  PRMT R27, RZ, 0x7610, R27 ;  /* 0x00007610ff1b7816 */ /* 0x000fc4000000001b */
[----:B------:R-:W-:Y:S01]  /*23860*/  SHF.R.U32.HI R14, RZ, 0x7, R14 ;  /* 0x00000007ff0e7819 */ /* 0x000fe2000001160e */
[----:B------:R-:W4:Y:S01]  /*23870*/  LDL R11, [R1+0x8d4] ;  /* 0x0008d400010b7983 */ /* 0x000f220000100800 */
[----:B--2---:R-:W-:-:S04]  /*23880*/  @!P2 LOP3.LUT R3, R3, R2, RZ, 0x3c, !PT ;  /* 0x000000020303a212 */ /* 0x004fc800078e3cff */
[----:B------:R-:W-:-:S04]  /*23890*/  @!P2 LOP3.LUT R2, R3, R2, RZ, 0x3c, !PT ;  /* 0x000000020302a212 */ /* 0x000fc800078e3cff */
[----:B------:R-:W-:-:S05]  /*238a0*/  @!P2 LOP3.LUT R3, R3, R2, RZ, 0x3c, !PT ;  /* 0x000000020303a212 */ /* 0x000fca00078e3cff */
[----:B------:R-:W2:Y:S01]  /*238b0*/  @!P2 LDG.E.U16 R27, [R2.64] ;  /* 0x0000000a021ba981 */ /* 0x000ea2000c1e1500 */
[----:B------:R-:W-:-:S04]  /*238c0*/  SGXT.U32 R14, R14, 0x1 ;  /* 0x000000010e0e781a */ /* 0x000fc80000000000 */
[----:B0-----:R-:W-:-:S04]  /*238d0*/  LOP3.LUT R4, R14, 0x2a, RZ, 0xfc, !PT ;  /* 0x0000002a0e047812 */ /* 0x001fc800078efcff */
[----:B------:R-:W-:Y:S02]  /*238e0*/  ISETP.GE.AND P1, PT, R4, UR5, PT ;  /* 0x0000000504007c0c */ /* 0x000fe4000bf26270 */
[----:B------:R-:W3:Y:S04]  /*238f0*/  LDL R4, [R1+0x8d8] ;  /* 0x0008d80001047983 */ /* 0x000ee80000100800 */
[----:B------:R-:W0:Y:S04]  /*23900*/  S2R R14, SR_TID.X ;  /* 0x00000000000e7919 */ /* 0x000e280000002100 */
[----:B--2---:R0:W-:Y:S04]  /*23910*/  STL [R1+0x20], R27 ;  /* 0x0000201b01007387 */ /* 0x0041e80000100800 */
[----:B------:R-:W2:Y:S04]  /*23920*/  LDL R2, [R1+0x8e4] ;  /* 0x0008e40001027983 */ /* 0x000ea80000100800 */
[----:B------:R-:W2:Y:S01]  /*23930*/  LDL R3, [R1+0x8e8] ;  /* 0x0008e80001037983 */ /* 0x000ea20000100800 */
[----:B0-----:R-:W-:-:S02]  /*23940*/  SHF.R.U32.HI R27, RZ, 0x7, R14 ;  /* 0x00000007ff1b7819 */ /* 0x001fc4000001160e */
[----:B------:R-:W-:Y:S02]  /*23950*/  SHF.R.U32.HI R14, RZ, 0x7, R14 ;  /* 0x00000007ff0e7819 */ /* 0x000fe4000001160e */
[----:B---3--:R-:W-:Y:S02]  /*23960*/  PRMT R28, RZ, 0x7610, R28 ;  /* 0x00007610ff1c7816 */ /* 0x008fe4000000001c */
[----:B------:R-:W-:Y:S02]  /*23970*/  SGXT.U32 R14, R14, 0x1 ;  /* 0x000000010e0e781a */ /* 0x000fe40000000000 */
[----:B------:R-:W-:Y:S02]  /*23980*/  PRMT R16, RZ, 0x7610, R16 ;  /* 0x00007610ff107816 */ /* 0x000fe40000000010 */
[----:B--2---:R-:W-:-:S04]  /*23990*/  @!P3 LOP3.LUT R3, R3, R2, RZ, 0x3c, !PT ;  /* 0x000000020303b212 */ /* 0x004fc800078e3cff */
[----:B------:R-:W-:-:S04]  /*239a0*/  @!P3 LOP3.LUT R2, R3, R2, RZ, 0x3c, !PT ;  /* 0x000000020302b212 */ /* 0x000fc800078e3cff */
[----:B------:R-:W-:-:S05]  /*239b0*/  @!P3 LOP3.LUT R3, R3, R2, RZ, 0x3c, !PT ;  /* 0x000000020303b212 */ /* 0x000fca00078e3cff */
[----:B------:R0:W2:Y:S02]  /*239c0*/  @!P3 LDG.E.U16 R28, [R2.64] ;  /* 0x0000000a021cb981 */ /* 0x0000a4000c1e1500 */
[----:B0-----:R-:W-:Y:S01]  /*239d0*/  LOP3.LUT R3, R14, 0x2e, RZ, 0xfc, !PT ;  /* 0x0000002e0e037812 */ /* 0x001fe200078efcff */
[----:B------:R-:W-:-:S03]  /*239e0*/  @!P0 IMAD.MOV.U32 R2, RZ, RZ, R12 ;  /* 0x000000ffff028224 */ /* 0x000fc600078e000c */
[----:B------:R-:W-:Y:S01]  /*239f0*/  ISETP.GE.AND P3, PT, R3, UR5, PT ;  /* 0x0000000503007c0c */ /* 0x000fe2000bf66270 */
[----:B------:R-:W-:-:S05]  /*23a00*/  @!P0 IMAD.MOV.U32 R3, RZ, RZ, R19 ;  /* 0x000000ffff038224 */ /* 0x000fca00078e0013 */
[----:B------:R0:W3:Y:S04]  /*23a10*/  @!P0 LDG.E.U16 R16, [R2.64] ;  /* 0x0000000a02108981 */ /* 0x0000e8000c1e1500 */
[----:B------:R-:W1:Y:S01]  /*23a20*/  S2R R14, SR_TID.X ;  /* 0x00000000000e7919 */ /* 0x000e620000002100 */
[----:B------:R-:W-:-:S04]  /*23a30*/  SGXT.U32 R27, R27, 0x1 ;  /* 0x000000011b1b781a */ /* 0x000fc80000000000 */
[----:B------:R-:W-:Y:S01]  /*23a40*/  LOP3.LUT R27, R27, 0x2c, RZ, 0xfc, !PT ;  /* 0x0000002c1b1b7812 */ /* 0x000fe200078efcff */
[----:B0-----:R-:W-:Y:S01]  /*23a50*/  @!P1 IMAD.MOV.U32 R2, RZ, RZ, R4 ;  /* 0x000000ffff029224 */ /* 0x001fe200078e0004 */
[----:B------:R-:W-:Y:S02]  /*23a60*/  PRMT R0, RZ, 0x7610, R0 ;  /* 0x00007610ff007816 */ /* 0x000fe40000000000 */
[----:B------:R-:W-:Y:S02]  /*23a70*/  ISETP.GE.AND P2, PT, R27, UR5, PT ;  /* 0x000000051b007c0c */ /* 0x000fe4000bf46270 */
[----:B------:R-:W3:Y:S01]  /*23a80*/  LDL.LU R27, [R1+0x3c88] ;  /* 0x003c8800011b7983 */ /* 0x000ee20000300800 */
[----:B-1----:R-:W-:-:S04]  /*23a90*/  SHF.R.U32.HI R14, RZ, 0x7, R14 ;  /* 0x00000007ff0e7819 */ /* 0x002fc8000001160e */
[----:B------:R-:W-:-:S04]  /*23aa0*/  SGXT.U32 R14, R14, 0x1 ;  /* 0x000000010e0e781a */ /* 0x000fc80000000000 */
[----:B------:R-:W-:-:S04]  /*23ab0*/  LOP3.LUT R3, R14, 0x30, RZ, 0xfc, !PT ;  /* 0x000000300e037812 */ /* 0x000fc800078efcff */
[----:B------:R-:W-:Y:S01]  /*23ac0*/  ISETP.GE.AND P0, PT, R3, UR5, PT ;  /* 0x0000000503007c0c */ /* 0x000fe2000bf06270 */
[----:B----4-:R-:W-:-:S05]  /*23ad0*/  @!P1 IMAD.MOV.U32 R3, RZ, RZ, R11 ;  /* 0x000000ffff039224 */ /* 0x010fca00078e000b */
[----:B------:R0:W4:Y:S04]  /*23ae0*/  @!P1 LDG.E.U16 R0, [R2.64] ;  /* 0x0000000a02009981 */ /* 0x000128000c1e1500 */
[----:B--2---:R1:W-:Y:S04]  /*23af0*/  STL [R1+0x264], R28 ;  /* 0x0002641c01007387 */ /* 0x0043e80000100800 */
[----:B-1----:R-:W2:Y:S04]  /*23b00*/  LDL.LU R28, [R1+0x3c84] ;  /* 0x003c8400011c7983 */ /* 0x002ea80000300800 */
[----:B------:R-:W2:Y:S04]  /*23b10*/  LDL R19, [R1+0x8bc] ;  /* 0x0008bc0001137983 */ /* 0x000ea80000100800 */
[----:B------:R-:W2:Y:S04]  /*23b20*/  LDL R12, [R1+0x8c0] ;  /* 0x0008c000010c7983 */ /* 0x000ea80000100800 */
[----:B---3--:R-:W-:Y:S04]  /*23b30*/  STL [R1+0x3afc], R16 ;  /* 0x003afc1001007387 */ /* 0x008fe80000100800 */
[----:B0-----:R-:W3:Y:S04]  /*23b40*/  LDL R2, [R1+0x8cc] ;  /* 0x0008cc0001027983 */ /* 0x001ee80000100800 */
[----:B------:R-:W3:Y:S04]  /*23b50*/  LDL R3, [R1+0x8d0] ;  /* 0x0008d00001037983 */ /* 0x000ee80000100800 */
[----:B------:R-:W0:Y:S01]  /*23b60*/  S2R R14, SR_TID.X ;  /* 0x00000000000e7919 */ /* 0x000e220000002100 */
[----:B------:R-:W-:-:S03]  /*23b70*/  PRMT R10, RZ, 0x7610, R10 ;  /* 0x00007610ff0a7816 */ /* 0x000fc6000000000a */
[----:B------:R-:W2:Y:S01]  /*23b80*/  LDL R4, [R1+0x8b4] ;  /* 0x0008b40001047983 */ /* 0x000ea20000100800 */
[----:B0-----:R-:W-:-:S04]  /*23b90*/  SHF.R.U32.HI R14, RZ, 0x7, R14 ;  /* 0x00000007ff0e7819 */ /* 0x001fc8000001160e */
[----:B------:R-:W-:-:S04]  /*23ba0*/  SGXT.U32 R14, R14, 0x1 ;  /* 0x000000010e0e781a */ /* 0x000fc80000000000 */
[----:B------:R-:W-:Y:S01]  /*23bb0*/  LOP3.LUT R14, R14, 0x32, RZ, 0xfc, !PT ;  /* 0x000000320e0e7812 */ /* 0x000fe200078efcff */
[----:B----4-:R0:W-:Y:S03]  /*23bc0*/  STL [R1+0x4], R0 ;  /* 0x0000040001007387 */ /* 0x0101e60000100800 */
[----:B------:R-:W-:Y:S01]  /*23bd0*/  ISETP.GE.AND P1, PT, R14, UR5, PT ;  /* 0x000000050e007c0c */ /* 0x000fe2000bf26270 */
[----:B0-----:R-:W4:Y:S04]  /*23be0*/  LDL R0, [R1+0x8b8] ;  /* 0x0008b80001007983 */ /* 0x001f280000100800 */
[----:B------:R-:W4:Y:S01]  /*23bf0*/  LDL.LU R14, [R1+0x3c80] ;  /* 0x003c8000010e7983 */ /* 0x000f220000300800 */
[----:B---3--:R-:W-:-:S04]  /*23c00*/  @!P2 LOP3.LUT R3, R3, R2, RZ, 0x3c, !PT ;  /* 0x000000020303a212 */ /* 0x008fc800078e3cff */
[----:B------:R-:W-:-:S04]  /*23c10*/  @!P2 LOP3.LUT R2, R3, R2, RZ, 0x3c, !PT ;  /* 0x000000020302a212 */ /* 0x000fc800078e3cff */
[----:B------:R-:W-:-:S05]  /*23c20*/  @!P2 LOP3.LUT R3, R3, R2, RZ, 0x3c, !PT ;  /* 0x000000020303a212 */ /* 0x000fca00078e3cff */
[----:B------:R0:W3:Y:S04]  /*23c30*/  @!P2 LDG.E.U16 R10, [R2.64] ;  /* 0x0000000a020aa981 */ /* 0x0000e8000c1e1500 */
[----:B0-----:R-:W3:Y:S04]  /*23c40*/  LDL R2, [R1+0x8c4] ;  /* 0x0008c40001027983 */ /* 0x001ee80000100800 */
[----:B------:R-:W3:Y:S01]  /*23c50*/  LDL R3, [R1+0x8c8] ;  /* 0x0008c80001037983 */ /* 0x000ee20000100800 */
[----:B--2---:R-:W-:Y:S02]  /*23c60*/  PRMT R28, RZ, 0x7610, R28 ;  /* 0x00007610ff1c7816 */ /* 0x004fe4000000001c */
[----:B------:R-:W-:-:S02]  /*23c70*/  PRMT R27, RZ, 0x7610, R27 ;  /* 0x00007610ff1b7816 */ /* 0x000fc4000000001b */
[----:B----4-:R-:W-:Y:S02]  /*23c80*/  PRMT R14, RZ, 0x7610, R14 ;  /* 0x00007610ff0e7816 */ /* 0x010fe4000000000e */
[----:B---3--:R-:W-:-:S04]  /*23c90*/  @!P3 LOP3.LUT R3, R3, R2, RZ, 0x3c, !PT ;  /* 0x000000020303b212 */ /* 0x008fc800078e3cff */
[----:B------:R-:W-:-:S04]  /*23ca0*/  @!P3 LOP3.LUT R2, R3, R2, RZ, 0x3c, !PT ;  /* 0x000000020302b212 */ /* 0x000fc800078e3cff */
[----:B------:R-:W-:-:S05]  /*23cb0*/  @!P3 LOP3.LUT R3, R3, R2, RZ, 0x3c, !PT ;  /* 0x000000020303b212 */ /* 0x000fca00078e3cff */
[----:B------:R0:W2:Y:S04]  /*23cc0*/  @!P3 LDG.E.U16 R28, [R2.64] ;  /* 0x0000000a021cb981 */ /* 0x0000a8000c1e1500 */
[----:B0-----:R-:W0:Y:S01]  /*23cd0*/  S2R R3, SR_TID.X ;  /* 0x0000000000037919 */ /* 0x001e220000002100 */
[----:B------:R-:W-:Y:S01]  /*23ce0*/  @!P0 IMAD.MOV.U32 R2, RZ, RZ, R12 ;  /* 0x000000ffff028224 */ /* 0x000fe200078e000c */
[----:B0-----:R-:W-:-:S04]  /*23cf0*/  SHF.R.U32.HI R3, RZ, 0x7, R3 ;  /* 0x00000007ff037819 */ /* 0x001fc80000011603 */
[----:B------:R-:W-:-:S04]  /*23d00*/  SGXT.U32 R3, R3, 0x1 ;  /* 0x000000010303781a */ /* 0x000fc80000000000 */
[----:B------:R-:W-:-:S04]  /*23d10*/  LOP3.LUT R3, R3, 0x36, RZ, 0xfc, !PT ;  /* 0x0000003603037812 */ /* 0x000fc800078efcff */
[----:B------:R-:W-:Y:S01]  /*23d20*/  ISETP.GE.AND P3, PT, R3, UR5, PT ;  /* 0x0000000503007c0c */ /* 0x000fe2000bf66270 */
[----:B------:R-:W-:-:S05]  /*23d30*/  @!P0 IMAD.MOV.U32 R3, RZ, RZ, R19 ;  /* 0x000000ffff038224 */ /* 0x000fca00078e0013 */
[----:B------:R0:W3:Y:S02]  /*23d40*/  @!P0 LDG.E.U16 R14, [R2.64] ;  /* 0x0000000a020e8981 */ /* 0x0000e4000c1e1500 */
[----:B0-----:R-:W-:Y:S02]  /*23d50*/  @!P1 IMAD.MOV.U32 R2, RZ, RZ, R0 ;  /* 0x000000ffff029224 */ /* 0x001fe400078e0000 */
[----:B------:R-:W-:-:S05]  /*23d60*/  @!P1 IMAD.MOV.U32 R3, RZ, RZ, R4 ;  /* 0x000000ffff039224 */ /* 0x000fca00078e0004 */
[----:B------:R0:W4:Y:S04]  /*23d70*/  @!P1 LDG.E.U16 R27, [R2.64] ;  /* 0x0000000a021b9981 */ /* 0x000128000c1e1500 */
[----:B------:R-:W1:Y:S04]  /*23d80*/  S2R R11, SR_TID.X ;  /* 0x00000000000b7919 */ /* 0x000e680000002100 */
[----:B------:R0:W-:Y:S04]  /*23d90*/  STL [R1+0x1c], R10 ;  /* 0x00001c0a01007387 */ /* 0x0001e80000100800 */
[----:B0-----:R-:W0:Y:S01]  /*23da0*/  S2R R10, SR_TID.X ;  /* 0x00000000000a7919 */ /* 0x001e220000002100 */
[----:B-1----:R-:W-:-:S04]  /*23db0*/  SHF.R.U32.HI R11, RZ, 0x7, R11 ;  /* 0x00000007ff0b7819 */ /* 0x002fc8000001160b */
[----:B------:R-:W-:-:S04]  /*23dc0*/  SGXT.U32 R11, R11, 0x1 ;  /* 0x000000010b0b781a */ /* 0x000fc80000000000 */
[----:B------:R-:W-:Y:S02]  /*23dd0*/  LOP3.LUT R11, R11, 0x34, RZ, 0xfc, !PT ;  /* 0x000000340b0b7812 */ /* 0x000fe400078efcff */
[----:B0-----:R-:W-:-:S04]  /*23de0*/  SHF.R.U32.HI R10, RZ, 0x7, R10 ;  /* 0x00000007ff0a7819 */ /* 0x001fc8000001160a */
[----:B------:R-:W-:Y:S02]  /*23df0*/  SGXT.U32 R10, R10, 0x1 ;  /* 0x000000010a0a781a */ /* 0x000fe40000000000 */
[----:B------:R-:W-:Y:S02]  /*23e00*/  ISETP.GE.AND P2, PT, R11, UR5, PT ;  /* 0x000000050b007c0c */ /* 0x000fe4000bf46270 */
[----:B------:R-:W-:Y:S01]  /*23e10*/  LOP3.LUT R10, R10, 0x38, RZ, 0xfc, !PT ;  /* 0x000000380a0a7812 */ /* 0x000fe200078efcff */
[----:B------:R-:W3:Y:S03]  /*23e20*/  LDL.LU R11, [R1+0x3c7c] ;  /* 0x003c7c00010b7983 */ /* 0x000ee60000300800 */
[----:B------:R-:W-:Y:S01]  /*23e30*/  ISETP.GE.AND P0, PT, R10, UR5, PT ;  /* 0x000000050a007c0c */ /* 0x000fe2000bf06270 */
[----:B--2---:R0:W-:Y:S04]  /*23e40*/  STL [R1+0x260], R28 ;  /* 0x0002601c01007387 */ /* 0x0041e80000100800 */
[----:B0-----:R-:W2:Y:S04]  /*23e50*/  LDL.LU R28, [R1+0x3c78] ;  /* 0x003c7800011c7983 */ /* 0x001ea80000300800 */
[----:B------:R-:W3:Y:S04]  /*23e60*/  LDL R19, [R1+0x89c] ;  /* 0x00089c0001137983 */ /* 0x000ee80000100800 */
[----:B------:R-:W3:Y:S04]  /*23e70*/  LDL R10, [R1+0x8a0] ;  /* 0x0008a000010a7983 */ /* 0x000ee80000100800 */
[----:B------:R-:W3:Y:S04]  /*23e80*/  LDL R4, [R1+0x894] ;  /* 0x0008940001047983 */ /* 0x000ee80000100800 */
[----:B------:R-:W3:Y:S04]  /*23e90*/  LDL R0, [R1+0x898] ;  /* 0x0008980001007983 */ /* 0x000ee80000100800 */
[----:B------:R-:W3:Y:S04]  /*23ea0*/  LDL R2, [R1+0x8ac] ;  /* 0x0008ac0001027983 */ /* 0x000ee80000100800 */
[----:B----4-:R-:W-:Y:S04]  /*23eb0*/  STL [R1], R27 ;  /* 0x0000001b01007387 */ /* 0x010fe80000100800 */
[----:B------:R-:W3:Y:S01]  /*23ec0*/  LDL R3, [R1+0x8b0] ;  /* 0x0008b00001037983 */ /* 0x000ee20000100800 */
[----:B--2---:R-:W-:-:S02]  /*23ed0*/  PRMT R28, RZ, 0x7610, R28 ;  /* 0x00007610ff1c7816 */ /* 0x004fc4000000001c */
[----:B---3--:R-:W-:-:S04]  /*23ee0*/  @!P2 LOP3.LUT R3, R3, R2, RZ, 0x3c, !PT ;  /* 0x000000020303a212 */ /* 0x008fc800078e3cff */
[----:B------:R-:W-:-:S04]  /*23ef0*/  @!P2 LOP3.LUT R2, R3, R2, RZ, 0x3c, !PT ;  /* 0x000000020302a212 */ /* 0x000fc800078e3cff */
[----:B------:R-:W-:-:S05]  /*23f00*/  @!P2 LOP3.LUT R3, R3, R2, RZ, 0x3c, !PT ;  /* 0x000000020303a212 */ /* 0x000fca00078e3cff */
[----:B------:R-:W2:Y:S04]  /*23f10*/  @!P2 LDG.E.U16 R28, [R2.64] ;  /* 0x0000000a021ca981 */ /* 0x000ea8000c1e1500 */
[----:B------:R-:W0:Y:S02]  /*23f20*/  S2R R12, SR_TID.X ;  /* 0x00000000000c7919 */ /* 0x000e240000002100 */
[----:B0-----:R-:W-:-:S04]  /*23f30*/  SHF.R.U32.HI R12, RZ, 0x7, R12 ;  /* 0x00000007ff0c7819 */ /* 0x001fc8000001160c */
[----:B------:R-:W-:-:S04]  /*23f40*/  SGXT.U32 R12, R12, 0x1 ;  /* 0x000000010c0c781a */ /* 0x000fc80000000000 */
[----:B------:R-:W-:-:S04]  /*23f50*/  LOP3.LUT R12, R12, 0x3a, RZ, 0xfc, !PT ;  /* 0x0000003a0c0c7812 */ /* 0x000fc800078efcff */
[----:B------:R-:W-:Y:S02]  /*23f60*/  ISETP.GE.AND P1, PT, R12, UR5, PT ;  /* 0x000000050c007c0c */ /* 0x000fe4000bf26270 */
[----:B------:R-:W3:Y:S04]  /*23f70*/  LDL.LU R12, [R1+0x3c74] ;  /* 0x003c7400010c7983 */ /* 0x000ee80000300800 */
[----:B--2---:R0:W-:Y:S04]  /*23f80*/  STL [R1+0x1f0], R28 ;  /* 0x0001f01c01007387 */ /* 0x0041e80000100800 */
[----:B0-----:R-:W2:Y:S04]  /*23f90*/  LDL.LU R28, [R1+0x3c70] ;  /* 0x003c7000011c7983 */ /* 0x001ea80000300800 */
[----:B------:R-:W4:Y:S04]  /*23fa0*/  LDL R2, [R1+0x8a4] ;  /* 0x0008a40001027983 */ /* 0x000f280000100800 */
[----:B------:R-:W4:Y:S01]  /*23fb0*/  LDL R3, [R1+0x8a8] ;  /* 0x0008a80001037983 */ /* 0x000f220000100800 */
[----:B------:R-:W-:-:S02]  /*23fc0*/  PRMT R11, RZ, 0x7610, R11 ;  /* 0x00007610ff0b7816 */ /* 0x000fc4000000000b */
[----:B---3--:R-:W-:Y:S02]  /*23fd0*/  PRMT R12, RZ, 0x7610, R12 ;  /* 0x00007610ff0c7816 */ /* 0x008fe4000000000c */
[----:B----4-:R-:W-:-:S04]  /*23fe0*/  @!P3 LOP3.LUT R3, R3, R2, RZ, 0x3c, !PT ;  /* 0x000000020303b212 */ /* 0x010fc800078e3cff */
[----:B------:R-:W-:-:S04]  /*23ff0*/  @!P3 LOP3.LUT R2, R3, R2, RZ, 0x3c, !PT ;  /* 0x000000020302b212 */ /* 0x000fc800078e3cff */
[----:B------:R-:W-:-:S05]  /*24000*/  @!P3 LOP3.LUT R3, R3, R2, RZ, 0x3c, !PT ;  /* 0x000000020303b212 */ /* 0x000fca00078e3cff */
[----:B------:R0:W3:Y:S04]  /*24010*/  @!P3 LDG.E.U16 R11, [R2.64] ;  /* 0x0000000a020bb981 */ /* 0x0000e8000c1e1500 */
[----:B0-----:R-:W0:Y:S01]  /*24020*/  S2R R3, SR_TID.X ;  /* 0x0000000000037919 */ /* 0x001e220000002100 */
[----:B------:R-:W-:Y:S01]  /*24030*/  @!P0 IMAD.MOV.U32 R2, RZ, RZ, R10 ;  /* 0x000000ffff028224 */ /* 0x000fe200078e000a */
[----:B0-----:R-:W-:-:S04]  /*24040*/  SHF.R.U32.HI R3, RZ, 0x7, R3 ;  /* 0x00000007ff037819 */ /* 0x001fc80000011603 */
[----:B------:R-:W-:-:S04]  /*24050*/  SGXT.U32 R3, R3, 0x1 ;  /* 0x000000010303781a */ /* 0x000fc80000000000 */
[----:B------:R-:W-:-:S04]  /*24060*/  LOP3.LUT R3, R3, 0x3e, RZ, 0xfc, !PT ;  /* 0x0000003e03037812 */ /* 0x000fc800078efcff */
[----:B------:R-:W-:Y:S01]  /*24070*/  ISETP.GE.AND P3, PT, R3, UR5, PT ;  /* 0x0000000503007c0c */ /* 0x000fe2000bf66270 */
[----:B------:R-:W-:-:S05]  /*24080*/  @!P0 IMAD.MOV.U32 R3, RZ, RZ, R19 ;  /* 0x000000ffff038224 */ /* 0x000fca00078e0013 */
[----:B------:R0:W4:Y:S01]  /*24090*/  @!P0 LDG.E.U16 R12, [R2.64] ;  /* 0x0000000a020c8981 */ /* 0x000122000c1e1500 */
[----:B--2---:R-:W-:Y:S01]  /*240a0*/  PRMT R28, RZ, 0x7610, R28 ;  /* 0x00007610ff1c7816 */ /* 0x004fe2000000001c */
[----:B0-----:R-:W-:Y:S02]  /*240b0*/  @!P1 IMAD.MOV.U32 R2, RZ, RZ, R0 ;  /* 0x000000ffff029224 */ /* 0x001fe400078e0000 */
[----:B------:R-:W-:-:S05]  /*240c0*/  @!P1 IMAD.MOV.U32 R3, RZ, RZ, R4 ;  /* 0x000000ffff039224 */ /* 0x000fca00078e0004 */
[----:B------:R0:W2:Y:S04]  /*240d0*/  @!P1 LDG.E.U16 R28, [R2.64] ;  /* 0x0000000a021c9981 */ /* 0x0000a8000c1e1500 */
[----:B---3--:R1:W-:Y:S04]  /*240e0*/  STL [R1+0x25c], R11 ;  /* 0x00025c0b01007387 */ /* 0x0083e80000100800 */
[----:B-1----:R-:W3:Y:S04]  /*240f0*/  LDL.LU R11, [R1+0x3c6c] ;  /* 0x003c6c00010b7983 */ /* 0x002ee80000300800 */
[----:B----4-:R-:W-:Y:S04]  /*24100*/  STL [R1+0x3af8], R12 ;  /* 0x003af80c01007387 */ /* 0x010fe80000100800 */
[----:B0-----:R-:W4:Y:S04]  /*24110*/  LDL R2, [R1+0x88c] ;  /* 0x00088c0001027983 */ /* 0x001f280000100800 */
[----:B------:R-:W4:Y:S04]  /*24120*/  LDL R3, [R1+0x890] ;  /* 0x0008900001037983 */ /* 0x000f280000100800 */
[----:B------:R-:W0:Y:S01]  /*24130*/  S2R R27, SR_TID.X ;  /* 0x00000000001b7919 */ /* 0x000e220000002100 */
[----:B------:R-:W-:-:S03]  /*24140*/  PRMT R8, RZ, 0x7610, R8 ;  /* 0x00007610ff087816 */ /* 0x000fc60000000008 */
[----:B------:R-:W2:Y:S04]  /*24150*/  LDL R19, [R1+0x880] ;  /* 0x0008800001137983 */ /* 0x000ea80000100800 */
[----:B------:R-:W2:Y:S04]  /*24160*/  LDL R4, [R1+0x874] ;  /* 0x0008740001047983 */ /* 0x000ea80000100800 */
[----:B------:R-:W2:Y:S01]  /*24170*/  LDL R0, [R1+0x878] ;  /* 0x0008780001007983 */ /* 0x000ea20000100800 */
[----:B0-----:R-:W-:-:S04]  /*24180*/  SHF.R.U32.HI R27, RZ, 0x7, R27 ;  /* 0x00000007ff1b7819 */ /* 0x001fc8000001161b */
[----:B------:R-:W-:-:S04]  /*24190*/  SGXT.U32 R27, R27, 0x1 ;  /* 0x000000011b1b781a */ /* 0x000fc80000000000 */
[----:B------:R-:W-:-:S04]  /*241a0*/  LOP3.LUT R27, R27, 0x3c, RZ, 0xfc, !PT ;  /* 0x0000003c1b1b7812 */ /* 0x000fc800078efcff */
[----:B------:R-:W-:Y:S02]  /*241b0*/  ISETP.GE.AND P2, PT, R27, UR5, PT ;  /* 0x000000051b007c0c */ /* 0x000fe4000bf46270 */
[----:B------:R-:W0:Y:S11]  /*241c0*/  S2R R27, SR_TID.X ;  /* 0x00000000001b7919 */ /* 0x000e360000002100 */
[----:B----4-:R-:W-:-:S04]  /*241d0*/  @!P2 LOP3.LUT R3, R3, R2, RZ, 0x3c, !PT ;  /* 0x000000020303a212 */ /* 0x010fc800078e3cff */
[----:B------:R-:W-:-:S04]  /*241e0*/  @!P2 LOP3.LUT R2, R3, R2, RZ, 0x3c, !PT ;  /* 0x000000020302a212 */ /* 0x000fc800078e3cff */
[----:B------:R-:W-:-:S05]  /*241f0*/  @!P2 LOP3.LUT R3, R3, R2, RZ, 0x3c, !PT ;  /* 0x000000020303a212 */ /* 0x000fca00078e3cff */
[----:B------:R1:W4:Y:S01]  /*24200*/  @!P2 LDG.E.U16 R8, [R2.64] ;  /* 0x0000000a0208a981 */ /* 0x000322000c1e1500 */
[----:B0-----:R-:W-:-:S04]  /*24210*/  SHF.R.U32.HI R27, RZ, 0x7, R27 ;  /* 0x00000007ff1b7819 */ /* 0x001fc8000001161b */
[----:B------:R-:W-:-:S04]  /*24220*/  SGXT.U32 R27, R27, 0x1 ;  /* 0x000000011b1b781a */ /* 0x000fc80000000000 */
[----:B------:R-:W-:Y:S02]  /*24230*/  LOP3.LUT R10, R27, 0x40, RZ, 0xfc, !PT ;  /* 0x000000401b0a7812 */ /* 0x000fe400078efcff */
[----:B------:R-:W0:Y:S04]  /*24240*/  S2R R27, SR_TID.X ;  /* 0x00000000001b7919 */ /* 0x000e280000002100 */
[----:B--2---:R-:W-:Y:S04]  /*24250*/  STL [R1+0x3ab4], R28 ;  /* 0x003ab41c01007387 */ /* 0x004fe80000100800 */
[----:B------:R-:W-:Y:S04]  /*24260*/  STL [R1+0x3ab8], R28 ;  /* 0x003ab81c01007387 */ /* 0x000fe80000100800 */
[----:B------:R-:W-:Y:S01]  /*24270*/  STL [R1+0x3af0], R28 ;  /* 0x003af01c01007387 */ /* 0x000fe20000100800 */
[----:B0-----:R-:W-:-:S04]  /*24280*/  SHF.R.U32.HI R27, RZ, 0x7, R27 ;  /* 0x00000007ff1b7819 */ /* 0x001fc8000001161b */
[----:B------:R-:W-:-:S04]  /*24290*/  SGXT.U32 R27, R27, 0x1 ;  /* 0x000000011b1b781a */ /* 0x000fc80000000000 */
[----:B------:R-:W-:Y:S01]  /*242a0*/  LOP3.LUT R27, R27, 0x42, RZ, 0xfc, !PT ;  /* 0x000000421b1b7812 */ /* 0x000fe200078efcff */
[----:B------:R-:W-:Y:S03]  /*242b0*/  STL [R1+0x3af4], R28 ;  /* 0x003af41c01007387 */ /* 0x000fe60000100800 */
[----:B------:R-:W-:Y:S02]  /*242c0*/  ISETP.GE.AND P1, PT, R27, UR5, PT ;  /* 0x000000051b007c0c */ /* 0x000fe4000bf26270 */
[----:B------:R-:W2:Y:S04]  /*242d0*/  LDL.LU R27, [R1+0x3c68] ;  /* 0x003c6800011b7983 */ /* 0x000ea80000300800 */
[----:B-1----:R-:W2:Y:S04]  /*242e0*/  LDL R2, [R1+0x884] ;  /* 0x0008840001027983 */ /* 0x002ea80000100800 */
[----:B----4-:R0:W-:Y:S04]  /*242f0*/  STL [R1+0x1dc], R8 ;  /* 0x0001dc0801007387 */ /* 0x0101e80000100800 */
[----:B------:R-:W2:Y:S01]  /*24300*/  LDL R3, [R1+0x888] ;  /* 0x0008880001037983 */ /* 0x000ea20000100800 */
[----:B------:R-:W-:-:S02]  /*24310*/  PRMT R26, RZ, 0x7610, R26 ;  /* 0x00007610ff1a7816 */ /* 0x000fc4000000001a */
[----:B------:R-:W-:Y:S02]  /*24320*/  ISETP.GE.AND P0, PT, R10, UR5, PT ;  /* 0x000000050a007c0c */ /* 0x000fe4000bf06270 */
[----:B------:R-:W1:Y:S01]  /*24330*/  S2R R10, SR_TID.X ;  /* 0x00000000000a7919 */ /* 0x000e620000002100 */
[----:B--2---:R-:W-:-:S04]  /*24340*/  @!P3 LOP3.LUT R3, R3, R2, RZ, 0x3c, !PT ;  /* 0x000000020303b212 */ /* 0x004fc800078e3cff */
[----:B------:R-:W-:-:S04]  /*24350*/  @!P3 LOP3.LUT R2, R3, R2, RZ, 0x3c, !PT ;  /* 0x000000020302b212 */ /* 0x000fc800078e3cff */
[----:B------:R-:W-:-:S05]  /*24360*/  @!P3 LOP3.LUT R3, R3, R2, RZ, 0x3c, !PT ;  /* 0x000000020303b212 */ /* 0x000fca00078e3cff */
[----:B------:R-:W2:Y:S01]  /*24370*/  @!P3 LDG.E.U16 R26, [R2.64] ;  /* 0x0000000a021ab981 */ /* 0x000ea2000c1e1500 */
[----:B-1----:R-:W-:-:S04]  /*24380*/  SHF.R.U32.HI R10, RZ, 0x7, R10 ;  /* 0x00000007ff0a7819 */ /* 0x002fc8000001160a */
[----:B------:R-:W-:-:S04]  /*24390*/  SGXT.U32 R10, R10, 0x1 ;  /* 0x000000010a0a781a */ /* 0x000fc80000000000 */
[----:B------:R-:W-:-:S04]  /*243a0*/  LOP3.LUT R10, R10, 0x44, RZ, 0xfc, !PT ;  /* 0x000000440a0a7812 */ /* 0x000fc800078efcff */
[----:B------:R-:W-:Y:S02]  /*243b0*/  ISETP.GE.AND P2, PT, R10, UR5, PT ;  /* 0x000000050a007c0c */ /* 0x000fe4000bf46270 */
[----:B------:R-:W4:Y:S04]  /*243c0*/  LDL.LU R10, [R1+0x3c64] ;  /* 0x003c6400010a7983 */ /* 0x000f280000300800 */
[----:B0-----:R-:W0:Y:S04]  /*243d0*/  S2R R8, SR_TID.X ;  /* 0x0000000000087919 */ /* 0x001e280000002100 */
[----:B--2---:R1:W-:Y:S04]  /*243e0*/  STL [R1+0x258], R26 ;  /* 0x0002581a01007387 */ /* 0x0043e80000100800 */
[----:B-1----:R-:W2:Y:S04]  /*243f0*/  LDL.LU R26, [R1+0x3c60] ;  /* 0x003c6000011a7983 */ /* 0x002ea80000300800 */
[----:B------:R-:W2:Y:S01]  /*24400*/  LDL R3, [R1+0x87c] ;  /* 0x00087c0001037983 */ /* 0x000ea20000100800 */
[----:B0-----:R-:W-:-:S04]  /*24410*/  SHF.R.U32.HI R8, RZ, 0x7, R8 ;  /* 0x00000007ff087819 */ /* 0x001fc80000011608 */
[----:B------:R-:W-:-:S04]  /*24420*/  SGXT.U32 R8, R8, 0x1 ;  /* 0x000000010808781a */ /* 0x000fc80000000000 */
[----:B------:R-:W-:Y:S02]  /*24430*/  LOP3.LUT R2, R8, 0x46, RZ, 0xfc, !PT ;  /* 0x0000004608027812 */ /* 0x000fe400078efcff */
[----:B---3--:R-:W-:Y:S01]  /*24440*/  PRMT R11, RZ, 0x7610, R11 ;  /* 0x00007610ff0b7816 */ /* 0x008fe2000000000b */
[----:B------:R-:W3:Y:S01]  /*24450*/  LDL R8, [R1+0x870] ;  /* 0x0008700001087983 */ /* 0x000ee20000100800 */
[----:B------:R-:W-:Y:S01]  /*24460*/  ISETP.GE.AND P3, PT, R2, UR5, PT ;  /* 0x0000000502007c0c */ /* 0x000fe2000bf66270 */
[----:B------:R-:W-:Y:S01]  /*24470*/  @!P0 IMAD.MOV.U32 R2, RZ, RZ, R19 ;  /* 0x000000ffff028224 */ /* 0x000fe200078e0013 */
[----:B------:R-:W-:Y:S01]  /*24480*/  PRMT R27, RZ, 0x7610, R27 ;  /* 0x00007610ff1b7816 */ /* 0x000fe2000000001b */
[----:B------:R-:W3:Y:S04]  /*24490*/  LDL R19, [R1+0x868] ;  /* 0x0008680001137983 */ /* 0x000ee80000100800 */
[----:B--2---:R0:W2:Y:S04]  /*244a0*/  @!P0 LDG.E.U16 R11, [R2.64] ;  /* 0x0000000a020b8981 */ /* 0x0040a8000c1e1500 */
[----:B0-----:R-:W0:Y:S01]  /*244b0*/  S2R R3, SR_TID.X ;  /* 0x0000000000037919 */ /* 0x001e220000002100 */
[----:B------:R-:W-:Y:S01]  /*244c0*/  @!P1 IMAD.MOV.U32 R2, RZ, RZ, R0 ;  /* 0x000000ffff029224 */ /* 0x000fe200078e0000 */
[----:B------:R-:W-:-:S02]  /*244d0*/  PRMT R9, RZ, 0x7610, R9 ;  /* 0x00007610ff097816 */ /* 0x000fc40000000009 */
[----:B------:R-:W2:Y:S01]  /*244e0*/  LDL R0, [R1+0x860] ;  /* 0x0008600001007983 */ /* 0x000ea20000100800 */
[----:B0-----:R-:W-:-:S04]  /*244f0*/  SHF.R.U32.HI R3, RZ, 0x7, R3 ;  /* 0x00000007ff037819 */ /* 0x001fc80000011603 */
[----:B------:R-:W-:-:S04]  /*24500*/  SGXT.U32 R3, R3, 0x1 ;  /* 0x000000010303781a */ /* 0x000fc80000000000 */
[----:B------:R-:W-:-:S04]  /*24510*/  LOP3.LUT R3, R3, 0x48, RZ, 0xfc, !PT ;  /* 0x0000004803037812 */ /* 0x000fc800078efcff */
[----:B------:R-:W-:Y:S01]  /*24520*/  ISETP.GE.AND P4, PT, R3, UR5, PT ;  /* 0x0000000503007c0c */ /* 0x000fe2000bf86270 */
[----:B------:R-:W-:Y:S02]  /*24530*/  @!P1 IMAD.MOV.U32 R3, RZ, RZ, R4 ;  /* 0x000000ffff039224 */ /* 0x000fe400078e0004 */
[----:B------:R-:W2:Y:S04]  /*24540*/  LDL R4, [R1+0x85c] ;  /* 0x00085c0001047983 */ /* 0x000ea80000100800 */
[----:B------:R0:W2:Y:S04]  /*24550*/  @!P1 LDG.E.U16 R27, [R2.64] ;  /* 0x0000000a021b9981 */ /* 0x0000a8000c1e1500 */
[----:B0-----:R-:W0:Y:S02]  /*24560*/  S2R R3, SR_TID.X ;  /* 0x0000000000037919 */ /* 0x001e240000002100 */
[----:B0-----:R-:W-:-:S02]  /*24570*/  SHF.R.U32.HI R2, RZ, 0x7, R3 ;  /* 0x00000007ff027819 */ /* 0x001fc40000011603 */
[----:B------:R-:W2:Y:S02]  /*24580*/  LDL R3, [R1+0x86c] ;  /* 0x00086c0001037983 */ /* 0x000ea40000100800 */
[----:B------:R-:W-:-:S04]  /*24590*/  SGXT.U32 R2, R2, 0x1 ;  /* 0x000000010202781a */ /* 0x000fc80000000000 */
[----:B------:R-:W-:-:S04]  /*245a0*/  LOP3.LUT R2, R2, 0x4a, RZ, 0xfc, !PT ;  /* 0x0000004a02027812 */ /* 0x000fc800078efcff */
[----:B------:R-:W-:Y:S01]  /*245b0*/  ISETP.GE.AND P1, PT, R2, UR5, PT ;  /* 0x0000000502007c0c */ /* 0x000fe2000bf26270 */
[----:B---3--:R-:W-:-:S05]  /*245c0*/  @!P2 IMAD.MOV.U32 R2, RZ, RZ, R8 ;  /* 0x000000ffff02a224 */ /* 0x008fca00078e0008 */
[----:B--2---:R0:W2:Y:S04]  /*245d0*/  @!P2 LDG.E.U16 R9, [R2.64] ;  /* 0x0000000a0209a981 */ /* 0x0040a8000c1e1500 */
[----:B0-----:R-:W0:Y:S04]  /*245e0*/  S2R R3, SR_TID.X ;  /* 0x0000000000037919 */ /* 0x001e280000002100 */
[----:B------:R-:W-:Y:S04]  /*245f0*/  STL [R1+0x3ab0], R27 ;  /* 0x003ab01b01007387 */ /* 0x000fe80000100800 */
[----:B------:R-:W-:Y:S04]  /*24600*/  STL [R1+0x3abc], R27 ;  /* 0x003abc1b01007387 */ /* 0x000fe80000100800 */
[----:B------:R-:W-:Y:S01]  /*24610*/  STL [R1+0x3ac0], R27 ;  /* 0x003ac01b01007387 */ /* 0x000fe20000100800 */
[----:B0-----:R-:W-:-:S04]  /*24620*/  SHF.R.U32.HI R3, RZ, 0x7, R3 ;  /* 0x00000007ff037819 */ /* 0x001fc80000011603 */
[----:B------:R-:W-:-:S04]  /*24630*/  SGXT.U32 R3, R3, 0x1 ;  /* 0x000000010303781a */ /* 0x000fc80000000000 */
[----:B------:R-:W-:Y:S01]  /*24640*/  LOP3.LUT R2, R3, 0x4c, RZ, 0xfc, !PT ;  /* 0x0000004c03027812 */ /* 0x000fe200078efcff */
[----:B--2---:R0:W-:Y:S04]  /*24650*/  STL [R1+0x1cc], R9 ;  /* 0x0001cc0901007387 */ /* 0x0041e80000100800 */
[----:B0-----:R-:W2:Y:S04]  /*24660*/  LDL.LU R9, [R1+0x3c5c] ;  /* 0x003c5c0001097983 */ /* 0x001ea80000300800 */
[----:B------:R-:W3:Y:S01]  /*24670*/  LDL R3, [R1+0x864] ;  /* 0x0008640001037983 */ /* 0x000ee20000100800 */
[----:B------:R-:W-:-:S02]  /*24680*/  PRMT R15, RZ, 0x7610, R15 ;  /* 0x00007610ff0f7816 */ /* 0x000fc4000000000f */
[----:B------:R-:W-:Y:S01]  /*24690*/  ISETP.GE.AND P2, PT, R2, UR5, PT ;  /* 0x0000000502007c0c */ /* 0x000fe2000bf46270 */
[----:B------:R-:W-:Y:S01]  /*246a0*/  @!P3 IMAD.MOV.U32 R2, RZ, RZ, R19 ;  /* 0x000000ffff02b224 */ /* 0x000fe200078e0013 */
[----:B----4-:R-:W-:-:S04]  /*246b0*/  PRMT R10, RZ, 0x7610, R10 ;  /* 0x00007610ff0a7816 */ /* 0x010fc8000000000a */
[----:B---3--:R0:W3:Y:S02]  /*246c0*/  @!P3 LDG.E.U16 R15, [R2.64] ;  /* 0x0000000a020fb981 */ /* 0x0080e4000c1e1500 */
[----:B0-----:R-:W-:Y:S02]  /*246d0*/  @!P4 IMAD.MOV.U32 R2, RZ, RZ, R0 ;  /* 0x000000ffff02c224 */ /* 0x001fe400078e0000 */
[----:B------:R-:W-:-:S05]  /*246e0*/  @!P4 IMAD.MOV.U32 R3, RZ, RZ, R4 ;  /* 0x000000ffff03c224 */ /* 0x000fca00078e0004 */
[----:B------:R0:W4:Y:S04]  /*246f0*/  @!P4 LDG.E.U16 R10, [R2.64] ;  /* 0x0000000a020ac981 */ /* 0x000128000c1e1500 */
[----:B---3--:R1:W-:Y:S04]  /*24700*/  STL [R1+0x254], R15 ;  /* 0x0002540f01007387 */ /* 0x0083e80000100800 */
[----:B0-----:R-:W3:Y:S04]  /*24710*/  LDL R2, [R1+0x854] ;  /* 0x0008540001027983 */ /* 0x001ee80000100800 */
[----:B------:R-:W3:Y:S01]  /*24720*/  LDL R3, [R1+0x858] ;  /* 0x0008580001037983 */ /* 0x000ee20000100800 */
[----:B------:R-:W-:-:S03]  /*24730*/  PRMT R26, RZ, 0x7610, R26 ;  /* 0x00007610ff1a7816 */ /* 0x000fc6000000001a */
[----:B------:R-:W2:Y:S01]  /*24740*/  LDL R19, [R1+0x850] ;  /* 0x0008500001137983 */ /* 0x000ea20000100800 */
[----:B------:R-:W-:-:S03]  /*24750*/  PRMT R24, RZ, 0x7610, R24 ;  /* 0x00007610ff187816 */ /* 0x000fc60000000018 */
[----:B------:R-:W0:Y:S04]  /*24760*/  S2R R8, SR_TID.X ;  /* 0x0000000000087919 */ /* 0x000e280000002100 */
[----:B------:R-:W2:Y:S01]  /*24770*/  LDL R4, [R1+0x83c] ;  /* 0x00083c0001047983 */ /* 0x000ea20000100800 */
[----:B---3--:R-:W-:-:S04]  /*24780*/  @!P1 LOP3.LUT R3, R3, R2, RZ, 0x3c, !PT ;  /* 0x0000000203039212 */ /* 0x008fc800078e3cff */
[----:B------:R-:W-:-:S04]  /*24790*/  @!P1 LOP3.LUT R2, R3, R2, RZ, 0x3c, !PT ;  /* 0x0000000203029212 */ /* 0x000fc800078e3cff */
[----:B------:R-:W-:-:S05]  /*247a0*/  @!P1 LOP3.LUT R3, R3, R2, RZ, 0x3c, !PT ;  /* 0x0000000203039212 */ /* 0x000fca00078e3cff */
[----:B------:R3:W4:Y:S04]  /*247b0*/  @!P1 LDG.E.U16 R26, [R2.64] ;  /* 0x0000000a021a9981 */ /* 0x000728000c1e1500 */
[----:B---3--:R-:W3:Y:S01]  /*247c0*/  LDL R3, [R1+0x84c] ;  /* 0x00084c0001037983 */ /* 0x008ee20000100800 */
[----:B--2---:R-:W-:Y:S01]  /*247d0*/  @!P2 IMAD.MOV.U32 R2, RZ, RZ, R19 ;  /* 0x000000ffff02a224 */ /* 0x004fe200078e0013 */
[----:B0-----:R-:W-:-:S04]  /*247e0*/  SHF.R.U32.HI R8, RZ, 0x7, R8 ;  /* 0x00000007ff087819 */ /* 0x001fc80000011608 */
[----:B------:R-:W-:-:S04]  /*247f0*/  SGXT.U32 R8, R8, 0x1 ;  /* 0x000000010808781a */ /* 0x000fc80000000000 */
[----:B-1----:R-:W-:Y:S02]  /*24800*/  LOP3.LUT R15, R8, 0x4e, RZ, 0xfc, !PT ;  /* 0x0000004e080f7812 */ /* 0x002fe400078efcff */
[----:B------:R-:W0:Y:S04]  /*24810*/  S2R R8, SR_TID.X ;  /* 0x0000000000087919 */ /* 0x000e280000002100 */
[----:B---3--:R-:W2:Y:S01]  /*24820*/  @!P2 LDG.E.U16 R24, [R2.64] ;  /* 0x0000000a0218a981 */ /* 0x008ea2000c1e1500 */
[----:B0-----:R-:W-:-:S04]  /*24830*/  SHF.R.U32.HI R8, RZ, 0x7, R8 ;  /* 0x00000007ff087819 */ /* 0x001fc80000011608 */
[----:B------:R-:W-:-:S04]  /*24840*/  SGXT.U32 R8, R8, 0x1 ;  /* 0x000000010808781a */ /* 0x000fc80000000000 */
[----:B------:R-:W-:Y:S02]  /*24850*/  LOP3.LUT R0, R8, 0x50, RZ, 0xfc, !PT ;  /* 0x0000005008007812 */ /* 0x000fe400078efcff */
[----:B------:R-:W-:Y:S02]  /*24860*/  ISETP.GE.AND P0, PT, R15, UR5, PT ;  /* 0x000000050f007c0c */ /* 0x000fe4000bf06270 */
[----:B------:R-:W-:Y:S01]  /*24870*/  ISETP.GE.AND P3, PT, R0, UR5, PT ;  /* 0x0000000500007c0c */ /* 0x000fe2000bf66270 */
[----:B------:R-:W3:Y:S04]  /*24880*/  LDL R15, [R1+0x848] ;  /* 0x00084800010f7983 */ /* 0x000ee80000100800 */
[----:B------:R-:W3:Y:S04]  /*24890*/  LDL R0, [R1+0x840] ;  /* 0x0008400001007983 */ /* 0x000ee80000100800 */
[----:B----4-:R-:W-:Y:S04]  /*248a0*/  STL [R1+0x3aac], R26 ;  /* 0x003aac1a01007387 */ /* 0x010fe80000100800 */
[----:B------:R-:W-:Y:S04]  /*248b0*/  STL [R1+0x3ac4], R26 ;  /* 0x003ac41a01007387 */ /* 0x000fe80000100800 */
[----:B------:R-:W-:Y:S04]  /*248c0*/  STL [R1+0x3ac8], R26 ;  /* 0x003ac81a01007387 */ /* 0x000fe80000100800 */
[----:B------:R-:W4:Y:S04]  /*248d0*/  LDL R19, [R1+0x838] ;  /* 0x0008380001137983 */ /* 0x000f280000100800 */
[----:B------:R-:W0:Y:S04]  /*248e0*/  S2R R8, SR_TID.X ;  /* 0x0000000000087919 */ /* 0x000e280000002100 */
[----:B--2---:R1:W-:Y:S04]  /*248f0*/  STL [R1+0x1c0], R24 ;  /* 0x0001c01801007387 */ /* 0x0043e80000100800 */
[----:B-1----:R-:W2:Y:S04]  /*24900*/  LDL.LU R24, [R1+0x3c58] ;  /* 0x003c580001187983 */ /* 0x002ea80000300800 */
[----:B------:R-:W2:Y:S01]  /*24910*/  LDL R3, [R1+0x844] ;  /* 0x0008440001037983 */ /* 0x000ea20000100800 */
[----:B0-----:R-:W-:-:S04]  /*24920*/  SHF.R.U32.HI R8, RZ, 0x7, R8 ;  /* 0x00000007ff087819 */ /* 0x001fc80000011608 */
[----:B------:R-:W-:-:S04]  /*24930*/  SGXT.U32 R8, R8, 0x1 ;  /* 0x000000010808781a */ /* 0x000fc80000000000 */
[----:B------:R-:W-:-:S04]  /*24940*/  LOP3.LUT R8, R8, 0x52, RZ, 0xfc, !PT ;  /* 0x0000005208087812 */ /* 0x000fc800078efcff */
[----:B------:R-:W-:Y:S02]  /*24950*/  ISETP.GE.AND P1, PT, R8, UR5, PT ;  /* 0x0000000508007c0c */ /* 0x000fe4000bf26270 */
[----:B------:R-:W0:Y:S01]  /*24960*/  S2R R8, SR_TID.X ;  /* 0x0000000000087919 */ /* 0x000e220000002100 */
[----:B------:R-:W-:Y:S02]  /*24970*/  PRMT R7, RZ, 0x7610, R7 ;  /* 0x00007610ff077816 */ /* 0x000fe40000000007 */
[----:B0-----:R-:W-:-:S04]  /*24980*/  SHF.R.U32.HI R2, RZ, 0x7, R8 ;  /* 0x00000007ff027819 */ /* 0x001fc80000011608 */
[----:B------:R-:W-:-:S04]  /*24990*/  SGXT.U32 R2, R2, 0x1 ;  /* 0x000000010202781a */ /* 0x000fc80000000000 */
[C---:B------:R-:W-:Y:S02]  /*249a0*/  LOP3.LUT R8, R2.reuse, 0x54, RZ, 0xfc, !PT ;  /* 0x0000005402087812 */ /* 0x040fe400078efcff */
[----:B------:R-:W-:-:S04]  /*249b0*/  LOP3.LUT R2, R2, 0x56, RZ, 0xfc, !PT ;  /* 0x0000005602027812 */ /* 0x000fc800078efcff */
[----:B------:R-:W-:Y:S01]  /*249c0*/  ISETP.GE.AND P4, PT, R2, UR5, PT ;  /* 0x0000000502007c0c */ /* 0x000fe2000bf86270 */
[----:B---3--:R-:W-:-:S05]  /*249d0*/  @!P0 IMAD.MOV.U32 R2, RZ, RZ, R15 ;  /* 0x000000ffff028224 */ /* 0x008fca00078e000f */
[----:B--2---:R0:W2:Y:S01]  /*249e0*/  @!P0 LDG.E.U16 R7, [R2.64] ;  /* 0x0000000a02078981 */ /* 0x0040a2000c1e1500 */
[----:B------:R-:W-:Y:S01]  /*249f0*/  PRMT R9, RZ, 0x7610, R9 ;  /* 0x00007610ff097816 */ /* 0x000fe20000000009 */
[----:B0-----:R-:W-:Y:S02]  /*24a00*/  @!P3 IMAD.MOV.U32 R2, RZ, RZ, R0 ;  /* 0x000000ffff02b224 */ /* 0x001fe400078e0000 */
[----:B------:R-:W-:-:S05]  /*24a10*/  @!P3 IMAD.MOV.U32 R3, RZ, RZ, R4 ;  /* 0x000000ffff03b224 */ /* 0x000fca00078e0004 */
[----:B------:R0:W3:Y:S04]  /*24a20*/  @!P3 LDG.E.U16 R9, [R2.64] ;  /* 0x0000000a0209b981 */ /* 0x0000e8000c1e1500 */
[----:B0-----:R-:W0:Y:S01]  /*24a30*/  S2R R3, SR_TID.X ;  /* 0x0000000000037919 */ /* 0x001e220000002100 */
[----:B------:R-:W-:-:S03]  /*24a40*/  ISETP.GE.AND P2, PT, R8, UR5, PT ;  /* 0x0000000508007c0c */ /* 0x000fc6000bf46270 */
[----:B------:R-:W3:Y:S04]  /*24a50*/  LDL.LU R8, [R1+0x3c54] ;  /* 0x003c540001087983 */ /* 0x000ee80000300800 */
[----:B------:R-:W3:Y:S01]  /*24a60*/  LDL R15, [R1+0x81c] ;  /* 0x00081c00010f7983 */ /* 0x000ee20000100800 */
[----:B0-----:R-:W-:-:S04]  /*24a70*/  SHF.R.U32.HI R3, RZ, 0x7, R3 ;  /* 0x00000007ff037819 */ /* 0x001fc80000011603 */
[----:B------:R-:W-:-:S04]  /*24a80*/  SGXT.U32 R3, R3, 0x1 ;  /* 0x000000010303781a */ /* 0x000fc80000000000 */
[----:B------:R-:W-:Y:S01]  /*24a90*/  LOP3.LUT R2, R3, 0x58, RZ, 0xfc, !PT ;  /* 0x0000005803027812 */ /* 0x000fe200078efcff */
[----:B--2---:R0:W-:Y:S04]  /*24aa0*/  STL [R1+0x250], R7 ;  /* 0x0002500701007387 */ /* 0x0041e80000100800 */
[----:B------:R-:W2:Y:S01]  /*24ab0*/  LDL R3, [R1+0x834] ;  /* 0x0008340001037983 */ /* 0x000ea20000100800 */
[----:B------:R-:W-:Y:S02]  /*24ac0*/  PRMT R24, RZ, 0x7610, R24 ;  /* 0x00007610ff187816 */ /* 0x000fe40000000018 */
[----:B------:R-:W-:Y:S01]  /*24ad0*/  ISETP.GE.AND P0, PT, R2, UR5, PT ;  /* 0x0000000502007c0c */ /* 0x000fe2000bf06270 */
[----:B----4-:R-:W-:Y:S01]  /*24ae0*/  @!P1 IMAD.MOV.U32 R2, RZ, RZ, R19 ;  /* 0x000000ffff029224 */ /* 0x010fe200078e0013 */
[----:B------:R-:W-:Y:S01]  /*24af0*/  PRMT R6, RZ, 0x7610, R6 ;  /* 0x00007610ff067816 */ /* 0x000fe20000000006 */
[----:B0-----:R-:W4:Y:S04]  /*24b00*/  LDL R7, [R1+0x820] ;  /* 0x0008200001077983 */ /* 0x001f280000100800 */
[----:B------:R-:W3:Y:S04]  /*24b10*/  LDL R4, [R1+0x814] ;  /* 0x0008140001047983 */ /* 0x000ee80000100800 */
[----:B------:R-:W3:Y:S04]  /*24b20*/  LDL R0, [R1+0x818] ;  /* 0x0008180001007983 */ /* 0x000ee80000100800 */
[----:B--2---:R0:W2:Y:S04]  /*24b30*/  @!P1 LDG.E.U16 R24, [R2.64] ;  /* 0x0000000a02189981 */ /* 0x0040a8000c1e1500 */
[----:B0-----:R-:W2:Y:S04]  /*24b40*/  LDL R2, [R1+0x82c] ;  /* 0x00082c0001027983 */ /* 0x001ea80000100800 */
[----:B------:R-:W2:Y:S02]  /*24b50*/  LDL R3, [R1+0x830] ;  /* 0x0008300001037983 */ /* 0x000ea40000100800 */
[----:B--2---:R-:W-:-:S04]  /*24b60*/  @!P2 LOP3.LUT R3, R3, R2, RZ, 0x3c, !PT ;  /* 0x000000020303a212 */ /* 0x004fc800078e3cff */
[----:B------:R-:W-:-:S04]  /*24b70*/  @!P2 LOP3.LUT R2, R3, R2, RZ, 0x3c, !PT ;  /* 0x000000020302a212 */ /* 0x000fc800078e3cff */
[----:B------:R-:W-:-:S05]  /*24b80*/  @!P2 LOP3.LUT R3, R3, R2, RZ, 0x3c, !PT ;  /* 0x000000020303a212 */ /* 0x000fca00078e3cff */
[----:B------:R-:W2:Y:S04]  /*24b90*/  @!P2 LDG.E.U16 R6, [R2.64] ;  /* 0x0000000a0206a981 */ /* 0x000ea8000c1e1500 */
[----:B------:R-:W-:Y:S04]  /*24ba0*/  STL [R1+0x3acc], R24 ;  /* 0x003acc1801007387 */ /* 0x000fe80000100800 */
[----:B------:R-:W-:Y:S04]  /*24bb0*/  STL [R1+0x3ad0], R24 ;  /* 0x003ad01801007387 */ /* 0x000fe80000100800 */
[----:B--2---:R-:W-:Y:S04]  /*24bc0*/  STL [R1+0x180], R6 ;  /* 0x0001800601007387 */ /* 0x004fe80000100800 */
[----:B------:R-:W2:Y:S04]  /*24bd0*/  LDL R2, [R1+0x824] ;  /* 0x0008240001027983 */ /* 0x000ea80000100800 */
[----:B------:R-:W2:Y:S01]  /*24be0*/  LDL R3, [R1+0x828] ;  /* 0x0008280001037983 */ /* 0x000ea20000100800 */
[----:B------:R-:W-:-:S02]  /*24bf0*/  PRMT R21, RZ, 0x7610, R21 ;  /* 0x00007610ff157816 */ /* 0x000fc40000000015 */
[----:B--2---:R-:W-:-:S04]  /*24c00*/  @!P4 LOP3.LUT R3, R3, R2, RZ, 0x3c, !PT ;  /* 0x000000020303c212 */ /* 0x004fc800078e3cff */
[----:B------:R-:W-:-:S04]  /*24c10*/  @!P4 LOP3.LUT R2, R3, R2, RZ, 0x3c, !PT ;  /* 0x000000020302c212 */ /* 0x000fc800078e3cff */
[----:B------:R-:W-:-:S05]  /*24c20*/  @!P4 LOP3.LUT R3, R3, R2, RZ, 0x3c, !PT ;  /* 0x000000020303c212 */ /* 0x000fca00078e3cff */
[----:B------:R-:W2:Y:S04]  /*24c30*/  @!P4 LDG.E.U16 R21, [R2.64] ;  /* 0x0000000a0215c981 */ /* 0x000ea8000c1e1500 */
[----:B------:R-:W0:Y:S01]  /*24c40*/  S2R R19, SR_TID.X ;  /* 0x0000000000137919 */ /* 0x000e220000002100 */
[----:B---3--:R-:W-:-:S03]  /*24c50*/  PRMT R8, RZ, 0x7610, R8 ;  /* 0x00007610ff087816 */ /* 0x008fc60000000008 */
[----:B--2---:R1:W-:Y:S04]  /*24c60*/  STL [R1+0x22c], R21 ;  /* 0x00022c1501007387 */ /* 0x0043e80000100800 */
[----:B-1----:R-:W2:Y:S01]  /*24c70*/  LDL.LU R21, [R1+0x3c50] ;  /* 0x003c500001157983 */ /* 0x002ea20000300800 */
[----:B0-----:R-:W-:-:S04]  /*24c80*/  SHF.R.U32.HI R6, RZ, 0x7, R19 ;  /* 0x00000007ff067819 */ /* 0x001fc80000011613 */
[----:B------:R-:W-:-:S04]  /*24c90*/  SGXT.U32 R6, R6, 0x1 ;  /* 0x000000010606781a */ /* 0x000fc80000000000 */
[----:B------:R-:W-:-:S04]  /*24ca0*/  LOP3.LUT R6, R6, 0x5a, RZ, 0xfc, !PT ;  /* 0x0000005a06067812 */ /* 0x000fc800078efcff */
[----:B------:R-:W-:Y:S01]  /*24cb0*/  ISETP.GE.AND P1, PT, R6, UR5, PT ;  /* 0x0000000506007c0c */ /* 0x000fe2000bf26270 */
[----:B----4-:R-:W-:Y:S02]  /*24cc0*/  @!P0 IMAD.MOV.U32 R2, RZ, RZ, R7 ;  /* 0x000000ffff028224 */ /* 0x010fe400078e0007 */
[----:B------:R-:W-:Y:S01]  /*24cd0*/  @!P0 IMAD.MOV.U32 R3, RZ, RZ, R15 ;  /* 0x000000ffff038224 */ /* 0x000fe200078e000f */
[----:B------:R-:W-:Y:S02]  /*24ce0*/  SHF.R.U32.HI R19, RZ, 0x7, R19 ;  /* 0x00000007ff137819 */ /* 0x000fe40000011613 */
[----:B--2---:R-:W-:Y:S02]  /*24cf0*/  PRMT R21, RZ, 0x7610, R21 ;  /* 0x00007610ff157816 */ /* 0x004fe40000000015 */
[----:B------:R0:W2:Y:S01]  /*24d00*/  @!P0 LDG.E.U16 R8, [R2.64] ;  /* 0x0000000a02088981 */ /* 0x0000a2000c1e1500 */
[----:B------:R-:W-:-:S03]  /*24d10*/  PRMT R5, RZ, 0x7610, R5 ;  /* 0x00007610ff057816 */ /* 0x000fc60000000005 */
[----:B------:R-:W1:Y:S04]  /*24d20*/  S2R R7, SR_TID.X ;  /* 0x0000000000077919 */ /* 0x000e680000002100 */
[----:B------:R-:W3:Y:S01]  /*24d30*/  LDL R15, [R1+0x7fc] ;  /* 0x0007fc00010f7983 */ /* 0x000ee20000100800 */
[----:B0-----:R-:W-:Y:S02]  /*24d40*/  @!P1 IMAD.MOV.U32 R2, RZ, RZ, R0 ;  /* 0x000000ffff029224 */ /* 0x001fe400078e0000 */
[----:B------:R-:W-:Y:S01]  /*24d50*/  @!P1 IMAD.MOV.U32 R3, RZ, RZ, R4 ;  /* 0x000000ffff039224 */ /* 0x000fe200078e0004 */
[----:B------:R-:W-:Y:S01]  /*24d60*/  SGXT.U32 R19, R19, 0x1 ;  /* 0x000000011313781a */ /* 0x000fe20000000000 */
[----:B------:R-:W4:Y:S04]  /*24d70*/  LDL R4, [R1+0x7f4] ;  /* 0x0007f40001047983 */ /* 0x000f280000100800 */
[----:B------:R0:W2:Y:S04]  /*24d80*/  @!P1 LDG.E.U16 R21, [R2.64] ;  /* 0x0000000a02159981 */ /* 0x0000a8000c1e1500 */
[----:B------:R-:W2:Y:S04]  /*24d90*/  LDL R0, [R1+0x7f8] ;  /* 0x0007f80001007983 */ /* 0x000ea80000100800 */
[----:B0-----:R-:W2:Y:S04]  /*24da0*/  LDL R2, [R1+0x80c] ;  /* 0x00080c0001027983 */ /* 0x001ea80000100800 */
[----:B------:R-:W2:Y:S01]  /*24db0*/  LDL R3, [R1+0x810] ;  /* 0x0008100001037983 */ /* 0x000ea20000100800 */
[----:B------:R-:W-:-:S04]  /*24dc0*/  LOP3.LUT R6, R19, 0x5c, RZ, 0xfc, !PT ;  /* 0x0000005c13067812 */ /* 0x000fc800078efcff */
[----:B------:R-:W-:Y:S02]  /*24dd0*/  ISETP.GE.AND P0, PT, R6, UR5, PT ;  /* 0x0000000506007c0c */ /* 0x000fe4000bf06270 */
[----:B-1----:R-:W-:Y:S01]  /*24de0*/  SHF.R.U32.HI R7, RZ, 0x7, R7 ;  /* 0x00000007ff077819 */ /* 0x002fe20000011607 */
[----:B------:R-:W3:Y:S10]  /*24df0*/  LDL R6, [R1+0x800] ;  /* 0x0008000001067983 */ /* 0x000ef40000100800 */
[----:B--2---:R-:W-:-:S04]  /*24e00*/  @!P0 LOP3.LUT R3, R3, R2, RZ, 0x3c, !PT ;  /* 0x0000000203038212 */ /* 0x004fc800078e3cff */
[----:B------:R-:W-:-:S04]  /*24e10*/  @!P0 LOP3.LUT R2, R3, R2, RZ, 0x3c, !PT ;  /* 0x0000000203028212 */ /* 0x000fc800078e3cff */
[----:B------:R-:W-:-:S05]  /*24e20*/  @!P0 LOP3.LUT R3, R3, R2, RZ, 0x3c, !PT ;  /* 0x0000000203038212 */ /* 0x000fca00078e3cff */
[----:B------:R0:W2:Y:S01]  /*24e30*/  @!P0 LDG.E.U16 R5, [R2.64] ;  /* 0x0000000a02058981 */ /* 0x0000a2000c1e1500 */
[----:B------:R-:W-:-:S04]  /*24e40*/  SGXT.U32 R7, R7, 0x1 ;  /* 0x000000010707781a */ /* 0x000fc80000000000 */
[----:B------:R-:W-:Y:S01]  /*24e50*/  LOP3.LUT R19, R7, 0x5e, RZ, 0xfc, !PT ;  /* 0x0000005e07137812 */ /* 0x000fe200078efcff */
[----:B------:R-:W-:Y:S03]  /*24e60*/  STL [R1+0x3aa8], R21 ;  /* 0x003aa81501007387 */ /* 0x000fe60000100800 */
[----:B------:R-:W-:Y:S01]  /*24e70*/  ISETP.GE.AND P1, PT, R19, UR5, PT ;  /* 0x0000000513007c0c */ /* 0x000fe2000bf26270 */
[----:B------:R-:W-:Y:S04]  /*24e80*/  STL [R1+0x3ad4], R21 ;  /* 0x003ad41501007387 */ /* 0x000fe80000100800 */
[----:B------:R-:W-:Y:S04]  /*24e90*/  STL [R1+0x3ad8], R21 ;  /* 0x003ad81501007387 */ /* 0x000fe80000100800 */
[----:B------:R-:W3:Y:S04]  /*24ea0*/  LDL.LU R19, [R1+0x3c4c] ;  /* 0x003c4c0001137983 */ /* 0x000ee80000300800 */
[----:B0-----:R-:W4:Y:S04]  /*24eb0*/  LDL R2, [R1+0x804] ;  /* 0x0008040001027983 */ /* 0x001f280000100800 */
[----:B--2---:R-:W-:Y:S04]  /*24ec0*/  STL [R1+0x170], R5 ;  /* 0x0001700501007387 */ /* 0x004fe80000100800 */
[----:B------:R-:W4:Y:S01]  /*24ed0*/  LDL R3, [R1+0x808] ;  /* 0x0008080001037983 */ /* 0x000f220000100800 */
[----:B---3--:R-:W-:-:S03]  /*24ee0*/  PRMT R19, RZ, 0x7610, R19 ;  /* 0x00007610ff137816 */ /* 0x008fc60000000013 */
[----:B------:R-:W0:Y:S01]  /*24ef0*/  S2R R7, SR_TID.X ;  /* 0x0000000000077919 */ /* 0x000e220000002100 */
[----:B----4-:R-:W-:-:S04]  /*24f00*/  @!P1 LOP3.LUT R3, R3, R2, RZ, 0x3c, !PT ;  /* 0x0000000203039212 */ /* 0x010fc800078e3cff */
[----:B------:R-:W-:-:S04]  /*24f10*/  @!P1 LOP3.LUT R2, R3, R2, RZ, 0x3c, !PT ;  /* 0x0000000203029212 */ /* 0x000fc800078e3cff */
[----:B------:R-:W-:-:S05]  /*24f20*/  @!P1 LOP3.LUT R3, R3, R2, RZ, 0x3c, !PT ;  /* 0x0000000203039212 */ /* 0x000fca00078e3cff */
[----:B------:R1:W2:Y:S01]  /*24f30*/  @!P1 LDG.E.U16 R19, [R2.64] ;  /* 0x0000000a02139981 */ /* 0x0002a2000c1e1500 */
[----:B0-----:R-:W-:-:S04]  /*24f40*/  SHF.R.U32.HI R7, RZ, 0x7, R7 ;  /* 0x00000007ff077819 */ /* 0x001fc80000011607 */
[----:B------:R-:W-:-:S04]  /*24f50*/  SGXT.U32 R7, R7, 0x1 ;  /* 0x000000010707781a */ /* 0x000fc80000000000 */
[----:B------:R-:W-:-:S04]  /*24f60*/  LOP3.LUT R7, R7, 0x60, RZ, 0xfc, !PT ;  /* 0x0000006007077812 */ /* 0x000fc800078efcff */
[----:B------:R-:W-:Y:S02]  /*24f70*/  ISETP.GE.AND P0, PT, R7, UR5, PT ;  /* 0x0000000507007c0c */ /* 0x000fe4000bf06270 */
[----:B------:R-:W3:Y:S04]  /*24f80*/  LDL.LU R7, [R1+0x3c48] ;  /* 0x003c480001077983 */ /* 0x000ee80000300800 */
[----:B-1----:R-:W0:Y:S04]  /*24f90*/  S2R R3, SR_TID.X ;  /* 0x0000000000037919 */ /* 0x002e280000002100 */
[----:B--2---:R1:W-:Y:S04]  /*24fa0*/  STL [R1+0x228], R19 ;  /* 0x0002281301007387 */ /* 0x0043e80000100800 */
[----:B-1----:R-:W2:Y:S01]  /*24fb0*/  LDL.LU R19, [R1+0x3c44] ;  /* 0x003c440001137983 */ /* 0x002ea20000300800 */
[----:B0-----:R-:W-:-:S04]  /*24fc0*/  SHF.R.U32.HI R3, RZ, 0x7, R3 ;  /* 0x00000007ff037819 */ /* 0x001fc80000011603 */
[----:B------:R-:W-:-:S04]  /*24fd0*/  SGXT.U32 R3, R3, 0x1 ;  /* 0x000000010303781a */ /* 0x000fc80000000000 */
[----:B------:R-:W-:-:S04]  /*24fe0*/  LOP3.LUT R3, R3, 0x62, RZ, 0xfc, !PT ;  /* 0x0000006203037812 */ /* 0x000fc800078efcff */
[----:B------:R-:W-:Y:S01]  /*24ff0*/  ISETP.GE.AND P1, PT, R3, UR5, PT ;  /* 0x0000000503007c0c */ /* 0x000fe2000bf26270 */
[----:B------:R-:W-:Y:S01]  /*25000*/  @!P0 IMAD.MOV.U32 R2, RZ, RZ, R6 ;  /* 0x000000ffff028224 */ /* 0x000fe200078e0006 */
[----:B---3--:R-:W-:Y:S01]  /*25010*/  PRMT R7, RZ, 0x7610, R7 ;  /* 0x00007610ff077816 */ /* 0x008fe20000000007 */
[----:B------:R-:W-:Y:S01]  /*25020*/  @!P0 IMAD.MOV.U32 R3, RZ, RZ, R15 ;  /* 0x000000ffff038224 */ /* 0x000fe200078e000f */
[----:B------:R-:W0:Y:S04]  /*25030*/  S2R R6, SR_TID.X ;  /* 0x0000000000067919 */ /* 0x000e280000002100 */
[----:B------:R1:W3:Y:S04]  /*25040*/  @!P0 LDG.E.U16 R7, [R2.64] ;  /* 0x0000000a02078981 */ /* 0x0002e8000c1e1500 */
[----:B------:R-:W4:Y:S01]  /*25050*/  LDL R15, [R1+0x7e0] ;  /* 0x0007e000010f7983 */ /* 0x000f220000100800 */
[----:B-1----:R-:W-:-:S02]  /*25060*/  @!P1 IMAD.MOV.U32 R2, RZ, RZ, R0 ;  /* 0x000000ffff029224 */ /* 0x002fc400078e0000 */
[----:B------:R-:W-:Y:S01]  /*25070*/  @!P1 IMAD.MOV.U32 R3, RZ, RZ, R4 ;  /* 0x000000ffff039224 */ /* 0x000fe200078e0004 */
[----:B------:R-:W3:Y:S04]  /*25080*/  LDL R0, [R1+0x7c4] ;  /* 0x0007c40001007983 */ /* 0x000ee80000100800 */
[----:B------:R-:W3:Y:S01]  /*25090*/  LDL R4, [R1+0x7c0] ;  /* 0x0007c00001047983 */ /* 0x000ee20000100800 */
[----:B--2---:R-:W-:-:S06]  /*250a0*/  PRMT R19, RZ, 0x7610, R19 ;  /* 0x00007610ff137816 */ /* 0x004fcc0000000013 */
[----:B------:R1:W2:Y:S01]  /*250b0*/  @!P1 LDG.E.U16 R19, [R2.64] ;  /* 0x0000000a02139981 */ /* 0x0002a2000c1e1500 */
[----:B0-----:R-:W-:-:S04]  /*250c0*/  SHF.R.U32.HI R6, RZ, 0x7, R6 ;  /* 0x00000007ff067819 */ /* 0x001fc80000011606 */
[----:B------:R-:W-:-:S04]  /*250d0*/  SGXT.U32 R6, R6, 0x1 ;  /* 0x000000010606781a */ /* 0x000fc80000000000 */
[----:B------:R-:W-:Y:S01]  /*250e0*/  LOP3.LUT R6, R6, 0x66, RZ, 0xfc, !PT ;  /* 0x0000006606067812 */ /* 0x000fe200078efcff */
[----:B-1----:R-:W3:Y:S04]  /*250f0*/  LDL R2, [R1+0x7ec] ;  /* 0x0007ec0001027983 */ /* 0x002ee80000100800 */
[----:B------:R-:W3:Y:S01]  /*25100*/  LDL R3, [R1+0x7f0] ;  /* 0x0007f00001037983 */ /* 0x000ee20000100800 */
[----:B------:R-:W-:-:S03]  /*25110*/  ISETP.GE.AND P1, PT, R6, UR5, PT ;  /* 0x0000000506007c0c */ /* 0x000fc6000bf26270 */
[----:B------:R-:W0:Y:S04]  /*25120*/  S2R R5, SR_TID.X ;  /* 0x0000000000057919 */ /* 0x000e280000002100 */
[----:B--2---:R-:W-:Y:S04]  /*25130*/  STL [R1+0x3adc], R19 ;  /* 0x003adc1301007387 */ /* 0x004fe80000100800 */
[----:B------:R-:W-:Y:S04]  /*25140*/  STL [R1+0x3ae0], R19 ;  /* 0x003ae01301007387 */ /* 0x000fe80000100800 */
[----:B------:R-:W2:Y:S01]  /*25150*/  LDL.LU R6, [R1+0x3c40] ;  /* 0x003c400001067983 */ /* 0x000ea20000300800 */
[----:B0-----:R-:W-:-:S04]  /*25160*/  SHF.R.U32.HI R5, RZ, 0x7, R5 ;  /* 0x00000007ff057819 */ /* 0x001fc80000011605 */
[----:B------:R-:W-:-:S04]  /*25170*/  SGXT.U32 R5, R5, 0x1 ;  /* 0x000000010505781a */ /* 0x000fc80000000000 */
[----:B------:R-:W-:-:S04]  /*25180*/  LOP3.LUT R5, R5, 0x64, RZ, 0xfc, !PT ;  /* 0x0000006405057812 */ /* 0x000fc800078efcff */
[----:B------:R-:W-:-:S13]  /*25190*/  ISETP.GE.AND P0, PT, R5, UR5, PT ;  /* 0x0000000505007c0c */ /* 0x000fda000bf06270 */
[----:B---3--:R-:W-:-:S04]  /*251a0*/  @!P0 LOP3.LUT R3, R3, R2, RZ, 0x3c, !PT ;  /* 0x0000000203038212 */ /* 0x008fc800078e3cff */
[----:B------:R-:W-:-:S04]  /*251b0*/  @!P0 LOP3.LUT R2, R3, R2, RZ, 0x3c, !PT ;  /* 0x0000000203028212 */ /* 0x000fc800078e3cff */
[----:B------:R-:W-:Y:S02]  /*251c0*/  @!P0 LOP3.LUT R3, R3, R2, RZ, 0x3c, !PT ;  /* 0x0000000203038212 */ /* 0x000fe400078e3cff */
[----:B--2---:R-:W-:-:S06]  /*251d0*/  PRMT R6, RZ, 0x7610, R6 ;  /* 0x00007610ff067816 */ /* 0x004fcc0000000006 */
[----:B------:R-:W2:Y:S04]  /*251e0*/  @!P0 LDG.E.U16 R6, [R2.64] ;  /* 0x0000000a02068981 */ /* 0x000ea8000c1e1500 */
[----:B--2---:R0:W-:Y:S04]  /*251f0*/  STL [R1+0x160], R6 ;  /* 0x0001600601007387 */ /* 0x0041e80000100800 */
[----:B0-----:R-:W2:Y:S04]  /*25200*/  LDL.LU R6, [R1+0x3c3c] ;  /* 0x003c3c0001067983 */ /* 0x001ea80000300800 */
[----:B------:R-:W3:Y:S04]  /*25210*/  LDL R2, [R1+0x7e4] ;  /* 0x0007e40001027983 */ /* 0x000ee80000100800 */
[----:B------:R-:W3:Y:S01]  /*25220*/  LDL R3, [R1+0x7e8] ;  /* 0x0007e80001037983 */ /* 0x000ee20000100800 */
[----:B------:R-:W-:-:S02]  /*25230*/  PRMT R17, RZ, 0x7610, R17 ;  /* 0x00007610ff117816 */ /* 0x000fc40000000011 */
[----:B---3--:R-:W-:-:S04]  /*25240*/  @!P1 LOP3.LUT R3, R3, R2, RZ, 0x3c, !PT ;  /* 0x0000000203039212 */ /* 0x008fc800078e3cff */
[----:B------:R-:W-:-:S04]  /*25250*/  @!P1 LOP3.LUT R2, R3, R2, RZ, 0x3c, !PT ;  /* 0x0000000203029212 */ /* 0x000fc800078e3cff */
[----:B------:R-:W-:-:S05]  /*25260*/  @!P1 LOP3.LUT R3, R3, R2, RZ, 0x3c, !PT ;  /* 0x0000000203039212 */ /* 0x000fca00078e3cff */
[----:B------:R0:W3:Y:S04]  /*25270*/  @!P1 LDG.E.U16 R17, [R2.64] ;  /* 0x0000000a02119981 */ /* 0x0000e8000c1e1500 */
[----:B0-----:R-:W0:Y:S02]  /*25280*/  S2R R3, SR_TID.X ;  /* 0x0000000000037919 */ /* 0x001e240000002100 */
[----:B0-----:R-:W-:-:S04]  /*25290*/  SHF.R.U32.HI R3, RZ, 0x7, R3 ;  /* 0x00000007ff037819 */ /* 0x001fc80000011603 */
[----:B------:R-:W-:-:S04]  /*252a0*/  SGXT.U32 R3, R3, 0x1 ;  /* 0x000000010303781a */ /* 0x000fc80000000000 */
[----:B------:R-:W-:Y:S01]  /*252b0*/  LOP3.LUT R2, R3, 0x6a, RZ, 0xfc, !PT ;  /* 0x0000006a03027812 */ /* 0x000fe200078efcff */
[----:B------:R-:W0:Y:S04]  /*252c0*/  S2R R5, SR_TID.X ;  /* 0x0000000000057919 */ /* 0x000e280000002100 */
[----:B---3--:R1:W-:Y:S04]  /*252d0*/  STL [R1+0x224], R17 ;  /* 0x0002241101007387 */ /* 0x0083e80000100800 */
[----:B-1----:R-:W3:Y:S04]  /*252e0*/  LDL.LU R17, [R1+0x3c38] ;  /* 0x003c380001117983 */ /* 0x002ee80000300800 */
[----:B------:R-:W3:Y:S01]  /*252f0*/  LDL R3, [R1+0x7dc] ;  /* 0x0007dc0001037983 */ /* 0x000ee20000100800 */
[----:B0-----:R-:W-:-:S04]  /*25300*/  SHF.R.U32.HI R5, RZ, 0x7, R5 ;  /* 0x00000007ff057819 */ /* 0x001fc80000011605 */
[----:B------:R-:W-:-:S04]  /*25310*/  SGXT.U32 R5, R5, 0x1 ;  /* 0x000000010505781a */ /* 0x000fc80000000000 */
[----:B------:R-:W-:-:S04]  /*25320*/  LOP3.LUT R5, R5, 0x68, RZ, 0xfc, !PT ;  /* 0x0000006805057812 */ /* 0x000fc800078efcff */
[----:B------:R-:W-:Y:S02]  /*25330*/  ISETP.GE.AND P0, PT, R5, UR5, PT ;  /* 0x0000000505007c0c */ /* 0x000fe4000bf06270 */
[----:B------:R-:W-:Y:S02]  /*25340*/  ISETP.GE.AND P1, PT, R2, UR5, PT ;  /* 0x0000000502007c0c */ /* 0x000fe4000bf26270 */
[----:B--2---:R-:W-:-:S09]  /*25350*/  PRMT R6, RZ, 0x7610, R6 ;  /* 0x00007610ff067816 */ /* 0x004fd20000000006 */
[----:B----4-:R-:W-:Y:S01]  /*25360*/  @!P0 IMAD.MOV.U32 R2, RZ, RZ, R15 ;  /* 0x000000ffff028224 */ /* 0x010fe200078e000f */
[----:B------:R-:W0:Y:S04]  /*25370*/  S2R R5, SR_TID.X ;  /* 0x0000000000057919 */ /* 0x000e280000002100 */
[----:B------:R-:W2:Y:S01]  /*25380*/  LDL R15, [R1+0x7b4] ;  /* 0x0007b400010f7983 */ /* 0x000ea20000100800 */
[----:B---3--:R-:W-:-:S03]  /*25390*/  PRMT R17, RZ, 0x7610, R17 ;  /* 0x00007610ff117816 */ /* 0x008fc60000000011 */
[----:B------:R1:W3:Y:S02]  /*253a0*/  @!P0 LDG.E.U16 R6, [R2.64] ;  /* 0x0000000a02068981 */ /* 0x0002e4000c1e1500 */
[----:B-1----:R-:W-:Y:S02]  /*253b0*/  @!P1 IMAD.MOV.U32 R2, RZ, RZ, R0 ;  /* 0x000000ffff029224 */ /* 0x002fe400078e0000 */
[----:B------:R-:W-:Y:S01]  /*253c0*/  @!P1 IMAD.MOV.U32 R3, RZ, RZ, R4 ;  /* 0x000000ffff039224 */ /* 0x000fe200078e0004 */
[----:B0-----:R-:W-:Y:S01]  /*253d0*/  SHF.R.U32.HI R5, RZ, 0x7, R5 ;  /* 0x00000007ff057819 */ /* 0x001fe20000011605 */
[----:B------:R-:W4:Y:S04]  /*253e0*/  LDL R4, [R1+0x7ac] ;  /* 0x0007ac0001047983 */ /* 0x000f280000100800 */
[----:B------:R0:W2:Y:S01]  /*253f0*/  @!P1 LDG.E.U16 R17, [R2.64] ;  /* 0x0000000a02119981 */ /* 0x0000a2000c1e1500 */
[----:B------:R-:W-:-:S04]  /*25400*/  SGXT.U32 R5, R5, 0x1 ;  /* 0x000000010505781a */ /* 0x000fc80000000000 */
[----:B------:R-:W-:-:S04]  /*25410*/  LOP3.LUT R5, R5, 0x6c, RZ, 0xfc, !PT ;  /* 0x0000006c05057812 */ /* 0x000fc800078efcff */
[----:B------:R-:W-:Y:S01]  /*25420*/  ISETP.GE.AND P0, PT, R5, UR5, PT ;  /* 0x0000000505007c0c */ /* 0x000fe2000bf06270 */
[----:B0-----:R-:W3:Y:S04]  /*25430*/  LDL R2, [R1+0x7b8] ;  /* 0x0007b80001027983 */ /* 0x001ee80000100800 */
[----:B------:R-:W0:Y:S04]  /*25440*/  S2R R5, SR_TID.X ;  /* 0x0000000000057919 */ /* 0x000e280000002100 */
[----:B------:R-:W3:Y:S01]  /*25450*/  LDL R3, [R1+0x7bc] ;  /* 0x0007bc0001037983 */ /* 0x000ee20000100800 */
[----:B0-----:R-:W-:-:S04]  /*25460*/  SHF.R.U32.HI R5, RZ, 0x7, R5 ;  /* 0x00000007ff057819 */ /* 0x001fc80000011605 */
[----:B------:R-:W-:-:S04]  /*25470*/  SGXT.U32 R5, R5, 0x1 ;  /* 0x000000010505781a */ /* 0x000fc80000000000 */
[----:B------:R-:W-:-:S04]  /*25480*/  LOP3.LUT R5, R5, 0x6e, RZ, 0xfc, !PT ;  /* 0x0000006e05057812 */ /* 0x000fc800078efcff */
[----:B------:R-:W-:Y:S01]  /*25490*/  ISETP.GE.AND P1, PT, R5, UR5, PT ;  /* 0x0000000505007c0c */ /* 0x000fe2000bf26270 */
[----:B--2---:R-:W-:Y:S04]  /*254a0*/  STL [R1+0x3aa4], R17 ;  /* 0x003aa41101007387 */ /* 0x004fe80000100800 */
[----:B------:R-:W-:Y:S04]  /*254b0*/  STL [R1+0x3ae4], R17 ;  /* 0x003ae41101007387 */ /* 0x000fe80000100800 */
[----:B------:R-:W-:Y:S04]  /*254c0*/  STL [R1+0x3ae8], R17 ;  /* 0x003ae81101007387 */ /* 0x000fe80000100800 */
[----:B------:R-:W2:Y:S01]  /*254d0*/  LDL.LU R5, [R1+0x3c34] ;  /* 0x003c340001057983 */ /* 0x000ea20000300800 */
[----:B---3--:R-:W-:-:S04]  /*254e0*/  @!P0 LOP3.LUT R3, R3, R2, RZ, 0x3c, !PT ;  /* 0x0000000203038212 */ /* 0x008fc800078e3cff */
[----:B------:R-:W-:-:S04]  /*254f0*/  @!P0 LOP3.LUT R2, R3, R2, RZ, 0x3c, !PT ;  /* 0x0000000203028212 */ /* 0x000fc800078e3cff */
[----:B------:R-:W-:Y:S02]  /*25500*/  @!P0 LOP3.LUT R3, R3, R2, RZ, 0x3c, !PT ;  /* 0x0000000203038212 */ /* 0x000fe400078e3cff */
[----:B--2---:R-:W-:-:S06]  /*25510*/  PRMT R5, RZ, 0x7610, R5 ;  /* 0x00007610ff057816 */ /* 0x004fcc0000000005 */
[----:B------:R-:W2:Y:S04]  /*25520*/  @!P0 LDG.E.U16 R5, [R2.64] ;  /* 0x0000000a02058981 */ /* 0x000ea8000c1e1500 */
[----:B------:R-:W0:Y:S04]  /*25530*/  S2R R0, SR_TID.X ;  /* 0x0000000000007919 */ /* 0x000e280000002100 */
[----:B--2---:R1:W-:Y:S04]  /*25540*/  STL [R1+0x154], R5 ;  /* 0x0001540501007387 */ /* 0x0043e80000100800 */
[----:B-1----:R-:W2:Y:S04]  /*25550*/  LDL.LU R5, [R1+0x3c30] ;  /* 0x003c300001057983 */ /* 0x002ea80000300800 */
[----:B------:R-:W3:Y:S01]  /*25560*/  LDL R3, [R1+0x7b0] ;  /* 0x0007b00001037983 */ /* 0x000ee20000100800 */
[----:B0-----:R-:W-:-:S04]  /*25570*/  SHF.R.U32.HI R0, RZ, 0x7, R0 ;  /* 0x00000007ff007819 */ /* 0x001fc80000011600 */
[----:B------:R-:W-:-:S04]  /*25580*/  SGXT.U32 R0, R0, 0x1 ;  /* 0x000000010000781a */ /* 0x000fc80000000000 */
[----:B------:R-:W-:Y:S02]  /*25590*/  LOP3.LUT R2, R0, 0x70, RZ, 0xfc, !PT ;  /* 0x0000007000027812 */ /* 0x000fe400078efcff */
[----:B------:R-:W4:Y:S02]  /*255a0*/  LDL R0, [R1+0x79c] ;  /* 0x00079c0001007983 */ /* 0x000f240000100800 */
[----:B------:R-:W-:Y:S01]  /*255b0*/  ISETP.GE.AND P0, PT, R2, UR5, PT ;  /* 0x0000000502007c0c */ /* 0x000fe2000bf06270 */
[----:B------:R-:W-:Y:S01]  /*255c0*/  @!P1 IMAD.MOV.U32 R2, RZ, RZ, R15 ;  /* 0x000000ffff029224 */ /* 0x000fe200078e000f */
[----:B--2---:R-:W-:-:S06]  /*255d0*/  PRMT R5, RZ, 0x7610, R5 ;  /* 0x00007610ff057816 */ /* 0x004fcc0000000005 */
[----:B---3--:R0:W2:Y:S04]  /*255e0*/  @!P1 LDG.E.U16 R5, [R2.64] ;  /* 0x0000000a02059981 */ /* 0x0080a8000c1e1500 */
[----:B0-----:R-:W0:Y:S02]  /*255f0*/  S2R R3, SR_TID.X ;  /* 0x0000000000037919 */ /* 0x001e240000002100 */
[----:B0-----:R-:W-:-:S04]  /*25600*/  SHF.R.U32.HI R3, RZ, 0x7, R3 ;  /* 0x00000007ff037819 */ /* 0x001fc80000011603 */
[----:B------:R-:W-:-:S04]  /*25610*/  SGXT.U32 R3, R3, 0x1 ;  /* 0x000000010303781a */ /* 0x000fc80000000000 */
[----:B------:R-:W-:Y:S01]  /*25620*/  LOP3.LUT R2, R3, 0x72, RZ, 0xfc, !PT ;  /* 0x0000007203027812 */ /* 0x000fe200078efcff */
[----:B--2---:R0:W-:Y:S04]  /*25630*/  STL [R1+0x220], R5 ;  /* 0x0002200501007387 */ /* 0x0041e80000100800 */
[----:B0-----:R-:W2:Y:S04]  /*25640*/  LDL.LU R5, [R1+0x3c2c] ;  /* 0x003c2c0001057983 */ /* 0x001ea80000300800 */
[----:B------:R-:W3:Y:S04]  /*25650*/  LDL R3, [R1+0x7a8] ;  /* 0x0007a80001037983 */ /* 0x000ee80000100800 */
[----:B------:R-:W0:Y:S01]  /*25660*/  S2R R15, SR_TID.X ;  /* 0x00000000000f7919 */ /* 0x000e220000002100 */
[----:B------:R-:W-:Y:S01]  /*25670*/  ISETP.GE.AND P1, PT, R2, UR5, PT ;  /* 0x0000000502007c0c */ /* 0x000fe2000bf26270 */
[----:B----4-:R-:W-:Y:S01]  /*25680*/  @!P0 IMAD.MOV.U32 R2, RZ, RZ, R4 ;  /* 0x000000ffff028224 */ /* 0x010fe200078e0004 */
[----:B0-----:R-:W-:-:S04]  /*25690*/  SHF.R.U32.HI R15, RZ, 0x7, R15 ;  /* 0x00000007ff0f7819 */ /* 0x001fc8000001160f */
[----:B------:R-:W-:-:S04]  /*256a0*/  SGXT.U32 R15, R15, 0x1 ;  /* 0x000000010f0f781a */ /* 0x000fc80000000000 */
[----:B------:R-:W-:Y:S02]  /*256b0*/  LOP3.LUT R15, R15, 0x74, RZ, 0xfc, !PT ;  /* 0x000000740f0f7812 */ /* 0x000fe400078efcff */
[----:B--2---:R-:W-:-:S06]  /*256c0*/  PRMT R5, RZ, 0x7610, R5 ;  /* 0x00007610ff057816 */ /* 0x004fcc0000000005 */
[----:B---3--:R0:W2:Y:S01]  /*256d0*/  @!P0 LDG.E.U16 R5, [R2.64] ;  /* 0x0000000a02058981 */ /* 0x0080a2000c1e1500 */
[----:B------:R-:W-:-:S03]  /*256e0*/  ISETP.GE.AND P0, PT, R15, UR5, PT ;  /* 0x000000050f007c0c */ /* 0x000fc6000bf06270 */
[----:B0-----:R-:W3:Y:S04]  /*256f0*/  LDL R2, [R1+0x7a0] ;  /* 0x0007a00001027983 */ /* 0x001ee80000100800 */
[----:B------:R-:W3:Y:S04]  /*25700*/  LDL R3, [R1+0x7a4] ;  /* 0x0007a40001037983 */ /* 0x000ee80000100800 */
[----:B------:R-:W4:Y:S04]  /*25710*/  LDL.LU R15, [R1+0x3c28] ;  /* 0x003c2800010f7983 */ /* 0x000f280000300800 */
[----:B------:R-:W0:Y:S01]  /*25720*/  S2R R4, SR_TID.X ;  /* 0x0000000000047919 */ /* 0x000e220000002100 */
[----:B---3--:R-:W-:-:S04]  /*25730*/  @!P1 LOP3.LUT R3, R3, R2, RZ, 0x3c, !PT ;  /* 0x0000000203039212 */ /* 0x008fc800078e3cff */
[C---:B------:R-:W-:Y:S02]  /*25740*/  @!P1 LOP3.LUT R2, R3.reuse, R2, RZ, 0x3c, !PT ;  /* 0x0000000203029212 */ /* 0x040fe400078e3cff */
[----:B----4-:R-:W-:Y:S02]  /*25750*/  PRMT R15, RZ, 0x7610, R15 ;  /* 0x00007610ff0f7816 */ /* 0x010fe4000000000f */
[----:B------:R-:W-:-:S05]  /*25760*/  @!P1 LOP3.LUT R3, R3, R2, RZ, 0x3c, !PT ;  /* 0x0000000203039212 */ /* 0x000fca00078e3cff */
[----:B------:R1:W3:Y:S04]  /*25770*/  @!P1 LDG.E.U16 R15, [R2.64] ;  /* 0x0000000a020f9981 */ /* 0x0002e8000c1e1500 */
[----:B-1----:R-:W4:Y:S01]  /*25780*/  LDL R3, [R1+0x798] ;  /* 0x0007980001037983 */ /* 0x002f220000100800 */
[----:B0-----:R-:W-:-:S04]  /*25790*/  SHF.R.U32.HI R4, RZ, 0x7, R4 ;  /* 0x00000007ff047819 */ /* 0x001fc80000011604 */
[----:B------:R-:W-:-:S04]  /*257a0*/  SGXT.U32 R4, R4, 0x1 ;  /* 0x000000010404781a */ /* 0x000fc80000000000 */
[----:B------:R-:W-:Y:S02]  /*257b0*/  LOP3.LUT R2, R4, 0x76, RZ, 0xfc, !PT ;  /* 0x0000007604027812 */ /* 0x000fe400078efcff */
[----:B------:R-:W-:Y:S02]  /*257c0*/  PRMT R13, RZ, 0x7610, R13 ;  /* 0x00007610ff0d7816 */ /* 0x000fe4000000000d */
[----:B------:R-:W-:Y:S01]  /*257d0*/  ISETP.GE.AND P1, PT, R2, UR5, PT ;  /* 0x0000000502007c0c */ /* 0x000fe2000bf26270 */
[----:B------:R-:W-:Y:S01]  /*257e0*/  @!P0 IMAD.MOV.U32 R2, RZ, RZ, R0 ;  /* 0x000000ffff028224 */ /* 0x000fe200078e0000 */
[----:B------:R-:W0:Y:S04]  /*257f0*/  S2R R4, SR_TID.X ;  /* 0x0000000000047919 */ /* 0x000e280000002100 */
[----:B----4-:R-:W4:Y:S01]  /*25800*/  @!P0 LDG.E.U16 R13, [R2.64] ;  /* 0x0000000a020d8981 */ /* 0x010f22000c1e1500 */
[----:B0-----:R-:W-:-:S03]  /*25810*/  SHF.R.U32.HI R4, RZ, 0x7, R4 ;  /* 0x00000007ff047819 */ /* 0x001fc60000011604 */
[----:B---3--:R-:W-:Y:S01]  /*25820*/  STL [R1+0x3aec], R15 ;  /* 0x003aec0f01007387 */ /* 0x008fe20000100800 */
[----:B------:R-:W-:-:S03]  /*25830*/  SGXT.U32 R4, R4, 0x1 ;  /* 0x000000010404781a */ /* 0x000fc60000000000 */
[----:B------:R-:W3:Y:S01]  /*25840*/  LDL R0, [R1+0x77c] ;  /* 0x00077c0001007983 */ /* 0x000ee20000100800 */
[----:B------:R-:W-:-:S04]  /*25850*/  LOP3.LUT R4, R4, 0x78, RZ, 0xfc, !PT ;  /* 0x0000007804047812 */ /* 0x000fc800078efcff */
[----:B------:R-:W-:Y:S01]  /*25860*/  ISETP.GE.AND P0, PT, R4, UR5, PT ;  /* 0x0000000504007c0c */ /* 0x000fe2000bf06270 */
[----:B----4-:R0:W-:Y:S04]  /*25870*/  STL [R1+0x144], R13 ;  /* 0x0001440d01007387 */ /* 0x0101e80000100800 */
[----:B0-----:R-:W4:Y:S04]  /*25880*/  LDL.LU R13, [R1+0x3c24] ;  /* 0x003c2400010d7983 */ /* 0x001f280000300800 */
[----:B------:R-:W2:Y:S04]  /*25890*/  LDL R2, [R1+0x790] ;  /* 0x0007900001027983 */ /* 0x000ea80000100800 */
[----:B------:R-:W2:Y:S04]  /*258a0*/  LDL R3, [R1+0x794] ;  /* 0x0007940001037983 */ /* 0x000ea80000100800 */
[----:B------:R-:W3:Y:S01]  /*258b0*/  LDL.LU R4, [R1+0x3c20] ;  /* 0x003c200001047983 */ /* 0x000ee20000300800 */
[----:B--2---:R-:W-:-:S04]  /*258c0*/  @!P1 LOP3.LUT R3, R3, R2, RZ, 0x3c, !PT ;  /* 0x0000000203039212 */ /* 0x004fc800078e3cff */
[C---:B------:R-:W-:Y:S02]  /*258d0*/  @!P1 LOP3.LUT R2, R3.reuse, R2, RZ, 0x3c, !PT ;  /* 0x0000000203029212 */ /* 0x040fe400078e3cff */
[----:B---3--:R-:W-:Y:S02]  /*258e0*/  PRMT R4, RZ, 0x7610, R4 ;  /* 0x00007610ff047816 */ /* 0x008fe40000000004 */
[----:B------:R-:W-:-:S05]  /*258f0*/  @!P1 LOP3.LUT R3, R3, R2, RZ, 0x3c, !PT ;  /* 0x0000000203039212 */ /* 0x000fca00078e3cff */
[----:B------:R-:W2:Y:S04]  /*25900*/  @!P1 LDG.E.U16 R4, [R2.64] ;  /* 0x0000000a02049981 */ /* 0x000ea8000c1e1500 */
[----:B--2---:R0:W-:Y:S04]  /*25910*/  STL [R1+0x20c], R4 ;  /* 0x00020c0401007387 */ /* 0x0041e80000100800 */
[----:B0-----:R-:W2:Y:S04]  /*25920*/  LDL.LU R4, [R1+0x3c1c] ;  /* 0x003c1c0001047983 */ /* 0x001ea80000300800 */
[----:B------:R-:W3:Y:S04]  /*25930*/  LDL R2, [R1+0x788] ;  /* 0x0007880001027983 */ /* 0x000ee80000100800 */
[----:B------:R-:W3:Y:S01]  /*25940*/  LDL R3, [R1+0x78c] ;  /* 0x00078c0001037983 */ /* 0x000ee20000100800 */
[----:B----4-:R-:W-:-:S04]  /*25950*/  SHF.R.U32.HI R13, RZ, 0x7, R13 ;  /* 0x00000007ff0d7819 */ /* 0x010fc8000001160d */
[----:B------:R-:W-:-:S04]  /*25960*/  SGXT.U32 R13, R13, 0x1 ;  /* 0x000000010d0d781a */ /* 0x000fc80000000000 */
[----:B------:R-:W-:-:S04]  /*25970*/  LOP3.LUT R13, R13, 0x7a, RZ, 0xfc, !PT ;  /* 0x0000007a0d0d7812 */ /* 0x000fc800078efcff */
[----:B------:R-:W-:Y:S02]  /*25980*/  ISETP.GE.AND P1, PT, R13, UR5, PT ;  /* 0x000000050d007c0c */ /* 0x000fe4000bf26270 */
[----:B------:R-:W4:Y:S01]  /*25990*/  LDL.LU R13, [R1+0x3c18] ;  /* 0x003c1800010d7983 */ /* 0x000f220000300800 */
[----:B--2---:R-:W-:Y:S02]  /*259a0*/  PRMT R4, RZ, 0x7610, R4 ;  /* 0x00007610ff047816 */ /* 0x004fe40000000004 */
[----:B---3--:R-:W-:-:S04]  /*259b0*/  @!P0 LOP3.LUT R3, R3, R2, RZ, 0x3c, !PT ;  /* 0x0000000203038212 */ /* 0x008fc800078e3cff */
[----:B------:R-:W-:-:S04]  /*259c0*/  @!P0 LOP3.LUT R2, R3, R2, RZ, 0x3c, !PT ;  /* 0x0000000203028212 */ /* 0x000fc800078e3cff */
[----:B------:R-:W-:-:S05]  /*259d0*/  @!P0 LOP3.LUT R3, R3, R2, RZ, 0x3c, !PT ;  /* 0x0000000203038212 */ /* 0x000fca00078e3cff */
[----:B------:R0:W2:Y:S04]  /*259e0*/  @!P0 LDG.E.U16 R4, [R2.64] ;  /* 0x0000000a02048981 */ /* 0x0000a8000c1e1500 */
[----:B0-----:R-:W3:Y:S04]  /*259f0*/  LDL R2, [R1+0x780] ;  /* 0x0007800001027983 */ /* 0x001ee80000100800 */
[----:B------:R-:W3:Y:S01]  /*25a00*/  LDL R3, [R1+0x784] ;  /* 0x0007840001037983 */ /* 0x000ee20000100800 */
[----:B----4-:R-:W-:Y:S02]  /*25a10*/  PRMT R13, RZ, 0x7610, R13 ;  /* 0x00007610ff0d7816 */ /* 0x010fe4000000000d */
[----:B------:R-:W-:-:S04]  /*25a20*/  LOP3.LUT R29, R29, 0x7c, RZ, 0xfc, !PT ;  /* 0x0000007c1d1d7812 */ /* 0x000fc800078efcff */
[----:B------:R-:W-:Y:S02]  /*25a30*/  ISETP.GE.AND P0, PT, R29, UR5, PT ;  /* 0x000000051d007c0c */ /* 0x000fe4000bf06270 */
[----:B------:R-:W4:Y:S01]  /*25a40*/  LDL.LU R29, [R1+0x3c14] ;  /* 0x003c1400011d7983 */ /* 0x000f220000300800 */
[----:B---3--:R-:W-:-:S04]  /*25a50*/  @!P1 LOP3.LUT R3, R3, R2, RZ, 0x3c, !PT ;  /* 0x0000000203039212 */ /* 0x008fc800078e3cff */
[----:B------:R-:W-:-:S04]  /*25a60*/  @!P1 LOP3.LUT R2, R3, R2, RZ, 0x3c, !PT ;  /* 0x0000000203029212 */ /* 0x000fc800078e3cff */
[----:B------:R-:W-:-:S05]  /*25a70*/  @!P1 LOP3.LUT R3, R3, R2, RZ, 0x3c, !PT ;  /* 0x0000000203039212 */ /* 0x000fca00078e3cff */
[----:B------:R0:W3:Y:S04]  /*25a80*/  @!P1 LDG.E.U16 R13, [R2.64] ;  /* 0x0000000a020d9981 */ /* 0x0000e8000c1e1500 */
[----:B0-----:R-:W0:Y:S02]  /*25a90*/  S2R R3, SR_TID.X ;  /* 0x0000000000037919 */ /* 0x001e240000002100 */
[----:B0-----:R-:W-:-:S04]  /*25aa0*/  SHF.R.U32.HI R3, RZ, 0x7, R3 ;  /* 0x00000007ff037819 */ /* 0x001fc80000011603 */
[----:B------:R-:W-:-:S04]  /*25ab0*/  SGXT.U32 R3, R3, 0x1 ;  /* 0x000000010303781a */ /* 0x000fc80000000000 */
[----:B------:R-:W-:Y:S02]  /*25ac0*/  LOP3.LUT R2, R3, 0x7e, RZ, 0xfc, !PT ;  /* 0x0000007e03027812 */ /* 0x000fe400078efcff */
[----:B------:R-:W2:Y:S01]  /*25ad0*/  LDL R3, [R1+0x778] ;  /* 0x0007780001037983 */ /* 0x000ea20000100800 */
[----:B----4-:R-:W-:Y:S02]  /*25ae0*/  PRMT R29, RZ, 0x7610, R29 ;  /* 0x00007610ff1d7816 */ /* 0x010fe4000000001d */
[----:B------:R-:W-:Y:S01]  /*25af0*/  ISETP.GE.AND P1, PT, R2, UR5, PT ;  /* 0x0000000502007c0c */ /* 0x000fe2000bf26270 */
[----:B------:R-:W-:Y:S02]  /*25b00*/  @!P0 IMAD.MOV.U32 R2, RZ, RZ, R0 ;  /* 0x000000ffff028224 */ /* 0x000fe400078e0000 */
[----:B------:R-:W0:Y:S04]  /*25b10*/  S2R R0, SR_TID.X ;  /* 0x0000000000007919 */ /* 0x000e280000002100 */
[----:B--2---:R1:W2:Y:S04]  /*25b20*/  @!P0 LDG.E.U16 R29, [R2.64] ;  /* 0x0000000a021d8981 */ /* 0x0042a8000c1e1500 */
[----:B---3--:R-:W-:Y:S01]  /*25b30*/  STL [R1+0x3aa0], R13 ;  /* 0x003aa00d01007387 */ /* 0x008fe20000100800 */
[----:B0-----:R-:W-:-:S03]  /*25b40*/  LOP3.LUT R0, R0, 0x7f, RZ, 0xc0, !PT ;  /* 0x0000007f00007812 */ /* 0x001fc600078ec0ff */
[----:B-1----:R-:W3:Y:S04]  /*25b50*/  LDL R2, [R1+0x770] ;  /* 0x0007700001027983 */ /* 0x002ee80000100800 */
[----:B------:R-:W3:Y:S01]  /*25b60*/  LDL R3, [R1+0x774] ;  /* 0x0007740001037983 */ /* 0x000ee20000100800 */
[----:B------:R-:W-:-:S03]  /*25b70*/  ISETP.GE.AND P0, PT, R0, UR5, PT ;  /* 0x0000000500007c0c */ /* 0x000fc6000bf06270 */
[----:B--2---:R-:W-:Y:S04]  /*25b80*/  STL [R1+0x3a80], R29 ;  /* 0x003a801d01007387 */ /* 0x004fe80000100800 */
[----:B------:R-:W-:Y:S04]  /*25b90*/  STL [R1+0x3a84], R29 ;  /* 0x003a841d01007387 */ /* 0x000fe80000100800 */
[----:B------:R-:W-:Y:S04]  /*25ba0*/  STL [R1+0x3a88], R29 ;  /* 0x003a881d01007387 */ /* 0x000fe80000100800 */
[----:B------:R-:W-:Y:S04]  /*25bb0*/  STL [R1+0x3a8c], R29 ;  /* 0x003a8c1d01007387 */ /* 0x000fe80000100800 */
[----:B------:R-:W-:Y:S04]  /*25bc0*/  STL [R1+0x3a90], R29 ;  /* 0x003a901d01007387 */ /* 0x000fe80000100800 */
[----:B------:R-:W-:Y:S04]  /*25bd0*/  STL [R1+0x3a94], R29 ;  /* 0x003a941d01007387 */ /* 0x000fe80000100800 */
        /* <DEDUP_REMOVED lines=8> */
[----:B------:R-:W-:Y:S06]  /*25c60*/  BAR.SYNC.DEFER_BLOCKING 0x0 ;  /* 0x0000000000007b1d */ /* 0x000fec0000010000 */
[----:B--2---:R0:W-:Y:S04]  /*25c70*/  STL [R1+0x1e8], R0 ;  /* 0x0001e80001007387 */ /* 0x0041e80000100800 */
[----:B0-----:R-:W2:Y:S04]  /*25c80*/  LDL.LU R0, [R1+0x3c0c] ;  /* 0x003c0c0001007983 */ /* 0x001ea80000300800 */
[----:B------:R-:W3:Y:S04]  /*25c90*/  LDL R2, [R1+0x988] ;  /* 0x0009880001027983 */ /* 0x000ee80000100800 */
[----:B------:R-:W3:Y:S01]  /*25ca0*/  LDL R3, [R1+0x10e4] ;  /* 0x0010e40001037983 */ /* 0x000ee20000100800 */
[----:B--2---:R-:W-:-:S02]  /*25cb0*/  PRMT R0, RZ, 0x7610, R0 ;  /* 0x00007610ff007816 */ /* 0x004fc40000000000 */
[----:B---3--:R-:W-:-:S04]  /*25cc0*/  @!P0 LOP3.LUT R3, R3, R2, RZ, 0x3c, !PT ;  /* 0x0000000203038212 */ /* 0x008fc800078e3cff */
[----:B------:R-:W-:-:S04]  /*25cd0*/  @!P0 LOP3.LUT R2, R3, R2, RZ, 0x3c, !PT ;  /* 0x0000000203028212 */ /* 0x000fc800078e3cff */
[----:B------:R-:W-:-:S05]  /*25ce0*/  @!P0 LOP3.LUT R3, R3, R2, RZ, 0x3c, !PT ;  /* 0x0000000203038212 */ /* 0x000fca00078e3cff */
[----:B------:R-:W2:Y:S04]  /*25cf0*/  @!P0 LDG.E.U16 R0, [R2.64] ;  /* 0x0000000a02008981 */ /* 0x000ea8000c1e1500 */
        /* <DEDUP_REMOVED lines=576> */
[----:B0-----:R-:W4:Y:S04]  /*28100*/  LDL R2, [R1+0x974] ;  /* 0x0009740001027983 */ /* 0x001f280000100800 */
[----:B------:R-:W4:Y:S01]  /*28110*/  LDL R3, [R1+0x10d4] ;  /* 0x0010d40001037983 */ /* 0x000f220000100800 */
[----:B------:R-:W-:Y:S02]  /*28120*/  PRMT R22, RZ, 0x7610, R22 ;  /* 0x00007610ff167816 */ /* 0x000fe40000000016 */
[----:B----4-:R-:W-:-:S04]  /*28130*/  @!P0 LOP3.LUT R3, R3, R2, RZ, 0x3c, !PT ;  /* 0x0000000203038212 */ /* 0x010fc800078e3cff */
[----:B------:R-:W-:-:S04]  /*28140*/  @!P0 LOP3.LUT R2, R3, R2, RZ, 0x3c, !PT ;  /* 0x0000000203028212 */ /* 0x000fc800078e3cff */
[----:B------:R-:W-:-:S05]  /*28150*/  @!P0 LOP3.LUT R3, R3, R2, RZ, 0x3c, !PT ;  /* 0x0000000203038212 */ /* 0x000fca00078e3cff */
[----:B------:R-:W4:Y:S04]  /*28160*/  @!P0 LDG.E.U16 R22, [R2.64] ;  /* 0x0000000a02168981 */ /* 0x000f28000c1e1500 */
[----:B---3--:R0:W-:Y:S04]  /*28170*/  STL [R1+0xb0], R26 ;  /* 0x0000b01a01007387 */ /* 0x0081e80000100800 */
[----:B0-----:R-:W3:Y:S04]  /*28180*/  LDL R26, [R1+0x105c] ;  /* 0x00105c00011a7983 */ /* 0x001ee80000100800 */
[----:B----4-:R0:W-:Y:S04]  /*28190*/  STL [R1+0xac], R22 ;  /* 0x0000ac1601007387 */ /* 0x0101e80000100800 */
[----:B0-----:R-:W4:Y:S04]  /*281a0*/  LDL.LU R22, [R1+0x3b08] ;  /* 0x003b080001167983 */ /* 0x001f280000300800 */
[----:B------:R-:W2:Y:S04]  /*281b0*/  LDL R2, [R1+0x10b8] ;  /* 0x0010b80001027983 */ /* 0x000ea80000100800 */
[----:B------:R-:W2:Y:S01]  /*281c0*/  LDL R3, [R1+0x10bc] ;  /* 0x0010bc0001037983 */ /* 0x000ea20000100800 */
[----:B------:R-:W-:-:S02]  /*281d0*/  PRMT R20, RZ, 0x7610, R20 ;  /* 0x00007610ff147816 */ /* 0x000fc40000000014 */
[----:B--2---:R-:W-:-:S04]  /*281e0*/  @!P0 LOP3.LUT R3, R3, R2, RZ, 0x3c, !PT ;  /* 0x0000000203038212 */ /* 0x004fc800078e3cff */
[----:B------:R-:W-:-:S04]  /*281f0*/  @!P0 LOP3.LUT R2, R3, R2, RZ, 0x3c, !PT ;  /* 0x0000000203028212 */ /* 0x000fc800078e3cff */
[----:B------:R-:W-:-:S05]  /*28200*/  @!P0 LOP3.LUT R3, R3, R2, RZ, 0x3c, !PT ;  /* 0x0000000203038212 */ /* 0x000fca00078e3cff */
[----:B------:R-:W2:Y:S04]  /*28210*/  @!P0 LDG.E.U16 R20, [R2.64] ;  /* 0x0000000a02148981 */ /* 0x000ea8000c1e1500 */
[----:B--2---:R0:W-:Y:S04]  /*28220*/  STL [R1+0xa8], R20 ;  /* 0x0000a81401007387 */ /* 0x0041e80000100800 */
[----:B0-----:R-:W2:Y:S04]  /*28230*/  LDL.LU R20, [R1+0x3b04] ;  /* 0x003b040001147983 */ /* 0x001ea80000300800 */
        /* <DEDUP_REMOVED lines=15> */
[----:B------:R-:W2:Y:S01]  /*28330*/  @!P0 LDG.E.U16 R16, [R2.64] ;  /* 0x0000000a02108981 */ /* 0x000ea2000c1e1500 */
[----:B------:R-:W-:-:S03]  /*28340*/  PRMT R17, RZ, 0x7610, R17 ;  /* 0x00007610ff117816 */ /* 0x000fc60000000011 */
[----:B--2---:R0:W-:Y:S04]  /*28350*/  STL [R1+0xa0], R16 ;  /* 0x0000a01001007387 */ /* 0x0041e80000100800 */
[----:B0-----:R-:W2:Y:S04]  /*28360*/  LDL.LU R16, [R1+0x3afc] ;  /* 0x003afc0001107983 */ /* 0x001ea80000300800 */
[----:B------:R-:W2:Y:S01]  /*28370*/  LDL R3, [R1+0x1058] ;  /* 0x0010580001037983 */ /* 0x000ea20000100800 */
[----:B---3--:R-:W-:Y:S01]  /*28380*/  @!P0 IMAD.MOV.U32 R2, RZ, RZ, R26 ;  /* 0x000000ffff028224 */ /* 0x008fe200078e001a */
[----:B------:R-:W-:-:S02]  /*28390*/  PRMT R12, RZ, 0x7610, R12 ;  /* 0x00007610ff0c7816 */ /* 0x000fc4000000000c */
        /* <DEDUP_REMOVED lines=8> */
[----:B------:R0:W-:Y:S04]  /*28420*/  STL [R1+0x9c], R17 ;  /* 0x00009c1101007387 */ /* 0x0001e80000100800 */
[----:B0-----:R-:W3:Y:S04]  /*28430*/  LDL R17, [R1+0xfbc] ;  /* 0x000fbc0001117983 */ /* 0x001ee80000100800 */
        /* <DEDUP_REMOVED lines=23> */
[----:B--2---:R-:W-:Y:S02]  /*285b0*/  PRMT R28, RZ, 0x7610, R28 ;  /* 0x00007610ff1c7816 */ /* 0x004fe4000000001c */
[----:B---3--:R-:W-:-:S04]  /*285c0*/  @!P0 LOP3.LUT R3, R3, R2, RZ, 0x3c, !PT ;  /* 0x0000000203038212 */ /* 0x008fc800078e3cff */
[----:B------:R-:W-:-:S04]  /*285d0*/  @!P0 LOP3.LUT R2, R3, R2, RZ, 0x3c, !PT ;  /* 0x0000000203028212 */ /* 0x000fc800078e3cff */
[----:B------:R-:W-:-:S05]  /*285e0*/  @!P0 LOP3.LUT R3, R3, R2, RZ, 0x3c, !PT ;  /* 0x0000000203038212 */ /* 0x000fca00078e3cff */
[----:B------:R0:W2:Y:S02]  /*285f0*/  @!P0 LDG.E.U16 R28, [R2.64] ;  /* 0x0000000a021c8981 */ /* 0x0000a4000c1e1500 */
[----:B0-----:R-:W-:Y:S02]  /*28600*/  @!P0 IMAD.MOV.U32 R2, RZ, RZ, R17 ;  /* 0x000000ffff028224 */ /* 0x001fe400078e0011 */
[----:B------:R-:W-:Y:S02]  /*28610*/  @!P0 IMAD.MOV.U32 R3, RZ, RZ, R26 ;  /* 0x000000ffff038224 */ /* 0x000fe400078e001a */
[----:B------:R-:W3:Y:S04]  /*28620*/  LDL R26, [R1+0xf5c] ;  /* 0x000f5c00011a7983 */ /* 0x000ee80000100800 */
[----:B------:R-:W3:Y:S04]  /*28630*/  LDL.LU R17, [R1+0x18] ;  /* 0x0000180001117983 */ /* 0x000ee80000300800 */
[----:B------:R0:W3:Y:S04]  /*28640*/  @!P0 LDG.E.U16 R19, [R2.64] ;  /* 0x0000000a02138981 */ /* 0x0000e8000c1e1500 */
[----:B0-----:R-:W4:Y:S04]  /*28650*/  LDL R2, [R1+0xf98] ;  /* 0x000f980001027983 */ /* 0x001f280000100800 */
[----:B------:R-:W4:Y:S01]  /*28660*/  LDL R3, [R1+0xf9c] ;  /* 0x000f9c0001037983 */ /* 0x000f220000100800 */
[----:B------:R-:W-:-:S03]  /*28670*/  PRMT R21, RZ, 0x7610, R21 ;  /* 0x00007610ff157816 */ /* 0x000fc60000000015 */
[----:B--2---:R0:W-:Y:S04]  /*28680*/  STL [R1+0x8c], R28 ;  /* 0x00008c1c01007387 */ /* 0x0041e80000100800 */
[----:B0-----:R-:W2:Y:S04]  /*28690*/  LDL R28, [R1+0xf3c] ;  /* 0x000f3c00011c7983 */ /* 0x001ea80000100800 */
[----:B---3--:R0:W-:Y:S04]  /*286a0*/  STL [R1+0x88], R19 ;  /* 0x0000881301007387 */ /* 0x0081e80000100800 */
[----:B0-----:R-:W3:Y:S01]  /*286b0*/  LDL.LU R19, [R1+0x14] ;  /* 0x0000140001137983 */ /* 0x001ee20000300800 */
[----:B----4-:R-:W-:-:S04]  /*286c0*/  @!P0 LOP3.LUT R3, R3, R2, RZ, 0x3c, !PT ;  /* 0x0000000203038212 */ /* 0x010fc800078e3cff */
[----:B------:R-:W-:-:S04]  /*286d0*/  @!P0 LOP3.LUT R2, R3, R2, RZ, 0x3c, !PT ;  /* 0x0000000203028212 */ /* 0x000fc800078e3cff */
[----:B------:R-:W-:-:S05]  /*286e0*/  @!P0 LOP3.LUT R3, R3, R2, RZ, 0x3c, !PT ;  /* 0x0000000203038212 */ /* 0x000fca00078e3cff */
[----:B------:R0:W4:Y:S04]  /*286f0*/  @!P0 LDG.E.U16 R21, [R2.64] ;  /* 0x0000000a02158981 */ /* 0x000128000c1e1500 */
[----:B0-----:R-:W2:Y:S04]  /*28700*/  LDL R2, [R1+0xf78] ;  /* 0x000f780001027983 */ /* 0x001ea80000100800 */
[----:B------:R-:W2:Y:S01]  /*28710*/  LDL R3, [R1+0xf7c] ;  /* 0x000f7c0001037983 */ /* 0x000ea20000100800 */
[----:B------:R-:W-:-:S03]  /*28720*/  PRMT R24, RZ, 0x7610, R24 ;  /* 0x00007610ff187816 */ /* 0x000fc60000000018 */
[----:B----4-:R0:W-:Y:S04]  /*28730*/  STL [R1+0x84], R21 ;  /* 0x0000841501007387 */ /* 0x0101e80000100800 */
[----:B0-----:R-:W4:Y:S01]  /*28740*/  LDL.LU R21, [R1+0x10] ;  /* 0x0000100001157983 */ /* 0x001f220000300800 */
[----:B--2---:R-:W-:-:S04]  /*28750*/  @!P0 LOP3.LUT R3, R3, R2, RZ, 0x3c, !PT ;  /* 0x0000000203038212 */ /* 0x004fc800078e3cff */
[----:B------:R-:W-:-:S04]  /*28760*/  @!P0 LOP3.LUT R2, R3, R2, RZ, 0x3c, !PT ;  /* 0x0000000203028212 */ /* 0x000fc800078e3cff */
[----:B------:R-:W-:-:S05]  /*28770*/  @!P0 LOP3.LUT R3, R3, R2, RZ, 0x3c, !PT ;  /* 0x0000000203038212 */ /* 0x000fca00078e3cff */
[----:B------:R0:W2:Y:S04]  /*28780*/  @!P0 LDG.E.U16 R24, [R2.64] ;  /* 0x0000000a02188981 */ /* 0x0000a8000c1e1500 */
[----:B0-----:R-:W3:Y:S01]  /*28790*/  LDL R3, [R1+0xf58] ;  /* 0x000f580001037983 */ /* 0x001ee20000100800 */
[----:B------:R-:W-:Y:S01]  /*287a0*/  PRMT R27, RZ, 0x7610, R27 ;  /* 0x00007610ff1b7816 */ /* 0x000fe2000000001b */
[----:B------:R-:W-:Y:S02]  /*287b0*/  @!P0 IMAD.MOV.U32 R2, RZ, RZ, R26 ;  /* 0x000000ffff028224 */ /* 0x000fe400078e001a */
[----:B--2---:R0:W-:Y:S04]  /*287c0*/  STL [R1+0x80], R24 ;  /* 0x0000801801007387 */ /* 0x0041e80000100800 */
[----:B0-----:R-:W2:Y:S04]  /*287d0*/  LDL.LU R24, [R1+0xc] ;  /* 0x00000c0001187983 */ /* 0x001ea80000300800 */
[----:B------:R-:W2:Y:S04]  /*287e0*/  LDL.LU R26, [R1+0x8] ;  /* 0x00000800011a7983 */ /* 0x000ea80000300800 */
[----:B---3--:R0:W3:Y:S04]  /*287f0*/  @!P0 LDG.E.U16 R27, [R2.64] ;  /* 0x0000000a021b8981 */ /* 0x0080e8000c1e1500 */
[----:B0-----:R-:W2:Y:S01]  /*28800*/  LDL R3, [R1+0xf38] ;  /* 0x000f380001037983 */ /* 0x001ea20000100800 */
[----:B------:R-:W-:-:S03]  /*28810*/  @!P0 IMAD.MOV.U32 R2, RZ, RZ, R28 ;  /* 0x000000ffff028224 */ /* 0x000fc600078e001c */
[----:B------:R0:W-:Y:S02]  /*28820*/  STS.U16 [R0+0x25800], R8 ;  /* 0x0258000800007388 */ /* 0x0001e40000000400 */
[----:B0-----:R-:W-:Y:S02]  /*28830*/  PRMT R8, RZ, 0x7610, R8 ;  /* 0x00007610ff087816 */ /* 0x001fe40000000008 */
[----:B---3--:R0:W-:Y:S04]  /*28840*/  STL [R1+0x7c], R27 ;  /* 0x00007c1b01007387 */ /* 0x0081e80000100800 */
[----:B0-----:R-:W3:Y:S04]  /*28850*/  LDL.LU R27, [R1+0x4] ;  /* 0x00000400011b7983 */ /* 0x001ee80000300800 */
[----:B--2---:R0:W2:Y:S04]  /*28860*/  @!P0 LDG.E.U16 R8, [R2.64] ;  /* 0x0000000a02088981 */ /* 0x0040a8000c1e1500 */
[----:B0-----:R-:W2:Y:S04]  /*28870*/  LDL R2, [R1+0xf18] ;  /* 0x000f180001027983 */ /* 0x001ea80000100800 */
[----:B------:R-:W2:Y:S01]  /*28880*/  LDL R3, [R1+0xf1c] ;  /* 0x000f1c0001037983 */ /* 0x000ea20000100800 */
[----:B------:R-:W-:-:S03]  /*28890*/  PRMT R15, RZ, 0x7610, R15 ;  /* 0x00007610ff0f7816 */ /* 0x000fc6000000000f */
[----:B------:R-:W3:Y:S01]  /*288a0*/  LDL.LU R28, [R1] ;  /* 0x00000000011c7983 */ /* 0x000ee20000300800 */
[----:B--2---:R-:W-:-:S04]  /*288b0*/  @!P0 LOP3.LUT R3, R3, R2, RZ, 0x3c, !PT ;  /* 0x0000000203038212 */ /* 0x004fc800078e3cff */
[----:B------:R-:W-:-:S04]  /*288c0*/  @!P0 LOP3.LUT R2, R3, R2, RZ, 0x3c, !PT ;  /* 0x0000000203028212 */ /* 0x000fc800078e3cff */
[----:B------:R-:W-:-:S05]  /*288d0*/  @!P0 LOP3.LUT R3, R3, R2, RZ, 0x3c, !PT ;  /* 0x0000000203038212 */ /* 0x000fca00078e3cff */
[----:B------:R-:W2:Y:S04]  /*288e0*/  @!P0 LDG.E.U16 R15, [R2.64] ;  /* 0x0000000a020f8981 */ /* 0x000ea8000c1e1500 */
[----:B------:R0:W-:Y:S04]  /*288f0*/  STL [R1+0x78], R8 ;  /* 0x0000780801007387 */ /* 0x0001e80000100800 */
[----:B------:R-:W-:Y:S01]  /*28900*/  STS.U16 [R0+0x20000], R25 ;  /* 0x0200001900007388 */ /* 0x000fe20000000400 */
[----:B0-----:R-:W-:-:S03]  /*28910*/  LOP3.LUT R8, R0, 0x20, RZ, 0x3c, !PT ;  /* 0x0000002000087812 */ /* 0x001fc600078e3cff */
[----:B------:R-:W-:Y:S04]  /*28920*/  STS.U16 [R0+0x20800], R23 ;  /* 0x0208001700007388 */ /* 0x000fe80000000400 */
        /* <DEDUP_REMOVED lines=14> */
[----:B--2---:R0:W-:Y:S04]  /*28a10*/  STL [R1+0x74], R15 ;  /* 0x0000740f01007387 */ /* 0x0041e80000100800 */
[----:B0-----:R-:W2:Y:S04]  /*28a20*/  LDL.LU R15, [R1+0x3aec] ;  /* 0x003aec00010f7983 */ /* 0x001ea80000300800 */
        /* <DEDUP_REMOVED lines=8> */
[----:B------:R-:W-:Y:S04]  /*28ab0*/  STS.U16 [R8+0x20a00], R19 ;  /* 0x020a001308007388 */ /* 0x000fe80000000400 */
[----:B--2---:R0:W-:Y:S04]  /*28ac0*/  STL [R1+0x70], R17 ;  /* 0x0000701101007387 */ /* 0x0041e80000100800 */
[----:B0-----:R-:W2:Y:S04]  /*28ad0*/  LDL.LU R17, [R1+0x3ae4] ;  /* 0x003ae40001117983 */ /* 0x001ea80000300800 */
[----:B------:R-:W3:Y:S04]  /*28ae0*/  LDL R2, [R1+0xed8] ;  /* 0x000ed80001027983 */ /* 0x000ee80000100800 */
[----:B------:R-:W3:Y:S04]  /*28af0*/  LDL R3, [R1+0xedc] ;  /* 0x000edc0001037983 */ /* 0x000ee80000100800 */
[----:B------:R-:W2:Y:S01]  /*28b00*/  LDL.LU R19, [R1+0x3ae0] ;  /* 0x003ae00001137983 */ /* 0x000ea20000300800 */
[----:B---3--:R-:W-:-:S04]  /*28b10*/  @!P0 LOP3.LUT R3, R3, R2, RZ, 0x3c, !PT ;  /* 0x0000000203038212 */ /* 0x008fc800078e3cff */
[C---:B------:R-:W-:Y:S02]  /*28b20*/  @!P0 LOP3.LUT R2, R3.reuse, R2, RZ, 0x3c, !PT ;  /* 0x0000000203028212 */ /* 0x040fe400078e3cff */
[----:B--2---:R-:W-:Y:S02]  /*28b30*/  PRMT R19, RZ, 0x7610, R19 ;  /* 0x00007610ff137816 */ /* 0x004fe40000000013 */
[----:B------:R-:W-:-:S05]  /*28b40*/  @!P0 LOP3.LUT R3, R3, R2, RZ, 0x3c, !PT ;  /* 0x0000000203038212 */ /* 0x000fca00078e3cff */
[----:B------:R-:W2:Y:S04]  /*28b50*/  @!P0 LDG.E.U16 R19, [R2.64] ;  /* 0x0000000a02138981 */ /* 0x000ea8000c1e1500 */
[----:B----4-:R-:W-:Y:S04]  /*28b60*/  STS.U16 [R8+0x21200], R21 ;  /* 0x0212001508007388 */ /* 0x010fe80000000400 */
[----:B--2---:R0:W-:Y:S04]  /*28b70*/  STL [R1+0x6c], R19 ;  /* 0x00006c1301007387 */ /* 0x0041e80000100800 */
[----:B0-----:R-:W2:Y:S04]  /*28b80*/  LDL.LU R19, [R1+0x3adc] ;  /* 0x003adc0001137983 */ /* 0x001ea80000300800 */
[----:B------:R-:W3:Y:S04]  /*28b90*/  LDL R2, [R1+0xeb8] ;  /* 0x000eb80001027983 */ /* 0x000ee80000100800 */
[----:B------:R-:W3:Y:S04]  /*28ba0*/  LDL R3, [R1+0xebc] ;  /* 0x000ebc0001037983 */ /* 0x000ee80000100800 */
[----:B------:R-:W4:Y:S01]  /*28bb0*/  LDL.LU R21, [R1+0x3ad8] ;  /* 0x003ad80001157983 */ /* 0x000f220000300800 */
[----:B---3--:R-:W-:-:S04]  /*28bc0*/  @!P0 LOP3.LUT R3, R3, R2, RZ, 0x3c, !PT ;  /* 0x0000000203038212 */ /* 0x008fc800078e3cff */
[C---:B------:R-:W-:Y:S02]  /*28bd0*/  @!P0 LOP3.LUT R2, R3.reuse, R2, RZ, 0x3c, !PT ;  /* 0x0000000203028212 */ /* 0x040fe400078e3cff */
[----:B----4-:R-:W-:Y:S02]  /*28be0*/  PRMT R21, RZ, 0x7610, R21 ;  /* 0x00007610ff157816 */ /* 0x010fe40000000015 */
[----:B------:R-:W-:-:S05]  /*28bf0*/  @!P0 LOP3.LUT R3, R3, R2, RZ, 0x3c, !PT ;  /* 0x0000000203038212 */ /* 0x000fca00078e3cff */
[----:B------:R-:W3:Y:S04]  /*28c00*/  @!P0 LDG.E.U16 R21, [R2.64] ;  /* 0x0000000a02158981 */ /* 0x000ee8000c1e1500 */
[----:B------:R-:W-:Y:S04]  /*28c10*/  STS.U16 [R8+0x21a00], R24 ;  /* 0x021a001808007388 */ /* 0x000fe80000000400 */
[----:B---3--:R0:W-:Y:S04]  /*28c20*/  STL [R1+0x68], R21 ;  /* 0x0000681501007387 */ /* 0x0081e80000100800 */
[----:B0-----:R-:W3:Y:S04]  /*28c30*/  LDL.LU R21, [R1+0x3ad4] ;  /* 0x003ad40001157983 */ /* 0x001ee80000300800 */
[----:B------:R-:W4:Y:S04]  /*28c40*/  LDL R2, [R1+0xe98] ;  /* 0x000e980001027983 */ /* 0x000f280000100800 */
[----:B------:R-:W4:Y:S04]  /*28c50*/  LDL R3, [R1+0xe9c] ;  /* 0x000e9c0001037983 */ /* 0x000f280000100800 */
[----:B------:R-:W2:Y:S01]  /*28c60*/  LDL.LU R24, [R1+0x3ad0] ;  /* 0x003ad00001187983 */ /* 0x000ea20000300800 */
[----:B----4-:R-:W-:-:S04]  /*28c70*/  @!P0 LOP3.LUT R3, R3, R2, RZ, 0x3c, !PT ;  /* 0x0000000203038212 */ /* 0x010fc800078e3cff */
[C---:B------:R-:W-:Y:S02]  /*28c80*/  @!P0 LOP3.LUT R2, R3.reuse, R2, RZ, 0x3c, !PT ;  /* 0x0000000203028212 */ /* 0x040fe400078e3cff */
[----:B--2---:R-:W-:Y:S02]  /*28c90*/  PRMT R24, RZ, 0x7610, R24 ;  /* 0x00007610ff187816 */ /* 0x004fe40000000018 */
[----:B------:R-:W-:-:S05]  /*28ca0*/  @!P0 LOP3.LUT R3, R3, R2, RZ, 0x3c, !PT ;  /* 0x0000000203038212 */ /* 0x000fca00078e3cff */
[----:B------:R-:W2:Y:S04]  /*28cb0*/  @!P0 LDG.E.U16 R24, [R2.64] ;  /* 0x0000000a02188981 */ /* 0x000ea8000c1e1500 */
[----:B------:R-:W-:Y:S04]  /*28cc0*/  STS.U16 [R8+0x22200], R26 ;  /* 0x0222001a08007388 */ /* 0x000fe80000000400 */
[----:B--2---:R0:W-:Y:S04]  /*28cd0*/  STL [R1+0x64], R24 ;  /* 0x0000641801007387 */ /* 0x0041e80000100800 */
[----:B0-----:R-:W2:Y:S04]  /*28ce0*/  LDL.LU R24, [R1+0x3acc] ;  /* 0x003acc0001187983 */ /* 0x001ea80000300800 */
        /* <DEDUP_REMOVED lines=30> */
[----:B--2---:R0:W-:Y:S04]  /*28ed0*/  STL [R1+0x58], R28 ;  /* 0x0000581c01007387 */ /* 0x0041e80000100800 */
[----:B0-----:R-:W2:Y:S04]  /*28ee0*/  LDL.LU R28, [R1+0x3ab4] ;  /* 0x003ab400011c7983 */ /* 0x001ea80000300800 */
[----:B------:R-:W4:Y:S04]  /*28ef0*/  LDL R2, [R1+0xe18] ;  /* 0x000e180001027983 */ /* 0x000f280000100800 */
[----:B------:R-:W4:Y:S01]  /*28f00*/  LDL R3, [R1+0xe1c] ;  /* 0x000e1c0001037983 */ /* 0x000f220000100800 */
[----:B------:R-:W-:-:S02]  /*28f10*/  PRMT R27, RZ, 0x7610, R27 ;  /* 0x00007610ff1b7816 */ /* 0x000fc4000000001b */
[----:B----4-:R-:W-:-:S04]  /*28f20*/  @!P0 LOP3.LUT R3, R3, R2, RZ, 0x3c, !PT ;  /* 0x0000000203038212 */ /* 0x010fc800078e3cff */
[----:B------:R-:W-:-:S04]  /*28f30*/  @!P0 LOP3.LUT R2, R3, R2, RZ, 0x3c, !PT ;  /* 0x0000000203028212 */ /* 0x000fc800078e3cff */
[----:B------:R-:W-:-:S05]  /*28f40*/  @!P0 LOP3.LUT R3, R3, R2, RZ, 0x3c, !PT ;  /* 0x0000000203038212 */ /* 0x000fca00078e3cff */
[----:B------:R-:W4:Y:S04]  /*28f50*/  @!P0 LDG.E.U16 R27, [R2.64] ;  /* 0x0000000a021b8981 */ /* 0x000f28000c1e1500 */
        /* <DEDUP_REMOVED lines=17> */
[----:B------:R0:W2:Y:S04]  /*29070*/  @!P0 LDG.E.U16 R7, [R2.64] ;  /* 0x0000000a02078981 */ /* 0x0000a8000c1e1500 */
[----:B0-----:R-:W2:Y:S04]  /*29080*/  LDL R2, [R1+0xdb8] ;  /* 0x000db80001027983 */ /* 0x001ea80000100800 */
[----:B------:R-:W2:Y:S01]  /*29090*/  LDL R3, [R1+0xdbc] ;  /* 0x000dbc0001037983 */ /* 0x000ea20000100800 */
[----:B---3--:R-:W-:Y:S02]  /*290a0*/  PRMT R21, RZ, 0x7610, R21 ;  /* 0x00007610ff157816 */ /* 0x008fe40000000015 */
[----:B--2---:R-:W-:-:S04]  /*290b0*/  @!P0 LOP3.LUT R3, R3, R2, RZ, 0x3c, !PT ;  /* 0x0000000203038212 */ /* 0x004fc800078e3cff */
[----:B------:R-:W-:-:S04]  /*290c0*/  @!P0 LOP3.LUT R2, R3, R2, RZ, 0x3c, !PT ;  /* 0x0000000203028212 */ /* 0x000fc800078e3cff */
[----:B------:R-:W-:-:S05]  /*290d0*/  @!P0 LOP3.LUT R3, R3, R2, RZ, 0x3c, !PT ;  /* 0x0000000203038212 */ /* 0x000fca00078e3cff */
[----:B------:R-:W2:Y:S04]  /*290e0*/  @!P0 LDG.E.U16 R21, [R2.64] ;  /* 0x0000000a02158981 */ /* 0x000ea8000c1e1500 */
[----:B------:R0:W-:Y:S04]  /*290f0*/  STL [R1+0x4c], R7 ;  /* 0x00004c0701007387 */ /* 0x0001e80000100800 */
[----:B0-----:R-:W3:Y:S04]  /*29100*/  LDL.LU R7, [R1+0x30] ;  /* 0x0000300001077983 */ /* 0x001ee80000300800 */
        /* <DEDUP_REMOVED lines=11> */
[----:B------:R-:W-:Y:S02]  /*291c0*/  PRMT R17, RZ, 0x7610, R17 ;  /* 0x00007610ff117816 */ /* 0x000fe40000000011 */
        /* <DEDUP_REMOVED lines=22> */
[----:B------:R-:W-:Y:S04]  /*29330*/  STS.U16 [R8+0x23a00], R28 ;  /* 0x023a001c08007388 */ /* 0x000fe80000000400 */
[----:B----4-:R-:W-:Y:S04]  /*29340*/  STS.U16 [R8+0x24200], R27 ;  /* 0x0242001b08007388 */ /* 0x010fe80000000400 */
[----:B------:R-:W-:Y:S04]  /*29350*/  STS.U16 [R8+0x24a00], R26 ;  /* 0x024a001a08007388 */ /* 0x000fe80000000400 */
[----:B------:R-:W-:Y:S04]  /*29360*/  STS.U16 [R8+0x25200], R24 ;  /* 0x0252001808007388 */ /* 0x000fe80000000400 */
[----:B------:R-:W-:Y:S04]  /*29370*/  STS.U16 [R8+0x25a00], R21 ;  /* 0x025a001508007388 */ /* 0x000fe80000000400 */
[----:B------:R-:W-:Y:S04]  /*29380*/  STS.U16 [R8+0x26200], R19 ;  /* 0x0262001308007388 */ /* 0x000fe80000000400 */
[----:B------:R-:W-:Y:S04]  /*29390*/  STS.U16 [R8+0x26a00], R17 ;  /* 0x026a001108007388 */ /* 0x000fe80000000400 */
[----:B------:R0:W-:Y:S04]  /*293a0*/  STL [R1+0x3c], R11 ;  /* 0x00003c0b01007387 */ /* 0x0001e80000100800 */
[----:B------:R1:W-:Y:S04]  /*293b0*/  STS.U16 [R8+0x27200], R15 ;  /* 0x0272000f08007388 */ /* 0x0003e80000000400 */
[----:B0-----:R-:W4:Y:S04]  /*293c0*/  LDL R11, [R1+0xcdc] ;  /* 0x000cdc00010b7983 */ /* 0x001f280000100800 */
[----:B-1----:R-:W3:Y:S04]  /*293d0*/  LDL R15, [R1+0xcd8] ;  /* 0x000cd800010f7983 */ /* 0x002ee80000100800 */
        /* <DEDUP_REMOVED lines=16> */
[----:B------:R0:W-:Y:S02]  /*294e0*/  STS.U16 [R8+0x27a00], R13 ;  /* 0x027a000d08007388 */ /* 0x0001e40000000400 */
[----:B0-----:R-:W-:-:S05]  /*294f0*/  LOP3.LUT R8, R0, 0x40, RZ, 0x3c, !PT ;  /* 0x0000004000087812 */ /* 0x001fca00078e3cff */
[----:B---3--:R0:W-:Y:S04]  /*29500*/  STS.U16 [R8+0x20400], R7 ;  /* 0x0204000708007388 */ /* 0x0081e80000000400 */
[----:B0-----:R-:W3:Y:S04]  /*29510*/  LDL R7, [R1+0xc98] ;  /* 0x000c980001077983 */ /* 0x001ee80000100800 */
[----:B------:R0:W-:Y:S04]  /*29520*/  STL [R1+0x34], R5 ;  /* 0x0000340501007387 */ /* 0x0001e80000100800 */
[----:B0-----:R-:W3:Y:S04]  /*29530*/  LDL R5, [R1+0xc9c] ;  /* 0x000c9c0001057983 */ /* 0x001ee80000100800 */
[----:B------:R-:W3:Y:S04]  /*29540*/  LDL.LU R13, [R1+0x1f0] ;  /* 0x0001f000010d7983 */ /* 0x000ee80000300800 */
[----:B--2---:R0:W-:Y:S04]  /*29550*/  STL [R1+0x30], R29 ;  /* 0x0000301d01007387 */ /* 0x0041e80000100800 */
[----:B0-----:R-:W2:Y:S04]  /*29560*/  LDL.LU R29, [R1+0x3a9c] ;  /* 0x003a9c00011d7983 */ /* 0x001ea80000300800 */
[----:B------:R-:W2:Y:S01]  /*29570*/  LDL.LU R3, [R1+0x2c] ;  /* 0x00002c0001037983 */ /* 0x000ea20000300800 */
[----:B------:R-:W-:Y:S01]  /*29580*/  PRMT R9, RZ, 0x7610, R9 ;  /* 0x00007610ff097816 */ /* 0x000fe20000000009 */
[----:B----4-:R-:W-:-:S02]  /*29590*/  @!P0 IMAD.MOV.U32 R2, RZ, RZ, R11 ;  /* 0x000000ffff028224 */ /* 0x010fc400078e000b */
[----:B------:R-:W4:Y:S04]  /*295a0*/  LDL R11, [R1+0xc58] ;  /* 0x000c5800010b7983 */ /* 0x000f280000100800 */
[----:B--2---:R0:W-:Y:S02]  /*295b0*/  STS.U16 [R8+0x20c00], R3 ;  /* 0x020c000308007388 */ /* 0x0041e40000000400 */
[----:B0-----:R-:W-:Y:S01]  /*295c0*/  @!P0 IMAD.MOV.U32 R3, RZ, RZ, R15 ;  /* 0x000000ffff038224 */ /* 0x001fe200078e000f */
[----:B------:R-:W-:Y:S01]  /*295d0*/  PRMT R29, RZ, 0x7610, R29 ;  /* 0x00007610ff1d7816 */ /* 0x000fe2000000001d */
[----:B------:R-:W2:Y:S04]  /*295e0*/  LDL R15, [R1+0xc7c] ;  /* 0x000c7c00010f7983 */ /* 0x000ea80000100800 */
[----:B------:R0:W2:Y:S04]  /*295f0*/  @!P0 LDG.E.U16 R9, [R2.64] ;  /* 0x0000000a02098981 */ /* 0x0000a8000c1e1500 */
[----:B0-----:R-:W2:Y:S04]  /*29600*/  LDL R2, [R1+0xcb8] ;  /* 0x000cb80001027983 */ /* 0x001ea80000100800 */
[----:B------:R-:W2:Y:S02]  /*29610*/  LDL R3, [R1+0xcbc] ;  /* 0x000cbc0001037983 */ /* 0x000ea40000100800 */
[----:B--2---:R-:W-:-:S04]  /*29620*/  @!P0 LOP3.LUT R3, R3, R2, RZ, 0x3c, !PT ;  /* 0x0000000203038212 */ /* 0x004fc800078e3cff */
[----:B------:R-:W-:-:S04]  /*29630*/  @!P0 LOP3.LUT R2, R3, R2, RZ, 0x3c, !PT ;  /* 0x0000000203028212 */ /* 0x000fc800078e3cff */
[----:B------:R-:W-:-:S05]  /*29640*/  @!P0 LOP3.LUT R3, R3, R2, RZ, 0x3c, !PT ;  /* 0x0000000203038212 */ /* 0x000fca00078e3cff */
[----:B------:R-:W2:Y:S04]  /*29650*/  @!P0 LDG.E.U16 R29, [R2.64] ;  /* 0x0000000a021d8981 */ /* 0x000ea8000c1e1500 */
[----:B------:R0:W-:Y:S04]  /*29660*/  STL [R1+0x2c], R9 ;  /* 0x00002c0901007387 */ /* 0x0001e80000100800 */
[----:B------:R1:W-:Y:S04]  /*29670*/  STS.U16 [R8+0x21400], R14 ;  /* 0x0214000e08007388 */ /* 0x0003e80000000400 */
[----:B0-----:R-:W3:Y:S04]  /*29680*/  LDL R9, [R1+0xc5c] ;  /* 0x000c5c0001097983 */ /* 0x001ee80000100800 */
[----:B-1----:R-:W4:Y:S04]  /*29690*/  LDL.LU R14, [R1+0x1cc] ;  /* 0x0001cc00010e7983 */ /* 0x002f280000300800 */
[----:B--2---:R0:W-:Y:S04]  /*296a0*/  STL [R1+0x28], R29 ;  /* 0x0000281d01007387 */ /* 0x0041e80000100800 */
[----:B0-----:R-:W2:Y:S04]  /*296b0*/  LDL.LU R29, [R1+0x3a98] ;  /* 0x003a9800011d7983 */ /* 0x001ea80000300800 */
[----:B------:R-:W4:Y:S01]  /*296c0*/  LDL.LU R3, [R1+0x24] ;  /* 0x0000240001037983 */ /* 0x000f220000300800 */
[----:B---3--:R-:W-:-:S03]  /*296d0*/  @!P0 IMAD.MOV.U32 R2, RZ, RZ, R5 ;  /* 0x000000ffff028224 */ /* 0x008fc600078e0005 */
[----:B------:R-:W3:Y:S01]  /*296e0*/  LDL R5, [R1+0xc3c] ;  /* 0x000c3c0001057983 */ /* 0x000ee20000100800 */
[----:B--2---:R-:W-:-:S03]  /*296f0*/  PRMT R29, RZ, 0x7610, R29 ;  /* 0x00007610ff1d7816 */ /* 0x004fc6000000001d */
[----:B----4-:R0:W-:Y:S02]  /*29700*/  STS.U16 [R8+0x21c00], R3 ;  /* 0x021c000308007388 */ /* 0x0101e40000000400 */
[----:B0-----:R-:W-:Y:S02]  /*29710*/  @!P0 IMAD.MOV.U32 R3, RZ, RZ, R7 ;  /* 0x000000ffff038224 */ /* 0x001fe400078e0007 */
[----:B------:R-:W2:Y:S04]  /*29720*/  LDL R7, [R1+0xc38] ;  /* 0x000c380001077983 */ /* 0x000ea80000100800 */
[----:B------:R-:W4:Y:S04]  /*29730*/  @!P0 LDG.E.U16 R29, [R2.64] ;  /* 0x0000000a021d8981 */ /* 0x000f28000c1e1500 */
[----:B----4-:R0:W-:Y:S04]  /*29740*/  STL [R1+0x24], R29 ;  /* 0x0000241d01007387 */ /* 0x0101e80000100800 */
[----:B0-----:R-:W4:Y:S04]  /*29750*/  LDL.LU R29, [R1+0x3a94] ;  /* 0x003a9400011d7983 */ /* 0x001f280000300800 */
[----:B------:R-:W2:Y:S04]  /*29760*/  LDL.LU R2, [R1+0x20] ;  /* 0x0000200001027983 */ /* 0x000ea80000300800 */
[----:B------:R-:W3:Y:S01]  /*29770*/  LDL R3, [R1+0xc78] ;  /* 0x000c780001037983 */ /* 0x000ee20000100800 */
[----:B------:R-:W-:-:S03]  /*29780*/  PRMT R12, RZ, 0x7610, R12 ;  /* 0x00007610ff0c7816 */ /* 0x000fc6000000000c */
[----:B--2---:R0:W-:Y:S02]  /*29790*/  STS.U16 [R8+0x22400], R2 ;  /* 0x0224000208007388 */ /* 0x0041e40000000400 */
[----:B0-----:R-:W-:-:S05]  /*297a0*/  @!P0 IMAD.MOV.U32 R2, RZ, RZ, R15 ;  /* 0x000000ffff028224 */ /* 0x001fca00078e000f */
[----:B---3--:R0:W2:Y:S04]  /*297b0*/  @!P0 LDG.E.U16 R12, [R2.64] ;  /* 0x0000000a020c8981 */ /* 0x0080a8000c1e1500 */
[----:B0-----:R-:W3:Y:S01]  /*297c0*/  LDL.LU R3, [R1+0x1c] ;  /* 0x00001c0001037983 */ /* 0x001ee20000300800 */
[----:B------:R-:W-:Y:S01]  /*297d0*/  PRMT R6, RZ, 0x7610, R6 ;  /* 0x00007610ff067816 */ /* 0x000fe20000000006 */
[----:B------:R-:W-:Y:S01]  /*297e0*/  @!P0 IMAD.MOV.U32 R2, RZ, RZ, R9 ;  /* 0x000000ffff028224 */ /* 0x000fe200078e0009 */
[----:B----4-:R-:W-:Y:S01]  /*297f0*/  PRMT R29, RZ, 0x7610, R29 ;  /* 0x00007610ff1d7816 */ /* 0x010fe2000000001d */
[----:B------:R-:W4:Y:S04]  /*29800*/  LDL R15, [R1+0xc18] ;  /* 0x000c1800010f7983 */ /* 0x000f280000100800 */
[----:B---3--:R0:W-:Y:S02]  /*29810*/  STS.U16 [R8+0x22c00], R3 ;  /* 0x022c000308007388 */ /* 0x0081e40000000400 */
[----:B0-----:R-:W-:-:S05]  /*29820*/  @!P0 IMAD.MOV.U32 R3, RZ, RZ, R11 ;  /* 0x000000ffff038224 */ /* 0x001fca00078e000b */
[----:B------:R0:W3:Y:S02]  /*29830*/  @!P0 LDG.E.U16 R6, [R2.64] ;  /* 0x0000000a02068981 */ /* 0x0000e4000c1e1500 */
[----:B0-----:R-:W-:Y:S02]  /*29840*/  @!P0 IMAD.MOV.U32 R2, RZ, RZ, R5 ;  /* 0x000000ffff028224 */ /* 0x001fe400078e0005 */
[----:B------:R-:W-:-:S05]  /*29850*/  @!P0 IMAD.MOV.U32 R3, RZ, RZ, R7 ;  /* 0x000000ffff038224 */ /* 0x000fca00078e0007 */
[----:B------:R-:W4:Y:S04]  /*29860*/  @!P0 LDG.E.U16 R29, [R2.64] ;  /* 0x0000000a021d8981 */ /* 0x000f28000c1e1500 */
[----:B--2---:R0:W-:Y:S04]  /*29870*/  STL [R1+0x20], R12 ;  /* 0x0000200c01007387 */ /* 0x0041e80000100800 */
[----:B------:R-:W-:Y:S04]  /*29880*/  STS.U16 [R8+0x23400], R13 ;  /* 0x0234000d08007388 */ /* 0x000fe80000000400 */
[----:B0-----:R-:W2:Y:S04]  /*29890*/  LDL R12, [R1+0xc1c] ;  /* 0x000c1c00010c7983 */ /* 0x001ea80000100800 */
[----:B------:R-:W2:Y:S04]  /*298a0*/  LDL.LU R9, [R1+0x170] ;  /* 0x0001700001097983 */ /* 0x000ea80000300800 */
[----:B------:R-:W2:Y:S04]  /*298b0*/  LDL R11, [R1+0xbf8] ;  /* 0x000bf800010b7983 */ /* 0x000ea80000100800 */
[----:B---3--:R0:W-:Y:S04]  /*298c0*/  STL [R1+0x1c], R6 ;  /* 0x00001c0601007387 */ /* 0x0081e80000100800 */
[----:B------:R-:W3:Y:S04]  /*298d0*/  LDL R7, [R1+0xbd8] ;  /* 0x000bd80001077983 */ /* 0x000ee80000100800 */
[----:B------:R-:W3:Y:S04]  /*298e0*/  LDL R5, [R1+0xbdc] ;  /* 0x000bdc0001057983 */ /* 0x000ee80000100800 */
[----:B0-----:R-:W3:Y:S04]  /*298f0*/  LDL R6, [R1+0xbfc] ;  /* 0x000bfc0001067983 */ /* 0x001ee80000100800 */
[----:B------:R-:W3:Y:S04]  /*29900*/  LDL.LU R13, [R1+0x160] ;  /* 0x00016000010d7983 */ /* 0x000ee80000300800 */
[----:B----4-:R0:W-:Y:S04]  /*29910*/  STL [R1+0x18], R29 ;  /* 0x0000181d01007387 */ /* 0x0101e80000100800 */
[----:B0-----:R-:W4:Y:S04]  /*29920*/  LDL.LU R29, [R1+0x3a90] ;  /* 0x003a9000011d7983 */ /* 0x001f280000300800 */
[----:B------:R-:W3:Y:S01]  /*29930*/  LDL.LU R3, [R1+0x1dc] ;  /* 0x0001dc0001037983 */ /* 0x000ee20000300800 */
[----:B--2---:R-:W-:-:S03]  /*29940*/  @!P0 IMAD.MOV.U32 R2, RZ, RZ, R12 ;  /* 0x000000ffff028224 */ /* 0x004fc600078e000c */
[----:B------:R-:W2:Y:S01]  /*29950*/  LDL R12, [R1+0xbbc] ;  /* 0x000bbc00010c7983 */ /* 0x000ea20000100800 */
[----:B----4-:R-:W-:-:S03]  /*29960*/  PRMT R29, RZ, 0x7610, R29 ;  /* 0x00007610ff1d7816 */ /* 0x010fc6000000001d */
[----:B---3--:R0:W-:Y:S02]  /*29970*/  STS.U16 [R8+0x23c00], R3 ;  /* 0x023c000308007388 */ /* 0x0081e40000000400 */
[----:B0-----:R-:W-:Y:S02]  /*29980*/  @!P0 IMAD.MOV.U32 R3, RZ, RZ, R15 ;  /* 0x000000ffff038224 */ /* 0x001fe400078e000f */
[----:B------:R-:W3:Y:S04]  /*29990*/  LDL.LU R15, [R1+0x154] ;  /* 0x00015400010f7983 */ /* 0x000ee80000300800 */
[----:B------:R-:W4:Y:S04]  /*299a0*/  @!P0 LDG.E.U16 R29, [R2.64] ;  /* 0x0000000a021d8981 */ /* 0x000f28000c1e1500 */
[----:B----4-:R0:W-:Y:S04]  /*299b0*/  STL [R1+0x14], R29 ;  /* 0x0000141d01007387 */ /* 0x0101e80000100800 */
[----:B0-----:R-:W4:Y:S01]  /*299c0*/  LDL.LU R29, [R1+0x3a8c] ;  /* 0x003a8c00011d7983 */ /* 0x001f220000300800 */
[----:B------:R-:W-:-:S02]  /*299d0*/  @!P0 IMAD.MOV.U32 R2, RZ, RZ, R6 ;  /* 0x000000ffff028224 */ /* 0x000fc400078e0006 */
[----:B------:R-:W-:Y:S01]  /*299e0*/  @!P0 IMAD.MOV.U32 R3, RZ, RZ, R11 ;  /* 0x000000ffff038224 */ /* 0x000fe200078e000b */
[----:B----4-:R-:W-:-:S06]  /*299f0*/  PRMT R29, RZ, 0x7610, R29 ;  /* 0x00007610ff1d7816 */ /* 0x010fcc000000001d */
[----:B------:R-:W4:Y:S04]  /*29a00*/  @!P0 LDG.E.U16 R29, [R2.64] ;  /* 0x0000000a021d8981 */ /* 0x000f28000c1e1500 */
[----:B------:R0:W-:Y:S04]  /*29a10*/  STS.U16 [R8+0x24400], R14 ;  /* 0x0244000e08007388 */ /* 0x0001e80000000400 */
[----:B0-----:R-:W2:Y:S04]  /*29a20*/  LDL.LU R14, [R1+0x144] ;  /* 0x00014400010e7983 */ /* 0x001ea80000300800 */
[----:B------:R-:W2:Y:S04]  /*29a30*/  LDL R11, [R1+0xb98] ;  /* 0x000b9800010b7983 */ /* 0x000ea80000100800 */
[----:B------:R-:W2:Y:S04]  /*29a40*/  LDL R6, [R1+0xb9c] ;  /* 0x000b9c0001067983 */ /* 0x000ea80000100800 */
[----:B----4-:R0:W-:Y:S04]  /*29a50*/  STL [R1+0x10], R29 ;  /* 0x0000101d01007387 */ /* 0x0101e80000100800 */
[----:B0-----:R-:W4:Y:S04]  /*29a60*/  LDL.LU R29, [R1+0x3a88] ;  /* 0x003a8800011d7983 */ /* 0x001f280000300800 */
[----:B------:R-:W2:Y:S01]  /*29a70*/  LDL.LU R3, [R1+0x1c0] ;  /* 0x0001c00001037983 */ /* 0x000ea20000300800 */
[----:B------:R-:W-:-:S03]  /*29a80*/  @!P0 IMAD.MOV.U32 R2, RZ, RZ, R5 ;  /* 0x000000ffff028224 */ /* 0x000fc600078e0005 */
[----:B------:R-:W3:Y:S01]  /*29a90*/  LDL R5, [R1+0xb7c] ;  /* 0x000b7c0001057983 */ /* 0x000ee20000100800 */
[----:B----4-:R-:W-:-:S03]  /*29aa0*/  PRMT R29, RZ, 0x7610, R29 ;  /* 0x00007610ff1d7816 */ /* 0x010fc6000000001d */
[----:B--2---:R0:W-:Y:S02]  /*29ab0*/  STS.U16 [R8+0x24c00], R3 ;  /* 0x024c000308007388 */ /* 0x0041e40000000400 */
        /* <DEDUP_REMOVED lines=9> */
[----:B0-----:R-:W-:Y:S02]  /*29b50*/  @!P0 IMAD.MOV.U32 R2, RZ, RZ, R12 ;  /* 0x000000ffff028224 */ /* 0x001fe400078e000c */
[----:B------:R-:W2:Y:S04]  /*29b60*/  LDL R12, [R1+0xb58] ;  /* 0x000b5800010c7983 */ /* 0x000ea80000100800 */
[----:B---3--:R0:W3:Y:S01]  /*29b70*/  @!P0 LDG.E.U16 R10, [R2.64] ;  /* 0x0000000a020a8981 */ /* 0x0080e2000c1e1500 */
[----:B----4-:R-:W-:Y:S02]  /*29b80*/  PRMT R29, RZ, 0x7610, R29 ;  /* 0x00007610ff1d7816 */ /* 0x010fe4000000001d */
[----:B------:R-:W-:Y:S01]  /*29b90*/  PRMT R4, RZ, 0x7610, R4 ;  /* 0x00007610ff047816 */ /* 0x000fe20000000004 */
[----:B------:R-:W-:Y:S01]  /*29ba0*/  STS.U16 [R8+0x25c00], R9 ;  /* 0x025c000908007388 */ /* 0x000fe20000000400 */
[----:B0-----:R-:W-:-:S02]  /*29bb0*/  @!P0 IMAD.MOV.U32 R2, RZ, RZ, R6 ;  /* 0x000000ffff028224 */ /* 0x001fc400078e0006 */
[----:B------:R-:W-:-:S05]  /*29bc0*/  @!P0 IMAD.MOV.U32 R3, RZ, RZ, R11 ;  /* 0x000000ffff038224 */ /* 0x000fca00078e000b */
[----:B------:R0:W4:Y:S02]  /*29bd0*/  @!P0 LDG.E.U16 R29, [R2.64] ;  /* 0x0000000a021d8981 */ /* 0x000124000c1e1500 */
[----:B0-----:R-:W-:Y:S02]  /*29be0*/  @!P0 IMAD.MOV.U32 R2, RZ, RZ, R5 ;  /* 0x000000ffff028224 */ /* 0x001fe400078e0005 */
[----:B------:R-:W-:-:S05]  /*29bf0*/  @!P0 IMAD.MOV.U32 R3, RZ, RZ, R7 ;  /* 0x000000ffff038224 */ /* 0x000fca00078e0007 */
[----:B------:R2:W4:Y:S04]  /*29c00*/  @!P0 LDG.E.U16 R4, [R2.64] ;  /* 0x0000000a02048981 */ /* 0x000528000c1e1500 */
[----:B---3--:R0:W-:Y:S04]  /*29c10*/  STL [R1+0x8], R10 ;  /* 0x0000080a01007387 */ /* 0x0081e80000100800 */
[----:B0-----:R-:W3:Y:S04]  /*29c20*/  LDL R10, [R1+0xb5c] ;  /* 0x000b5c00010a7983 */ /* 0x001ee80000100800 */
[----:B------:R-:W3:Y:S04]  /*29c30*/  LDL.LU R9, [R1+0x274] ;  /* 0x0002740001097983 */ /* 0x000ee80000300800 */
[----:B------:R-:W3:Y:S04]  /*29c40*/  LDL R11, [R1+0xb38] ;  /* 0x000b3800010b7983 */ /* 0x000ee80000100800 */
[----:B------:R-:W3:Y:S01]  /*29c50*/  LDL R6, [R1+0xb3c] ;  /* 0x000b3c0001067983 */ /* 0x000ee20000100800 */
[----:B------:R-:W-:Y:S01]  /*29c60*/  PRMT R28, RZ, 0x7610, R28 ;  /* 0x00007610ff1c7816 */ /* 0x000fe2000000001c */
[----:B--2---:R-:W-:Y:S01]  /*29c70*/  @!P0 IMAD.MOV.U32 R3, RZ, RZ, R12 ;  /* 0x000000ffff038224 */ /* 0x004fe200078e000c */
[----:B------:R-:W-:Y:S01]  /*29c80*/  PRMT R26, RZ, 0x7610, R26 ;  /* 0x00007610ff1a7816 */ /* 0x000fe2000000001a */
[----:B----4-:R0:W-:Y:S04]  /*29c90*/  STL [R1+0x4], R29 ;  /* 0x0000041d01007387 */ /* 0x0101e80000100800 */
[----:B0-----:R-:W2:Y:S04]  /*29ca0*/  LDL.LU R29, [R1+0x3a80] ;  /* 0x003a8000011d7983 */ /* 0x001ea80000300800 */
[----:B------:R-:W4:Y:S04]  /*29cb0*/  LDL.LU R7, [R1+0x270] ;  /* 0x0002700001077983 */ /* 0x000f280000300800 */
[----:B------:R-:W2:Y:S04]  /*29cc0*/  LDL R5, [R1+0xb18] ;  /* 0x000b180001057983 */ /* 0x000ea80000100800 */
[----:B------:R0:W-:Y:S04]  /*29cd0*/  STL [R1], R4 ;  /* 0x0000000401007387 */ /* 0x0001e80000100800 */
[----:B0-----:R-:W4:Y:S01]  /*29ce0*/  LDL R4, [R1+0xb1c] ;  /* 0x000b1c0001047983 */ /* 0x001f220000100800 */
[----:B---3--:R-:W-:-:S03]  /*29cf0*/  @!P0 IMAD.MOV.U32 R2, RZ, RZ, R10 ;  /* 0x000000ffff028224 */ /* 0x008fc600078e000a */
[----:B------:R-:W3:Y:S04]  /*29d00*/  LDL.LU R10, [R1+0x26c] ;  /* 0x00026c00010a7983 */ /* 0x000ee80000300800 */
[----:B------:R0:W3:Y:S02]  /*29d10*/  @!P0 LDG.E.U16 R28, [R2.64] ;  /* 0x0000000a021c8981 */ /* 0x0000e4000c1e1500 */
[----:B0-----:R-:W-:Y:S02]  /*29d20*/  @!P0 IMAD.MOV.U32 R2, RZ, RZ, R6 ;  /* 0x000000ffff028224 */ /* 0x001fe400078e0006 */
[----:B------:R-:W-:-:S05]  /*29d30*/  @!P0 IMAD.MOV.U32 R3, RZ, RZ, R11 ;  /* 0x000000ffff038224 */ /* 0x000fca00078e000b */
[----:B------:R2:W3:Y:S02]  /*29d40*/  @!P0 LDG.E.U16 R26, [R2.64] ;  /* 0x0000000a021a8981 */ /* 0x0004e4000c1e1500 */
[----:B--2---:R-:W-:Y:S02]  /*29d50*/  @!P0 IMAD.MOV.U32 R3, RZ, RZ, R5 ;  /* 0x000000ffff038224 */ /* 0x004fe400078e0005 */
[----:B----4-:R-:W-:Y:S01]  /*29d60*/  @!P0 IMAD.MOV.U32 R2, RZ, RZ, R4 ;  /* 0x000000ffff028224 */ /* 0x010fe200078e0004 */
[----:B---3--:R-:W-:Y:S04]  /*29d70*/  STL [R1+0x3a04], R28 ;  /* 0x003a041c01007387 */ /* 0x008fe80000100800 */
[----:B------:R-:W2:Y:S04]  /*29d80*/  LDL R12, [R1+0xaf8] ;  /* 0x000af800010c7983 */ /* 0x000ea80000100800 */
[----:B------:R-:W3:Y:S04]  /*29d90*/  LDL R6, [R1+0xafc] ;  /* 0x000afc0001067983 */ /* 0x000ee80000100800 */
[----:B------:R-:W4:Y:S04]  /*29da0*/  LDL.LU R11, [R1+0x268] ;  /* 0x00026800010b7983 */ /* 0x000f280000300800 */
[----:B------:R-:W-:Y:S04]  /*29db0*/  STL [R1+0x3a08], R26 ;  /* 0x003a081a01007387 */ /* 0x000fe80000100800 */
[----:B------:R-:W4:Y:S04]  /*29dc0*/  LDL R5, [R1+0xad8] ;  /* 0x000ad80001057983 */ /* 0x000f280000100800 */
[----:B------:R-:W4:Y:S01]  /*29dd0*/  LDL R4, [R1+0xadc] ;  /* 0x000adc0001047983 */ /* 0x000f220000100800 */
[----:B------:R-:W-:-:S06]  /*29de0*/  PRMT R24, RZ, 0x7610, R24 ;  /* 0x00007610ff187816 */ /* 0x000fcc0000000018 */
[----:B------:R2:W4:Y:S01]  /*29df0*/  @!P0 LDG.E.U16 R24, [R2.64] ;  /* 0x0000000a02188981 */ /* 0x000522000c1e1500 */
[----:B------:R-:W-:Y:S02]  /*29e00*/  PRMT R22, RZ, 0x7610, R22 ;  /* 0x00007610ff167816 */ /* 0x000fe40000000016 */
[----:B------:R-:W-:Y:S01]  /*29e10*/  PRMT R20, RZ, 0x7610, R20 ;  /* 0x00007610ff147816 */ /* 0x000fe20000000014 */
[----:B--2---:R-:W-:Y:S02]  /*29e20*/  @!P0 IMAD.MOV.U32 R3, RZ, RZ, R12 ;  /* 0x000000ffff038224 */ /* 0x004fe400078e000c */
[----:B---3--:R-:W-:-:S05]  /*29e30*/  @!P0 IMAD.MOV.U32 R2, RZ, RZ, R6 ;  /* 0x000000ffff028224 */ /* 0x008fca00078e0006 */
[----:B------:R4:W2:Y:S02]  /*29e40*/  @!P0 LDG.E.U16 R22, [R2.64] ;  /* 0x0000000a02168981 */ /* 0x0008a4000c1e1500 */
[----:B----4-:R-:W-:Y:S02]  /*29e50*/  @!P0 IMAD.MOV.U32 R3, RZ, RZ, R5 ;  /* 0x000000ffff038224 */ /* 0x010fe400078e0005 */
[----:B------:R-:W-:-:S05]  /*29e60*/  @!P0 IMAD.MOV.U32 R2, RZ, RZ, R4 ;  /* 0x000000ffff028224 */ /* 0x000fca00078e0004 */
[----:B------:R-:W3:Y:S04]  /*29e70*/  @!P0 LDG.E.U16 R20, [R2.64] ;  /* 0x0000000a02148981 */ /* 0x000ee8000c1e1500 */
[----:B------:R-:W-:Y:S04]  /*29e80*/  STS.U16 [R8+0x26400], R13 ;  /* 0x0264000d08007388 */ /* 0x000fe80000000400 */
[----:B------:R-:W-:Y:S04]  /*29e90*/  STS.U16 [R8+0x26c00], R15 ;  /* 0x026c000f08007388 */ /* 0x000fe80000000400 */
[----:B------:R0:W-:Y:S04]  /*29ea0*/  STS.U16 [R8+0x27400], R14 ;  /* 0x0274000e08007388 */ /* 0x0001e80000000400 */
[----:B------:R1:W-:Y:S04]  /*29eb0*/  STS.U16 [R8+0x27c00], R29 ;  /* 0x027c001d08007388 */ /* 0x0003e80000000400 */
[----:B0-----:R-:W4:Y:S04]  /*29ec0*/  LDL.LU R14, [R1+0x264] ;  /* 0x00026400010e7983 */ /* 0x001f280000300800 */
[----:B------:R0:W-:Y:S04]  /*29ed0*/  STL [R1+0x3a0c], R24 ;  /* 0x003a0c1801007387 */ /* 0x0001e80000100800 */
[----:B-1----:R-:W4:Y:S01]  /*29ee0*/  LDL R8, [R1+0xabc] ;  /* 0x000abc0001087983 */ /* 0x002f220000100800 */
[----:B0-----:R-:W-:-:S05]  /*29ef0*/  LOP3.LUT R24, R0, 0x60, RZ, 0x3c, !PT ;  /* 0x0000006000187812 */ /* 0x001fca00078e3cff */
[----:B------:R0:W-:Y:S04]  /*29f00*/  STS.U16 [R24+0x20600], R9 ;  /* 0x0206000918007388 */ /* 0x0001e80000000400 */
[----:B0-----:R-:W4:Y:S04]  /*29f10*/  LDL R9, [R1+0xab8] ;  /* 0x000ab80001097983 */ /* 0x001f280000100800 */
[----:B------:R-:W4:Y:S04]  /*29f20*/  LDL.LU R12, [R1+0x260] ;  /* 0x00026000010c7983 */ /* 0x000f280000300800 */
[----:B------:R0:W-:Y:S04]  /*29f30*/  STS.U16 [R24+0x20e00], R7 ;  /* 0x020e000718007388 */ /* 0x0001e80000000400 */
[----:B--2---:R-:W-:Y:S04]  /*29f40*/  STL [R1+0x3a10], R22 ;  /* 0x003a101601007387 */ /* 0x004fe80000100800 */
[----:B0-----:R-:W2:Y:S04]  /*29f50*/  LDL R7, [R1+0xa98] ;  /* 0x000a980001077983 */ /* 0x001ea80000100800 */
[----:B------:R-:W2:Y:S04]  /*29f60*/  LDL R6, [R1+0xa9c] ;  /* 0x000a9c0001067983 */ /* 0x000ea80000100800 */
[----:B------:R-:W2:Y:S04]  /*29f70*/  LDL R4, [R1+0xa7c] ;  /* 0x000a7c0001047983 */ /* 0x000ea80000100800 */
[----:B------:R-:W2:Y:S04]  /*29f80*/  LDL.LU R13, [R1+0x25c] ;  /* 0x00025c00010d7983 */ /* 0x000ea80000300800 */
[----:B---3--:R-:W-:Y:S04]  /*29f90*/  STL [R1+0x3a14], R20 ;  /* 0x003a141401007387 */ /* 0x008fe80000100800 */
[----:B------:R-:W3:Y:S01]  /*29fa0*/  LDL R5, [R1+0xa78] ;  /* 0x000a780001057983 */ /* 0x000ee20000100800 */
[----:B------:R-:W-:-:S02]  /*29fb0*/  PRMT R18, RZ, 0x7610, R18 ;  /* 0x00007610ff127816 */ /* 0x000fc40000000012 */
[----:B------:R-:W-:Y:S01]  /*29fc0*/  PRMT R16, RZ, 0x7610, R16 ;  /* 0x00007610ff107816 */ /* 0x000fe20000000010 */
[----:B------:R-:W3:Y:S01]  /*29fd0*/  LDL.LU R15, [R1+0x258] ;  /* 0x00025800010f7983 */ /* 0x000ee20000300800 */
[----:B----4-:R-:W-:Y:S02]  /*29fe0*/  @!P0 IMAD.MOV.U32 R2, RZ, RZ, R8 ;  /* 0x000000ffff028224 */ /* 0x010fe400078e0008 */
[----:B------:R-:W-:-:S05]  /*29ff0*/  @!P0 IMAD.MOV.U32 R3, RZ, RZ, R9 ;  /* 0x000000ffff038224 */ /* 0x000fca00078e0009 */
[----:B------:R2:W4:Y:S02]  /*2a000*/  @!P0 LDG.E.U16 R18, [R2.64] ;  /* 0x0000000a02128981 */ /* 0x000524000c1e1500 */
[----:B--2---:R-:W-:Y:S02]  /*2a010*/  @!P0 IMAD.MOV.U32 R3, RZ, RZ, R7 ;  /* 0x000000ffff038224 */ /* 0x004fe400078e0007 */
[----:B------:R-:W-:-:S05]  /*2a020*/  @!P0 IMAD.MOV.U32 R2, RZ, RZ, R6 ;  /* 0x000000ffff028224 */ /* 0x000fca00078e0006 */
[----:B------:R0:W2:Y:S02]  /*2a030*/  @!P0 LDG.E.U16 R16, [R2.64] ;  /* 0x0000000a02108981 */ /* 0x0000a4000c1e1500 */
[----:B0-----:R-:W-:-:S06]  /*2a040*/  PRMT R2, RZ, 0x7610, R2 ;  /* 0x00007610ff027816 */ /* 0x001fcc0000000002 */
[----:B---3--:R-:W3:Y:S04]  /*2a050*/  @!P0 LDG.E.U16 R2, [R4.64] ;  /* 0x0000000a04028981 */ /* 0x008ee8000c1e1500 */
[----:B------:R-:W-:Y:S04]  /*2a060*/  STS.U16 [R24+0x21600], R10 ;  /* 0x0216000a18007388 */ /* 0x000fe80000000400 */
[----:B------:R0:W-:Y:S04]  /*2a070*/  STS.U16 [R24+0x21e00], R11 ;  /* 0x021e000b18007388 */ /* 0x0001e80000000400 */
[----:B------:R1:W-:Y:S04]  /*2a080*/  STS.U16 [R24+0x22600], R14 ;  /* 0x0226000e18007388 */ /* 0x0003e80000000400 */
[----:B------:R0:W-:Y:S04]  /*2a090*/  STS.U16 [R24+0x22e00], R12 ;  /* 0x022e000c18007388 */ /* 0x0001e80000000400 */
[----:B----4-:R-:W-:Y:S04]  /*2a0a0*/  STL [R1+0x3a18], R18 ;  /* 0x003a181201007387 */ /* 0x010fe80000100800 */
[----:B------:R-:W4:Y:S04]  /*2a0b0*/  LDL R9, [R1+0xa58] ;  /* 0x000a580001097983 */ /* 0x000f280000100800 */
[----:B------:R-:W4:Y:S04]  /*2a0c0*/  LDL R8, [R1+0xa5c] ;  /* 0x000a5c0001087983 */ /* 0x000f280000100800 */
[----:B------:R-:W4:Y:S04]  /*2a0d0*/  LDL R6, [R1+0xa3c] ;  /* 0x000a3c0001067983 */ /* 0x000f280000100800 */
[----:B0-----:R-:W4:Y:S04]  /*2a0e0*/  LDL.LU R11, [R1+0x254] ;  /* 0x00025400010b7983 */ /* 0x001f280000300800 */
[----:B--2---:R-:W-:Y:S04]  /*2a0f0*/  STL [R1+0x3a1c], R16 ;  /* 0x003a1c1001007387 */ /* 0x004fe80000100800 */
[----:B------:R-:W2:Y:S04]  /*2a100*/  LDL R7, [R1+0xa38] ;  /* 0x000a380001077983 */ /* 0x000ea80000100800 */
[----:B------:R-:W2:Y:S04]  /*2a110*/  LDL R10, [R1+0xa1c] ;  /* 0x000a1c00010a7983 */ /* 0x000ea80000100800 */
[----:B-1----:R-:W2:Y:S04]  /*2a120*/  LDL.LU R14, [R1+0x250] ;  /* 0x00025000010e7983 */ /* 0x002ea80000300800 */
[----:B---3--:R0:W-:Y:S04]  /*2a130*/  STL [R1+0x3a20], R2 ;  /* 0x003a200201007387 */ /* 0x0081e80000100800 */
[----:B------:R-:W3:Y:S01]  /*2a140*/  LDL R12, [R1+0xa18] ;  /* 0x000a1800010c7983 */ /* 0x000ee20000100800 */
[----:B------:R-:W-:Y:S01]  /*2a150*/  PRMT R3, RZ, 0x7610, R3 ;  /* 0x00007610ff037816 */ /* 0x000fe20000000003 */
[----:B----4-:R-:W-:-:S02]  /*2a160*/  @!P0 IMAD.MOV.U32 R5, RZ, RZ, R9 ;  /* 0x000000ffff058224 */ /* 0x010fc400078e0009 */
[----:B------:R-:W4:Y:S01]  /*2a170*/  LDL R9, [R1+0x9f8] ;  /* 0x0009f80001097983 */ /* 0x000f220000100800 */
[----:B------:R-:W-:-:S03]  /*2a180*/  @!P0 IMAD.MOV.U32 R4, RZ, RZ, R8 ;  /* 0x000000ffff048224 */ /* 0x000fc600078e0008 */
[----:B------:R-:W4:Y:S04]  /*2a190*/  LDL R8, [R1+0x9fc] ;  /* 0x0009fc0001087983 */ /* 0x000f280000100800 */
[----:B------:R1:W4:Y:S04]  /*2a1a0*/  @!P0 LDG.E.U16 R3, [R4.64] ;  /* 0x0000000a04038981 */ /* 0x000328000c1e1500 */
[----:B------:R-:W4:Y:S01]  /*2a1b0*/  LDL.LU R28, [R1+0x22c] ;  /* 0x00022c00011c7983 */ /* 0x000f220000300800 */
[----:B-1----:R-:W-:Y:S02]  /*2a1c0*/  PRMT R4, RZ, 0x7610, R4 ;  /* 0x00007610ff047816 */ /* 0x002fe40000000004 */
[----:B------:R-:W-:-:S04]  /*2a1d0*/  PRMT R5, RZ, 0x7610, R5 ;  /* 0x00007610ff057816 */ /* 0x000fc80000000005 */
[----:B--2---:R1:W2:Y:S02]  /*2a1e0*/  @!P0 LDG.E.U16 R4, [R6.64] ;  /* 0x0000000a06048981 */ /* 0x0042a4000c1e1500 */
[----:B-1----:R-:W-:Y:S02]  /*2a1f0*/  @!P0 IMAD.MOV.U32 R6, RZ, RZ, R10 ;  /* 0x000000ffff068224 */ /* 0x002fe400078e000a */
[----:B---3--:R-:W-:-:S05]  /*2a200*/  @!P0 IMAD.MOV.U32 R7, RZ, RZ, R12 ;  /* 0x000000ffff078224 */ /* 0x008fca00078e000c */
[----:B------:R1:W3:Y:S04]  /*2a210*/  @!P0 LDG.E.U16 R5, [R6.64] ;  /* 0x0000000a06058981 */ /* 0x0002e8000c1e1500 */
[----:B------:R0:W-:Y:S04]  /*2a220*/  STS.U16 [R24+0x23600], R13 ;  /* 0x0236000d18007388 */ /* 0x0001e80000000400 */
[----:B------:R-:W-:Y:S01]  /*2a230*/  STS.U16 [R24+0x23e00], R15 ;  /* 0x023e000f18007388 */ /* 0x000fe20000000400 */
[----:B-1----:R-:W-:-:S03]  /*2a240*/  PRMT R6, RZ, 0x7610, R6 ;  /* 0x00007610ff067816 */ /* 0x002fc60000000006 */
[----:B------:R-:W-:Y:S04]  /*2a250*/  STS.U16 [R24+0x24600], R11 ;  /* 0x0246000b18007388 */ /* 0x000fe80000000400 */
[----:B----4-:R1:W4:Y:S04]  /*2a260*/  @!P0 LDG.E.U16 R6, [R8.64] ;  /* 0x0000000a08068981 */ /* 0x010328000c1e1500 */
[----:B------:R1:W-:Y:S04]  /*2a270*/  STL [R1+0x3a24], R3 ;  /* 0x003a240301007387 */ /* 0x0003e80000100800 */
[----:B0-----:R-:W4:Y:S04]  /*2a280*/  LDL R2, [R1+0x9dc] ;  /* 0x0009dc0001027983 */ /* 0x001f280000100800 */
[----:B------:R-:W4:Y:S04]  /*2a290*/  LDL.LU R13, [R1+0x228] ;  /* 0x00022800010d7983 */ /* 0x000f280000300800 */
[----:B--2---:R0:W-:Y:S04]  /*2a2a0*/  STL [R1+0x3a28], R4 ;  /* 0x003a280401007387 */ /* 0x0041e80000100800 */
[----:B-1----:R-:W2:Y:S04]  /*2a2b0*/  LDL R3, [R1+0x9d8] ;  /* 0x0009d80001037983 */ /* 0x002ea80000100800 */
[----:B------:R-:W2:Y:S04]  /*2a2c0*/  LDL.LU R12, [R1+0x224] ;  /* 0x00022400010c7983 */ /* 0x000ea80000300800 */
[----:B---3--:R1:W-:Y:S04]  /*2a2d0*/  STL [R1+0x3a2c], R5 ;  /* 0x003a2c0501007387 */ /* 0x0083e80000100800 */
[----:B------:R-:W3:Y:S04]  /*2a2e0*/  LDL R11, [R1+0x9b8] ;  /* 0x0009b800010b7983 */ /* 0x000ee80000100800 */
[----:B------:R-:W3:Y:S01]  /*2a2f0*/  LDL R10, [R1+0x9bc] ;  /* 0x0009bc00010a7983 */ /* 0x000ee20000100800 */
[----:B------:R-:W-:-:S03]  /*2a300*/  PRMT R7, RZ, 0x7610, R7 ;  /* 0x00007610ff077816 */ /* 0x000fc60000000007 */
[----:B0-----:R-:W3:Y:S04]  /*2a310*/  LDL R4, [R1+0x10f4] ;  /* 0x0010f40001047983 */ /* 0x001ee80000100800 */
[----:B------:R-:W3:Y:S01]  /*2a320*/  LDL.LU R15, [R1+0x220] ;  /* 0x00022000010f7983 */ /* 0x000ee20000300800 */
[----:B----4-:R-:W-:-:S03]  /*2a330*/  @!P0 IMAD.MOV.U32 R8, RZ, RZ, R2 ;  /* 0x000000ffff088224 */ /* 0x010fc600078e0002 */
[----:B------:R-:W-:Y:S04]  /*2a340*/  STL [R1+0x3a30], R6 ;  /* 0x003a300601007387 */ /* 0x000fe80000100800 */
[----:B-1----:R-:W4:Y:S04]  /*2a350*/  LDL R5, [R1+0x9a0] ;  /* 0x0009a00001057983 */ /* 0x002f280000100800 */
[----:B------:R0:W-:Y:S04]  /*2a360*/  STS.U16 [R24+0x24e00], R14 ;  /* 0x024e000e18007388 */ /* 0x0001e80000000400 */
[----:B------:R-:W4:Y:S04]  /*2a370*/  LDL R2, [R1+0x1114] ;  /* 0x0011140001027983 */ /* 0x000f280000100800 */
[----:B0-----:R-:W4:Y:S01]  /*2a380*/  LDL.LU R14, [R1+0x20c] ;  /* 0x00020c00010e7983 */ /* 0x001f220000300800 */
[----:B--2---:R-:W-:-:S05]  /*2a390*/  @!P0 IMAD.MOV.U32 R9, RZ, RZ, R3 ;  /* 0x000000ffff098224 */ /* 0x004fca00078e0003 */
[----:B------:R0:W2:Y:S02]  /*2a3a0*/  @!P0 LDG.E.U16 R7, [R8.64] ;  /* 0x0000000a08078981 */ /* 0x0000a4000c1e1500 */
[----:B0-----:R-:W-:-:S06]  /*2a3b0*/  PRMT R8, RZ, 0x7610, R8 ;  /* 0x00007610ff087816 */ /* 0x001fcc0000000008 */
[----:B---3--:R0:W3:Y:S02]  /*2a3c0*/  @!P0 LDG.E.U16 R8, [R10.64] ;  /* 0x0000000a0a088981 */ /* 0x0080e4000c1e1500 */
[----:B0-----:R-:W-:Y:S02]  /*2a3d0*/  @!P0 IMAD.MOV.U32 R10, RZ, RZ, R4 ;  /* 0x000000ffff0a8224 */ /* 0x001fe400078e0004 */
[----:B----4-:R-:W-:Y:S01]  /*2a3e0*/  @!P0 IMAD.MOV.U32 R11, RZ, RZ, R5 ;  /* 0x000000ffff0b8224 */ /* 0x010fe200078e0005 */
[----:B--2---:R0:W-:Y:S04]  /*2a3f0*/  STL [R1+0x3a34], R7 ;  /* 0x003a340701007387 */ /* 0x0041e80000100800 */
[----:B------:R-:W2:Y:S04]  /*2a400*/  LDL R3, [R1+0x990] ;  /* 0x0009900001037983 */ /* 0x000ea80000100800 */
[----:B------:R-:W4:Y:S04]  /*2a410*/  LDL.LU R26, [R1+0x1e8] ;  /* 0x0001e800011a7983 */ /* 0x000f280000300800 */
[----:B---3--:R-:W-:Y:S04]  /*2a420*/  STL [R1+0x3a38], R8 ;  /* 0x003a380801007387 */ /* 0x008fe80000100800 */
[----:B0-----:R-:W3:Y:S04]  /*2a430*/  LDL R7, [R1+0x10f8] ;  /* 0x0010f80001077983 */ /* 0x001ee80000100800 */
[----:B------:R-:W4:Y:S04]  /*2a440*/  LDL R6, [R1+0x1134] ;  /* 0x0011340001067983 */ /* 0x000f280000100800 */
[----:B------:R-:W4:Y:S04]  /*2a450*/  LDL R5, [R1+0x1118] ;  /* 0x0011180001057983 */ /* 0x000f280000100800 */
[----:B------:R-:W4:Y:S01]  /*2a460*/  LDL R4, [R1+0x1168] ;  /* 0x0011680001047983 */ /* 0x000f220000100800 */
[----:B------:R-:W-:-:S03]  /*2a470*/  PRMT R9, RZ, 0x7610, R9 ;  /* 0x00007610ff097816 */ /* 0x000fc60000000009 */
[----:B------:R-:W-:Y:S04]  /*2a480*/  STS.U16 [R24+0x25600], R28 ;  /* 0x0256001c18007388 */ /* 0x000fe80000000400 */
[----:B------:R-:W-:Y:S04]  /*2a490*/  STS.U16 [R24+0x25e00], R13 ;  /* 0x025e000d18007388 */ /* 0x000fe80000000400 */
[----:B------:R0:W4:Y:S04]  /*2a4a0*/  @!P0 LDG.E.U16 R9, [R10.64] ;  /* 0x0000000a0a098981 */ /* 0x000128000c1e1500 */
[----:B------:R1:W-:Y:S01]  /*2a4b0*/  STS.U16 [R24+0x26600], R12 ;  /* 0x0266000c18007388 */ /* 0x0003e20000000400 */
[----:B0-----:R-:W-:Y:S01]  /*2a4c0*/  PRMT R10, RZ, 0x7610, R10 ;  /* 0x00007610ff0a7816 */ /* 0x001fe2000000000a */
[----:B-1----:R-:W-:Y:S01]  /*2a4d0*/  @!P0 IMAD.MOV.U32 R12, RZ, RZ, R2 ;  /* 0x000000ffff0c8224 */ /* 0x002fe200078e0002 */
[----:B------:R-:W-:Y:S01]  /*2a4e0*/  PRMT R11, RZ, 0x7610, R11 ;  /* 0x00007610ff0b7816 */ /* 0x000fe2000000000b */
[----:B------:R0:W-:Y:S04]  /*2a4f0*/  STS.U16 [R24+0x26e00], R15 ;  /* 0x026e000f18007388 */ /* 0x0001e80000000400 */
[----:B------:R1:W-:Y:S01]  /*2a500*/  STS.U16 [R24+0x27600], R14 ;  /* 0x0276000e18007388 */ /* 0x0003e20000000400 */
[----:B--2---:R-:W-:-:S05]  /*2a510*/  @!P0 IMAD.MOV.U32 R13, RZ, RZ, R3 ;  /* 0x000000ffff0d8224 */ /* 0x004fca00078e0003 */
[----:B------:R3:W2:Y:S02]  /*2a520*/  @!P0 LDG.E.U16 R10, [R12.64] ;  /* 0x0000000a0c0a8981 */ /* 0x0006a4000c1e1500 */
[----:B---3--:R-:W-:Y:S02]  /*2a530*/  @!P0 IMAD.MOV.U32 R13, RZ, RZ, R7 ;  /* 0x000000ffff0d8224 */ /* 0x008fe400078e0007 */
[----:B----4-:R-:W-:-:S05]  /*2a540*/  @!P0 IMAD.MOV.U32 R12, RZ, RZ, R6 ;  /* 0x000000ffff0c8224 */ /* 0x010fca00078e0006 */
[----:B------:R3:W4:Y:S01]  /*2a550*/  @!P0 LDG.E.U16 R11, [R12.64] ;  /* 0x0000000a0c0b8981 */ /* 0x000722000c1e1500 */
[----:B0-----:R-:W-:Y:S02]  /*2a560*/  @!P0 IMAD.MOV.U32 R15, RZ, RZ, R5 ;  /* 0x000000ffff0f8224 */ /* 0x001fe400078e0005 */
[----:B-1----:R-:W-:Y:S01]  /*2a570*/  @!P0 IMAD.MOV.U32 R14, RZ, RZ, R4 ;  /* 0x000000ffff0e8224 */ /* 0x002fe200078e0004 */
[----:B---3--:R-:W-:-:S06]  /*2a580*/  PRMT R12, RZ, 0x7610, R12 ;  /* 0x00007610ff0c7816 */ /* 0x008fcc000000000c */
[----:B------:R-:W3:Y:S04]  /*2a590*/  @!P0 LDG.E.U16 R12, [R14.64] ;  /* 0x0000000a0e0c8981 */ /* 0x000ee8000c1e1500 */
[----:B------:R-:W-:Y:S04]  /*2a5a0*/  STL [R1+0x3a3c], R9 ;  /* 0x003a3c0901007387 */ /* 0x000fe80000100800 */
[----:B------:R-:W3:Y:S04]  /*2a5b0*/  LDL.LU R28, [R1+0x1ec] ;  /* 0x0001ec00011c7983 */ /* 0x000ee80000300800 */
[----:B------:R-:W3:Y:S04]  /*2a5c0*/  LDL R3, [R1+0x1138] ;  /* 0x0011380001037983 */ /* 0x000ee80000100800 */
[----:B------:R-:W3:Y:S04]  /*2a5d0*/  LDL R2, [R1+0x1158] ;  /* 0x0011580001027983 */ /* 0x000ee80000100800 */
[----:B--2---:R-:W-:Y:S04]  /*2a5e0*/  STL [R1+0x3a40], R10 ;  /* 0x003a400a01007387 */ /* 0x004fe80000100800 */
[----:B------:R-:W2:Y:S04]  /*2a5f0*/  LDL.LU R18, [R1+0x1f8] ;  /* 0x0001f80001127983 */ /* 0x000ea80000300800 */
[----:B------:R-:W2:Y:S04]  /*2a600*/  LDL.LU R20, [R1+0x1fc] ;  /* 0x0001fc0001147983 */ /* 0x000ea80000300800 */
[----:B----4-:R-:W-:Y:S04]  /*2a610*/  STL [R1+0x3a44], R11 ;  /* 0x003a440b01007387 */ /* 0x010fe80000100800 */
[----:B------:R-:W4:Y:S04]  /*2a620*/  LDL R7, [R1+0x980] ;  /* 0x0009800001077983 */ /* 0x000f280000100800 */
[----:B------:R-:W2:Y:S04]  /*2a630*/  LDL R6, [R1+0x10e0] ;  /* 0x0010e00001067983 */ /* 0x000ea80000100800 */
[----:B---3--:R-:W-:Y:S04]  /*2a640*/  STL [R1+0x3a00], R12 ;  /* 0x003a000c01007387 */ /* 0x008fe80000100800 */
[----:B------:R-:W3:Y:S04]  /*2a650*/  LDL.LU R22, [R1+0x204] ;  /* 0x0002040001167983 */ /* 0x000ee80000300800 */
[----:B------:R-:W3:Y:S04]  /*2a660*/  LDL R5, [R1+0x970] ;  /* 0x0009700001057983 */ /* 0x000ee80000100800 */
[----:B------:R-:W3:Y:S01]  /*2a670*/  LDL R4, [R1+0x10d0] ;  /* 0x0010d00001047983 */ /* 0x000ee20000100800 */
[----:B------:R-:W-:Y:S01]  /*2a680*/  PRMT R13, RZ, 0x7610, R13 ;  /* 0x00007610ff0d7816 */ /* 0x000fe2000000000d */
[----:B------:R-:W-:-:S02]  /*2a690*/  @!P0 IMAD.MOV.U32 R15, RZ, RZ, R3 ;  /* 0x000000ffff0f8224 */ /* 0x000fc400078e0003 */
[----:B------:R-:W-:Y:S01]  /*2a6a0*/  @!P0 IMAD.MOV.U32 R14, RZ, RZ, R2 ;  /* 0x000000ffff0e8224 */ /* 0x000fe200078e0002 */
[----:B------:R-:W-:Y:S01]  /*2a6b0*/  PRMT R17, RZ, 0x7610, R17 ;  /* 0x00007610ff117816 */ /* 0x000fe20000000011 */
[----:B------:R-:W3:Y:S04]  /*2a6c0*/  LDL R3, [R1+0x10b0] ;  /* 0x0010b00001037983 */ /* 0x000ee80000100800 */
[----:B------:R4:W3:Y:S01]  /*2a6d0*/  @!P0 LDG.E.U16 R13, [R14.64] ;  /* 0x0000000a0e0d8981 */ /* 0x0008e2000c1e1500 */
[----:B------:R-:W-:-:S03]  /*2a6e0*/  PRMT R19, RZ, 0x7610, R19 ;  /* 0x00007610ff137816 */ /* 0x000fc60000000013 */
[----:B------:R-:W3:Y:S01]  /*2a6f0*/  LDL R2, [R1+0x10b4] ;  /* 0x0010b40001027983 */ /* 0x000ee20000100800 */
[----:B----4-:R-:W-:Y:S02]  /*2a700*/  @!P0 IMAD.MOV.U32 R15, RZ, RZ, R7 ;  /* 0x000000ffff0f8224 */ /* 0x010fe400078e0007 */
[----:B--2---:R-:W-:-:S05]  /*2a710*/  @!P0 IMAD.MOV.U32 R14, RZ, RZ, R6 ;  /* 0x000000ffff0e8224 */ /* 0x004fca00078e0006 */
[----:B------:R3:W2:Y:S02]  /*2a720*/  @!P0 LDG.E.U16 R17, [R14.64] ;  /* 0x0000000a0e118981 */ /* 0x0006a4000c1e1500 */
[----:B---3--:R-:W-:Y:S02]  /*2a730*/  @!P0 IMAD.MOV.U32 R15, RZ, RZ, R5 ;  /* 0x000000ffff0f8224 */ /* 0x008fe400078e0005 */
[----:B------:R-:W-:-:S05]  /*2a740*/  @!P0 IMAD.MOV.U32 R14, RZ, RZ, R4 ;  /* 0x000000ffff0e8224 */ /* 0x000fca00078e0004 */
[----:B------:R0:W3:Y:S04]  /*2a750*/  @!P0 LDG.E.U16 R19, [R14.64] ;  /* 0x0000000a0e138981 */ /* 0x0000e8000c1e1500 */
[----:B------:R1:W-:Y:S04]  /*2a760*/  STS.U16 [R24+0x27e00], R26 ;  /* 0x027e001a18007388 */ /* 0x0003e80000000400 */
[----:B------:R4:W-:Y:S04]  /*2a770*/  STS.U16 [R0], R28 ;  /* 0x0000001c00007388 */ /* 0x0009e80000000400 */
[----:B-1----:R-:W3:Y:S04]  /*2a780*/  LDL.LU R24, [R1+0x208] ;  /* 0x0002080001187983 */ /* 0x002ee80000300800 */
[----:B------:R-:W3:Y:S04]  /*2a790*/  LDL.LU R26, [R1+0x214] ;  /* 0x00021400011a7983 */ /* 0x000ee80000300800 */
[----:B------:R-:W-:Y:S04]  /*2a7a0*/  STL [R1+0x3a48], R13 ;  /* 0x003a480d01007387 */ /* 0x000fe80000100800 */
[----:B----4-:R-:W4:Y:S04]  /*2a7b0*/  LDL.LU R28, [R1+0x218] ;  /* 0x00021800011c7983 */ /* 0x010f280000300800 */
[----:B------:R-:W4:Y:S04]  /*2a7c0*/  LDL R9, [R1+0x1090] ;  /* 0x0010900001097983 */ /* 0x000f280000100800 */
[----:B------:R-:W4:Y:S01]  /*2a7d0*/  LDL R8, [R1+0x1094] ;  /* 0x0010940001087983 */ /* 0x000f220000100800 */
[----:B0-----:R-:W-:-:S02]  /*2a7e0*/  @!P0 IMAD.MOV.U32 R14, RZ, RZ, R2 ;  /* 0x000000ffff0e8224 */ /* 0x001fc400078e0002 */
[----:B------:R-:W-:Y:S01]  /*2a7f0*/  @!P0 IMAD.MOV.U32 R15, RZ, RZ, R3 ;  /* 0x000000ffff0f8224 */ /* 0x000fe200078e0003 */
[----:B--2---:R-:W-:Y:S04]  /*2a800*/  STL [R1+0x3a4c], R17 ;  /* 0x003a4c1101007387 */ /* 0x004fe80000100800 */
[----:B------:R-:W2:Y:S04]  /*2a810*/  LDL R7, [R1+0x1070] ;  /* 0x0010700001077983 */ /* 0x000ea80000100800 */
[----:B------:R-:W2:Y:S04]  /*2a820*/  LDL R6, [R1+0x1074] ;  /* 0x0010740001067983 */ /* 0x000ea80000100800 */
[----:B---3--:R-:W-:Y:S04]  /*2a830*/  STL [R1+0x3a50], R19 ;  /* 0x003a501301007387 */ /* 0x008fe80000100800 */
[----:B------:R-:W3:Y:S04]  /*2a840*/  LDL R5, [R1+0x1050] ;  /* 0x0010500001057983 */ /* 0x000ee80000100800 */
[----:B------:R-:W3:Y:S04]  /*2a850*/  LDL R4, [R1+0x1054] ;  /* 0x0010540001047983 */ /* 0x000ee80000100800 */
[----:B------:R-:W3:Y:S04]  /*2a860*/  LDL R3, [R1+0x1030] ;  /* 0x0010300001037983 */ /* 0x000ee80000100800 */
[----:B------:R-:W3:Y:S01]  /*2a870*/  LDL R2, [R1+0x1034] ;  /* 0x0010340001027983 */ /* 0x000ee20000100800 */
[----:B------:R-:W-:-:S02]  /*2a880*/  PRMT R21, RZ, 0x7610, R21 ;  /* 0x00007610ff157816 */ /* 0x000fc40000000015 */
[----:B------:R-:W-:-:S04]  /*2a890*/  PRMT R23, RZ, 0x7610, R23 ;  /* 0x00007610ff177816 */ /* 0x000fc80000000017 */
[----:B------:R4:W3:Y:S01]  /*2a8a0*/  @!P0 LDG.E.U16 R21, [R14.64] ;  /* 0x0000000a0e158981 */ /* 0x0008e2000c1e1500 */
[----:B------:R-:W-:Y:S01]  /*2a8b0*/  PRMT R25, RZ, 0x7610, R25 ;  /* 0x00007610ff197816 */ /* 0x000fe20000000019 */
[----:B----4-:R-:W-:Y:S02]  /*2a8c0*/  @!P0 IMAD.MOV.U32 R15, RZ, RZ, R9 ;  /* 0x000000ffff0f8224 */ /* 0x010fe400078e0009 */
[----:B------:R-:W-:-:S05]  /*2a8d0*/  @!P0 IMAD.MOV.U32 R14, RZ, RZ, R8 ;  /* 0x000000ffff0e8224 */ /* 0x000fca00078e0008 */
[----:B------:R2:W4:Y:S01]  /*2a8e0*/  @!P0 LDG.E.U16 R23, [R14.64] ;  /* 0x0000000a0e178981 */ /* 0x000522000c1e1500 */
[----:B------:R-:W-:Y:S02]  /*2a8f0*/  PRMT R27, RZ, 0x7610, R27 ;  /* 0x00007610ff1b7816 */ /* 0x000fe4000000001b */
[----:B------:R-:W-:Y:S01]  /*2a900*/  PRMT R29, RZ, 0x7610, R29 ;  /* 0x00007610ff1d7816 */ /* 0x000fe2000000001d */
[----:B--2---:R-:W-:Y:S02]  /*2a910*/  @!P0 IMAD.MOV.U32 R15, RZ, RZ, R7 ;  /* 0x000000ffff0f8224 */ /* 0x004fe400078e0007 */
[----:B------:R-:W-:-:S05]  /*2a920*/  @!P0 IMAD.MOV.U32 R14, RZ, RZ, R6 ;  /* 0x000000ffff0e8224 */ /* 0x000fca00078e0006 */
[----:B------:R3:W2:Y:S02]  /*2a930*/  @!P0 LDG.E.U16 R25, [R14.64] ;  /* 0x0000000a0e198981 */ /* 0x0006a4000c1e1500 */
[----:B---3--:R-:W-:Y:S02]  /*2a940*/  @!P0 IMAD.MOV.U32 R15, RZ, RZ, R5 ;  /* 0x000000ffff0f8224 */ /* 0x008fe400078e0005 */
[----:B------:R-:W-:-:S05]  /*2a950*/  @!P0 IMAD.MOV.U32 R14, RZ, RZ, R4 ;  /* 0x000000ffff0e8224 */ /* 0x000fca00078e0004 */
[----:B------:R0:W3:Y:S02]  /*2a960*/  @!P0 LDG.E.U16 R27, [R14.64] ;  /* 0x0000000a0e1b8981 */ /* 0x0000e4000c1e1500 */
[----:B0-----:R-:W-:Y:S02]  /*2a970*/  @!P0 IMAD.MOV.U32 R14, RZ, RZ, R2 ;  /* 0x000000ffff0e8224 */ /* 0x001fe400078e0002 */
[----:B------:R-:W-:-:S05]  /*2a980*/  @!P0 IMAD.MOV.U32 R15, RZ, RZ, R3 ;  /* 0x000000ffff0f8224 */ /* 0x000fca00078e0003 */
[----:B------:R-:W3:Y:S04]  /*2a990*/  @!P0 LDG.E.U16 R29, [R14.64] ;  /* 0x0000000a0e1d8981 */ /* 0x000ee8000c1e1500 */
[----:B------:R-:W-:Y:S04]  /*2a9a0*/  STL [R1+0x3a54], R21 ;  /* 0x003a541501007387 */ /* 0x000fe80000100800 */
[----:B----4-:R-:W-:Y:S04]  /*2a9b0*/  STL [R1+0x3a58], R23 ;  /* 0x003a581701007387 */ /* 0x010fe80000100800 */
[----:B------:R0:W-:Y:S04]  /*2a9c0*/  STS.U16 [R0+0x800], R18 ;  /* 0x0008001200007388 */ /* 0x0001e80000000400 */
[----:B------:R1:W-:Y:S04]  /*2a9d0*/  STS.U16 [R0+0x1000], R20 ;  /* 0x0010001400007388 */ /* 0x0003e80000000400 */
[----:B------:R4:W-:Y:S04]  /*2a9e0*/  STS.U16 [R0+0x1800], R22 ;  /* 0x0018001600007388 */ /* 0x0009e80000000400 */
[----:B------:R0:W-:Y:S04]  /*2a9f0*/  STS.U16 [R0+0x2000], R24 ;  /* 0x0020001800007388 */ /* 0x0001e80000000400 */
[----:B------:R0:W-:Y:S04]  /*2aa00*/  STS.U16 [R0+0x2800], R26 ;  /* 0x0028001a00007388 */ /* 0x0001e80000000400 */
[----:B------:R0:W-:Y:S04]  /*2aa10*/  STS.U16 [R0+0x3000], R28 ;  /* 0x0030001c00007388 */ /* 0x0001e80000000400 */
[----:B--2---:R-:W-:Y:S04]  /*2aa20*/  STL [R1+0x3a5c], R25 ;  /* 0x003a5c1901007387 */ /* 0x004fe80000100800 */
[----:B---3--:R-:W-:Y:S04]  /*2aa30*/  STL [R1+0x3a60], R27 ;  /* 0x003a601b01007387 */ /* 0x008fe80000100800 */
[----:B------:R-:W2:Y:S04]  /*2aa40*/  LDL.LU R12, [R1+0x21c] ;  /* 0x00021c00010c7983 */ /* 0x000ea80000300800 */
[----:B------:R-:W2:Y:S04]  /*2aa50*/  LDL.LU R11, [R1+0x210] ;  /* 0x00021000010b7983 */ /* 0x000ea80000300800 */
[----:B------:R-:W2:Y:S04]  /*2aa60*/  LDL.LU R10, [R1+0x200] ;  /* 0x00020000010a7983 */ /* 0x000ea80000300800 */
[----:B------:R-:W2:Y:S04]  /*2aa70*/  LDL.LU R2, [R1+0x1f4] ;  /* 0x0001f40001027983 */ /* 0x000ea80000300800 */
[----:B------:R-:W2:Y:S04]  /*2aa80*/  LDL.LU R16, [R1+0x1e4] ;  /* 0x0001e40001107983 */ /* 0x000ea80000300800 */
[----:B0-----:R-:W2:Y:S04]  /*2aa90*/  LDL.LU R18, [R1+0x1e0] ;  /* 0x0001e00001127983 */ /* 0x001ea80000300800 */
[----:B-1----:R-:W2:Y:S04]  /*2aaa0*/  LDL.LU R20, [R1+0x1d8] ;  /* 0x0001d80001147983 */ /* 0x002ea80000300800 */
[----:B----4-:R-:W4:Y:S04]  /*2aab0*/  LDL.LU R22, [R1+0x1d4] ;  /* 0x0001d40001167983 */ /* 0x010f280000300800 */
[----:B------:R-:W2:Y:S04]  /*2aac0*/  LDL.LU R24, [R1+0x1d0] ;  /* 0x0001d00001187983 */ /* 0x000ea80000300800 */
        /* <DEDUP_REMOVED lines=92> */
[----:B--2---:R0:W-:Y:S04]  /*2b090*/  STS.U16 [R0+0x5000], R2 ;  /* 0x0050000200007388 */ /* 0x0041e80000000400 */
[----:B------:R1:W-:Y:S04]  /*2b0a0*/  STS.U16 [R0+0x5800], R16 ;  /* 0x0058001000007388 */ /* 0x0003e80000000400 */
[----:B------:R2:W-:Y:S04]  /*2b0b0*/  STS.U16 [R0+0x6000], R18 ;  /* 0x0060001200007388 */ /* 0x0005e80000000400 */
[----:B0-----:R-:W3:Y:S04]  /*2b0c0*/  LDL.LU R2, [R1+0x168] ;  /* 0x0001680001027983 */ /* 0x001ee80000300800 */
[----:B-1----:R-:W3:Y:S04]  /*2b0d0*/  LDL.LU R16, [R1+0x164] ;  /* 0x0001640001107983 */ /* 0x002ee80000300800 */
[----:B------:R0:W-:Y:S04]  /*2b0e0*/  STS.U16 [R0+0x6800], R20 ;  /* 0x0068001400007388 */ /* 0x0001e80000000400 */
[----:B--2---:R-:W2:Y:S04]  /*2b0f0*/  LDL.LU R18, [R1+0x15c] ;  /* 0x00015c0001127983 */ /* 0x004ea80000300800 */
[----:B----4-:R1:W-:Y:S04]  /*2b100*/  STS.U16 [R0+0x7000], R22 ;  /* 0x0070001600007388 */ /* 0x0103e80000000400 */
[----:B0-----:R-:W4:Y:S04]  /*2b110*/  LDL.LU R20, [R1+0x158] ;  /* 0x0001580001147983 */ /* 0x001f280000300800 */
[----:B------:R0:W-:Y:S04]  /*2b120*/  STS.U16 [R0+0x7800], R24 ;  /* 0x0078001800007388 */ /* 0x0001e80000000400 */
[----:B-1----:R-:W4:Y:S04]  /*2b130*/  LDL.LU R22, [R1+0x150] ;  /* 0x0001500001167983 */ /* 0x002f280000300800 */
[----:B------:R1:W-:Y:S04]  /*2b140*/  STS.U16 [R0+0x8000], R26 ;  /* 0x0080001a00007388 */ /* 0x0003e80000000400 */
[----:B0-----:R-:W4:Y:S04]  /*2b150*/  LDL.LU R24, [R1+0x14c] ;  /* 0x00014c0001187983 */ /* 0x001f280000300800 */
[----:B------:R0:W-:Y:S04]  /*2b160*/  STS.U16 [R0+0x8800], R28 ;  /* 0x0088001c00007388 */ /* 0x0001e80000000400 */
[----:B-1----:R-:W4:Y:S04]  /*2b170*/  LDL.LU R26, [R1+0x148] ;  /* 0x00014800011a7983 */ /* 0x002f280000300800 */
[----:B0-----:R-:W4:Y:S04]  /*2b180*/  LDL.LU R28, [R1+0x140] ;  /* 0x00014000011c7983 */ /* 0x001f280000300800 */
[----:B------:R-:W4:Y:S04]  /*2b190*/  LDL.LU R23, [R1+0x13c] ;  /* 0x00013c0001177983 */ /* 0x000f280000300800 */
[----:B------:R-:W4:Y:S04]  /*2b1a0*/  LDL.LU R21, [R1+0x138] ;  /* 0x0001380001157983 */ /* 0x000f280000300800 */
[----:B------:R-:W4:Y:S04]  /*2b1b0*/  LDL.LU R19, [R1+0x134] ;  /* 0x0001340001137983 */ /* 0x000f280000300800 */
[----:B------:R-:W4:Y:S04]  /*2b1c0*/  LDL.LU R17, [R1+0x130] ;  /* 0x0001300001117983 */ /* 0x000f280000300800 */
[----:B------:R0:W-:Y:S04]  /*2b1d0*/  STS.U16 [R0+0x3800], R12 ;  /* 0x0038000c00007388 */ /* 0x0001e80000000400 */
[----:B------:R-:W4:Y:S04]  /*2b1e0*/  LDL.LU R13, [R1+0x12c] ;  /* 0x00012c00010d7983 */ /* 0x000f280000300800 */
[----:B------:R1:W-:Y:S04]  /*2b1f0*/  STS.U16 [R0+0x4000], R11 ;  /* 0x0040000b00007388 */ /* 0x0003e80000000400 */
[----:B0-----:R-:W4:Y:S04]  /*2b200*/  LDL.LU R12, [R1+0x128] ;  /* 0x00012800010c7983 */ /* 0x001f280000300800 */
[----:B------:R0:W-:Y:S04]  /*2b210*/  STS.U16 [R0+0x4800], R10 ;  /* 0x0048000a00007388 */ /* 0x0001e80000000400 */
[----:B-1----:R-:W4:Y:S04]  /*2b220*/  LDL.LU R11, [R1+0x124] ;  /* 0x00012400010b7983 */ /* 0x002f280000300800 */
[----:B------:R1:W-:Y:S04]  /*2b230*/  STS.U16 [R0+0x9000], R9 ;  /* 0x0090000900007388 */ /* 0x0003e80000000400 */
[----:B0-----:R-:W4:Y:S04]  /*2b240*/  LDL.LU R10, [R1+0x120] ;  /* 0x00012000010a7983 */ /* 0x001f280000300800 */
[----:B-1----:R-:W4:Y:S04]  /*2b250*/  LDL.LU R9, [R1+0x10c] ;  /* 0x00010c0001097983 */ /* 0x002f280000300800 */
[----:B------:R0:W-:Y:S04]  /*2b260*/  STS.U16 [R0+0x9800], R8 ;  /* 0x0098000800007388 */ /* 0x0001e80000000400 */
[----:B------:R1:W-:Y:S04]  /*2b270*/  STS.U16 [R0+0xa000], R7 ;  /* 0x00a0000700007388 */ /* 0x0003e80000000400 */
[----:B------:R1:W-:Y:S04]  /*2b280*/  STS.U16 [R0+0xa800], R6 ;  /* 0x00a8000600007388 */ /* 0x0003e80000000400 */
[----:B0-----:R-:W4:Y:S04]  /*2b290*/  LDL.LU R8, [R1+0x108] ;  /* 0x0001080001087983 */ /* 0x001f280000300800 */
[----:B-1----:R-:W4:Y:S04]  /*2b2a0*/  LDL.LU R7, [R1+0x104] ;  /* 0x0001040001077983 */ /* 0x002f280000300800 */
[----:B------:R0:W-:Y:S04]  /*2b2b0*/  STS.U16 [R0+0xb000], R5 ;  /* 0x00b0000500007388 */ /* 0x0001e80000000400 */
[----:B------:R-:W4:Y:S04]  /*2b2c0*/  LDL.LU R6, [R1+0x100] ;  /* 0x0001000001067983 */ /* 0x000f280000300800 */
[----:B------:R1:W-:Y:S04]  /*2b2d0*/  STS.U16 [R0+0xb800], R4 ;  /* 0x00b8000400007388 */ /* 0x0003e80000000400 */
[----:B0-----:R-:W4:Y:S04]  /*2b2e0*/  LDL.LU R5, [R1+0xfc] ;  /* 0x0000fc0001057983 */ /* 0x001f280000300800 */
[----:B------:R0:W-:Y:S04]  /*2b2f0*/  STS.U16 [R0+0xc000], R3 ;  /* 0x00c0000300007388 */ /* 0x0001e80000000400 */
[----:B-1----:R-:W4:Y:S04]  /*2b300*/  LDL.LU R4, [R1+0xf8] ;  /* 0x0000f80001047983 */ /* 0x002f280000300800 */
[----:B0-----:R-:W4:Y:S04]  /*2b310*/  LDL.LU R3, [R1+0xf4] ;  /* 0x0000f40001037983 */ /* 0x001f280000300800 */
[----:B---3--:R0:W-:Y:S04]  /*2b320*/  STS.U16 [R0+0xc800], R2 ;  /* 0x00c8000200007388 */ /* 0x0081e80000000400 */
[----:B------:R1:W-:Y:S04]  /*2b330*/  STS.U16 [R0+0xd000], R16 ;  /* 0x00d0001000007388 */ /* 0x0003e80000000400 */
[----:B0-----:R-:W3:Y:S04]  /*2b340*/  LDL.LU R2, [R1+0xf0] ;  /* 0x0000f00001027983 */ /* 0x001ee80000300800 */
[----:B--2---:R0:W-:Y:S04]  /*2b350*/  STS.U16 [R0+0xd800], R18 ;  /* 0x00d8001200007388 */ /* 0x0041e80000000400 */
[----:B-1----:R-:W2:Y:S04]  /*2b360*/  LDL.LU R16, [R1+0xec] ;  /* 0x0000ec0001107983 */ /* 0x002ea80000300800 */
        /* <DEDUP_REMOVED lines=16> */
[----:B0-----:R-:W4:Y:S04]  /*2b470*/  LDL.LU R9, [R1+0xc8] ;  /* 0x0000c80001097983 */ /* 0x001f280000300800 */
        /* <DEDUP_REMOVED lines=9> */
[----:B-1----:R-:W4:Y:S04]  /*2b510*/  LDL.LU R10, [R1+0xb4] ;  /* 0x0000b400010a7983 */ /* 0x002f280000300800 */
[----:B------:R-:W0:Y:S04]  /*2b520*/  S2R R14, SR_TID.X ;  /* 0x00000000000e7919 */ /* 0x000e280000002100 */
[----:B------:R1:W-:Y:S04]  /*2b530*/  STS.U16 [R0+0x15000], R8 ;  /* 0x0150000800007388 */ /* 0x0003e80000000400 */
[----:B------:R1:W-:Y:S04]  /*2b540*/  STS.U16 [R0+0x15800], R7 ;  /* 0x0158000700007388 */ /* 0x0003e80000000400 */
[----:B------:R0:W-:Y:S04]  /*2b550*/  STS.U16 [R0+0x16000], R6 ;  /* 0x0160000600007388 */ /* 0x0001e80000000400 */
[----:B-1----:R-:W4:Y:S04]  /*2b560*/  LDL.LU R8, [R1+0xb0] ;  /* 0x0000b00001087983 */ /* 0x002f280000300800 */
[----:B------:R-:W4:Y:S04]  /*2b570*/  LDL.LU R7, [R1+0xac] ;  /* 0x0000ac0001077983 */ /* 0x000f280000300800 */
[----:B------:R1:W-:Y:S04]  /*2b580*/  STS.U16 [R0+0x16800], R5 ;  /* 0x0168000500007388 */ /* 0x0003e80000000400 */
[----:B0-----:R-:W4:Y:S04]  /*2b590*/  LDL.LU R6, [R1+0xa8] ;  /* 0x0000a80001067983 */ /* 0x001f280000300800 */
[----:B------:R0:W-:Y:S04]  /*2b5a0*/  STS.U16 [R0+0x17000], R4 ;  /* 0x0170000400007388 */ /* 0x0001e80000000400 */
[----:B-1----:R-:W4:Y:S04]  /*2b5b0*/  LDL.LU R5, [R1+0xa4] ;  /* 0x0000a40001057983 */ /* 0x002f280000300800 */
[----:B------:R1:W-:Y:S04]  /*2b5c0*/  STS.U16 [R0+0x17800], R3 ;  /* 0x0178000300007388 */ /* 0x0003e80000000400 */
[----:B0-----:R-:W4:Y:S04]  /*2b5d0*/  LDL.LU R4, [R1+0xa0] ;  /* 0x0000a00001047983 */ /* 0x001f280000300800 */
[----:B-1----:R-:W4:Y:S01]  /*2b5e0*/  LDL.LU R3, [R1+0x9c] ;  /* 0x00009c0001037983 */ /* 0x002f220000300800 */
[----:B------:R-:W-:-:S03]  /*2b5f0*/  LOP3.LUT P2, RZ, R14, 0x80, RZ, 0xc0, !PT ;  /* 0x000000800eff7812 */ /* 0x000fc6000784c0ff */
[----:B------:R-:W-:Y:S04]  /*2b600*/  STS.U16 [R0+0x10800], R23 ;  /* 0x0108001700007388 */ /* 0x000fe80000000400 */
[----:B---3--:R0:W-:Y:S04]  /*2b610*/  STS.U16 [R0+0x18000], R2 ;  /* 0x0180000200007388 */ /* 0x0081e80000000400 */
[----:B--2---:R1:W-:Y:S04]  /*2b620*/  STS.U16 [R0+0x18800], R16 ;  /* 0x0188001000007388 */ /* 0x0043e80000000400 */
[----:B0-----:R-:W2:Y:S04]  /*2b630*/  LDL.LU R2, [R1+0x98] ;  /* 0x0000980001027983 */ /* 0x001ea80000300800 */
[----:B----4-:R0:W-:Y:S04]  /*2b640*/  STS.U16 [R0+0x19000], R18 ;  /* 0x0190001200007388 */ /* 0x0101e80000000400 */
[----:B-1----:R-:W3:Y:S04]  /*2b650*/  LDL.LU R16, [R1+0x94] ;  /* 0x0000940001107983 */ /* 0x002ee80000300800 */
[----:B------:R1:W-:Y:S04]  /*2b660*/  STS.U16 [R0+0x19800], R20 ;  /* 0x0198001400007388 */ /* 0x0003e80000000400 */
[----:B0-----:R-:W4:Y:S04]  /*2b670*/  LDL.LU R18, [R1+0x90] ;  /* 0x0000900001127983 */ /* 0x001f280000300800 */
[----:B------:R0:W-:Y:S04]  /*2b680*/  STS.U16 [R0+0x1a000], R22 ;  /* 0x01a0001600007388 */ /* 0x0001e80000000400 */
[----:B-1----:R-:W2:Y:S04]  /*2b690*/  LDL.LU R20, [R1+0x8c] ;  /* 0x00008c0001147983 */ /* 0x002ea80000300800 */
[----:B------:R1:W-:Y:S04]  /*2b6a0*/  STS.U16 [R0+0x1a800], R24 ;  /* 0x01a8001800007388 */ /* 0x0003e80000000400 */
[----:B0-----:R-:W2:Y:S04]  /*2b6b0*/  LDL.LU R22, [R1+0x88] ;  /* 0x0000880001167983 */ /* 0x001ea80000300800 */
[----:B------:R0:W-:Y:S04]  /*2b6c0*/  STS.U16 [R0+0x1b000], R26 ;  /* 0x01b0001a00007388 */ /* 0x0001e80000000400 */
[----:B-1----:R-:W2:Y:S04]  /*2b6d0*/  LDL.LU R24, [R1+0x84] ;  /* 0x0000840001187983 */ /* 0x002ea80000300800 */
[----:B------:R1:W-:Y:S04]  /*2b6e0*/  STS.U16 [R0+0x1b800], R28 ;  /* 0x01b8001c00007388 */ /* 0x0003e80000000400 */
[----:B0-----:R-:W2:Y:S04]  /*2b6f0*/  LDL.LU R26, [R1+0x80] ;  /* 0x00008000011a7983 */ /* 0x001ea80000300800 */
[----:B------:R-:W-:Y:S04]  /*2b700*/  STS.U16 [R0+0x1c000], R21 ;  /* 0x01c0001500007388 */ /* 0x000fe80000000400 */
[----:B-1----:R-:W2:Y:S04]  /*2b710*/  LDL.LU R28, [R1+0x7c] ;  /* 0x00007c00011c7983 */ /* 0x002ea80000300800 */
[----:B------:R-:W-:Y:S04]  /*2b720*/  STS.U16 [R0+0x1c800], R19 ;  /* 0x01c8001300007388 */ /* 0x000fe80000000400 */
[----:B------:R0:W-:Y:S04]  /*2b730*/  STS.U16 [R0+0x1d000], R9 ;  /* 0x01d0000900007388 */ /* 0x0001e80000000400 */
[----:B0-----:R-:W0:Y:S04]  /*2b740*/  S2R R9, SR_TID.X ;  /* 0x0000000000097919 */ /* 0x001e280000002100 */
[----:B------:R-:W-:Y:S04]  /*2b750*/  STL [R1+0x1680], R0 ;  /* 0x0016800001007387 */ /* 0x000fe80000100800 */
[----:B------:R-:W-:Y:S04]  /*2b760*/  STS.U16 [R0+0x1d800], R17 ;  /* 0x01d8001100007388 */ /* 0x000fe80000000400 */
[----:B------:R-:W-:Y:S04]  /*2b770*/  STS.U16 [R0+0x1e000], R13 ;  /* 0x01e0000d00007388 */ /* 0x000fe80000000400 */
[----:B------:R1:W-:Y:S01]  /*2b780*/  STS.U16 [R0+0x1e800], R12 ;  /* 0x01e8000c00007388 */ /* 0x0003e20000000400 */
[----:B0-----:R-:W-:-:S03]  /*2b790*/  LOP3.LUT R9, R9, 0x7f, RZ, 0xc0, !PT ;  /* 0x0000007f09097812 */ /* 0x001fc600078ec0ff */
[----:B------:R-:W-:Y:S02]  /*2b7a0*/  STS.U16 [R0+0x1f000], R11 ;  /* 0x01f0000b00007388 */ /* 0x000fe40000000400 */
[----:B-1----:R-:W-:Y:S02]  /*2b7b0*/  IMAD.SHL.U32 R12, R9, 0x2, RZ ;  /* 0x00000002090c7824 */ /* 0x002fe400078e00ff */
[----:B------:R0:W-:Y:S04]  /*2b7c0*/  STS.U16 [R0+0x1f800], R10 ;  /* 0x01f8000a00007388 */ /* 0x0001e80000000400 */
[----:B------:R-:W-:Y:S01]  /*2b7d0*/  STL [R1+0x3a6c], R14 ;  /* 0x003a6c0e01007387 */ /* 0x000fe20000100800 */
[----:B0-----:R-:W-:-:S03]  /*2b7e0*/  SEL R0, RZ, 0x110, !P2 ;  /* 0x00000110ff007807 */ /* 0x001fc60005000000 */
[----:B------:R0:W-:Y:S01]  /*2b7f0*/  STL [R1+0x3a70], R12 ;  /* 0x003a700c01007387 */ /* 0x0001e20000100800 */
[----:B------:R-:W-:-:S03]  /*2b800*/  LOP3.LUT R0, R0, R12, RZ, 0x3c, !PT ;  /* 0x0000000c00007212 */ /* 0x000fc600078e3cff */
[----:B0-----:R-:W2:Y:S04]  /*2b810*/  LDL.LU R12, [R1+0x6c] ;  /* 0x00006c00010c7983 */ /* 0x001ea80000300800 */
[----:B--2---:R0:W-:Y:S04]  /*2b820*/  STL [R1+0x3a74], R12 ;  /* 0x003a740c01007387 */ /* 0x0041e80000100800 */
[----:B0-----:R-:W2:Y:S04]  /*2b830*/  LDL.LU R12, [R1+0x70] ;  /* 0x00007000010c7983 */ /* 0x001ea80000300800 */
[----:B--2---:R0:W-:Y:S04]  /*2b840*/  STL [R1+0x3a78], R12 ;  /* 0x003a780c01007387 */ /* 0x0041e80000100800 */
[----:B0-----:R-:W2:Y:S01]  /*2b850*/  LDL.LU R12, [R1+0x74] ;  /* 0x00007400010c7983 */ /* 0x001ea20000300800 */
[----:B------:R-:W-:-:S05]  /*2b860*/  LOP3.LUT R0, R0, 0x20, RZ, 0x3c, !PT ;  /* 0x0000002000007812 */ /* 0x000fca00078e3cff */
[----:B------:R-:W-:Y:S04]  /*2b870*/  STS.U16 [R0+0x200], R8 ;  /* 0x0002000800007388 */ /* 0x000fe80000000400 */
[----:B------:R-:W-:Y:S04]  /*2b880*/  STS.U16 [R0+0xa00], R7 ;  /* 0x000a000700007388 */ /* 0x000fe80000000400 */
[----:B--2---:R0:W-:Y:S04]  /*2b890*/  STL [R1+0x3a7c], R12 ;  /* 0x003a7c0c01007387 */ /* 0x0041e80000100800 */
[----:B0-----:R-:W2:Y:S04]  /*2b8a0*/  LDL.LU R12, [R1+0x78] ;  /* 0x00007800010c7983 */ /* 0x001ea80000300800 */
        /* <DEDUP_REMOVED lines=14> */
[----:B------:R0:W-:Y:S04]  /*2b990*/  STS.U16 [R0+0x1200], R6 ;  /* 0x0012000600007388 */ /* 0x0001e80000000400 */
[----:B------:R-:W2:Y:S04]  /*2b9a0*/  LDL.LU R7, [R1+0x30] ;  /* 0x0000300001077983 */ /* 0x000ea80000300800 */
[----:B------:R1:W-:Y:S04]  /*2b9b0*/  STS.U16 [R0+0x1a00], R5 ;  /* 0x001a000500007388 */ /* 0x0003e80000000400 */
[----:B0-----:R-:W2:Y:S04]  /*2b9c0*/  LDL.LU R6, [R1+0x2c] ;  /* 0x00002c0001067983 */ /* 0x001ea80000300800 */
[----:B------:R0:W-:Y:S04]  /*2b9d0*/  STS.U16 [R0+0x2200], R4 ;  /* 0x0022000400007388 */ /* 0x0001e80000000400 */
[----:B-1----:R-:W2:Y:S04]  /*2b9e0*/  LDL.LU R5, [R1+0x28] ;  /* 0x0000280001057983 */ /* 0x002ea80000300800 */
[----:B------:R1:W-:Y:S04]  /*2b9f0*/  STS.U16 [R0+0x2a00], R3 ;  /* 0x002a000300007388 */ /* 0x0003e80000000400 */
[----:B0-----:R-:W2:Y:S04]  /*2ba00*/  LDL.LU R4, [R1+0x24] ;  /* 0x0000240001047983 */ /* 0x001ea80000300800 */
[----:B------:R0:W-:Y:S04]  /*2ba10*/  STS.U16 [R0+0x3200], R2 ;  /* 0x0032000200007388 */ /* 0x0001e80000000400 */
[----:B-1----:R-:W2:Y:S04]  /*2ba20*/  LDL.LU R3, [R1+0x20] ;  /* 0x0000200001037983 */ /* 0x002ea80000300800 */
[----:B---3--:R1:W-:Y:S04]  /*2ba30*/  STS.U16 [R0+0x3a00], R16 ;  /* 0x003a001000007388 */ /* 0x0083e80000000400 */
[----:B0-----:R-:W3:Y:S04]  /*2ba40*/  LDL.LU R2, [R1+0x1c] ;  /* 0x00001c0001027983 */ /* 0x001ee80000300800 */
[----:B----4-:R0:W-:Y:S04]  /*2ba50*/  STS.U16 [R0+0x4200], R18 ;  /* 0x0042001200007388 */ /* 0x0101e80000000400 */
[----:B-1----:R-:W2:Y:S04]  /*2ba60*/  LDL.LU R16, [R1+0x18] ;  /* 0x0000180001107983 */ /* 0x002ea80000300800 */
[----:B------:R1:W-:Y:S04]  /*2ba70*/  STS.U16 [R0+0x4a00], R20 ;  /* 0x004a001400007388 */ /* 0x0003e80000000400 */
[----:B0-----:R-:W3:Y:S04]  /*2ba80*/  LDL.LU R18, [R1+0x14] ;  /* 0x0000140001127983 */ /* 0x001ee80000300800 */
[----:B------:R0:W-:Y:S04]  /*2ba90*/  STS.U16 [R0+0x5200], R22 ;  /* 0x0052001600007388 */ /* 0x0001e80000000400 */
[----:B-1----:R-:W3:Y:S04]  /*2baa0*/  LDL.LU R20, [R1+0x10] ;  /* 0x0000100001147983 */ /* 0x002ee80000300800 */
[----:B------:R1:W-:Y:S04]  /*2bab0*/  STS.U16 [R0+0x5a00], R24 ;  /* 0x005a001800007388 */ /* 0x0003e80000000400 */
[----:B0-----:R-:W3:Y:S04]  /*2bac0*/  LDL.LU R22, [R1+0xc] ;  /* 0x00000c0001167983 */ /* 0x001ee80000300800 */
[----:B------:R0:W-:Y:S04]  /*2bad0*/  STS.U16 [R0+0x6200], R26 ;  /* 0x0062001a00007388 */ /* 0x0001e80000000400 */
[----:B-1----:R-:W3:Y:S04]  /*2bae0*/  LDL.LU R24, [R1+0x8] ;  /* 0x0000080001187983 */ /* 0x002ee80000300800 */
[----:B------:R1:W-:Y:S04]  /*2baf0*/  STS.U16 [R0+0x6a00], R28 ;  /* 0x006a001c00007388 */ /* 0x0003e80000000400 */
[----:B0-----:R-:W3:Y:S04]  /*2bb00*/  LDL.LU R26, [R1+0x4] ;  /* 0x00000400011a7983 */ /* 0x001ee80000300800 */
[----:B-1----:R-:W3:Y:S04]  /*2bb10*/  LDL.LU R28, [R1] ;  /* 0x00000000011c7983 */ /* 0x002ee80000300800 */
[----:B--2---:R0:W-:Y:S04]  /*2bb20*/  STS.U16 [R0+0x7200], R12 ;  /* 0x0072000c00007388 */ /* 0x0041e80000000400 */
[----:B0-----:R-:W2:Y:S04]  /*2bb30*/  LDL.LU R12, [R1+0x3a7c] ;  /* 0x003a7c00010c7983 */ /* 0x001ea80000300800 */
[----:B--2---:R0:W-:Y:S04]  /*2bb40*/  STS.U16 [R0+0x7a00], R12 ;  /* 0x007a000c00007388 */ /* 0x0041e80000000400 */
[----:B0-----:R-:W2:Y:S04]  /*2bb50*/  LDL.LU R12, [R1+0x3a78] ;  /* 0x003a7800010c7983 */ /* 0x001ea80000300800 */
[----:B--2---:R0:W-:Y:S04]  /*2bb60*/  STS.U16 [R0+0x8200], R12 ;  /* 0x0082000c00007388 */ /* 0x0041e80000000400 */
[----:B0-----:R-:W2:Y:S04]  /*2bb70*/  LDL.LU R12, [R1+0x3a74] ;  /* 0x003a7400010c7983 */ /* 0x001ea80000300800 */
[----:B--2---:R0:W-:Y:S04]  /*2bb80*/  STS.U16 [R0+0x8a00], R12 ;  /* 0x008a000c00007388 */ /* 0x0041e80000000400 */
[----:B------:R1:W-:Y:S04]  /*2bb90*/  STS.U16 [R0+0x9200], R14 ;  /* 0x0092000e00007388 */ /* 0x0003e80000000400 */
[----:B------:R2:W-:Y:S04]  /*2bba0*/  STS.U16 [R0+0x9a00], R15 ;  /* 0x009a000f00007388 */ /* 0x0005e80000000400 */
[----:B0-----:R-:W4:Y:S04]  /*2bbb0*/  LDL.LU R12, [R1+0x3a70] ;  /* 0x003a7000010c7983 */ /* 0x001f280000300800 */
[----:B-1----:R-:W4:Y:S04]  /*2bbc0*/  LDL.LU R14, [R1+0x3a6c] ;  /* 0x003a6c00010e7983 */ /* 0x002f280000300800 */
[----:B--2---:R-:W2:Y:S04]  /*2bbd0*/  LDL.LU R15, [R1+0x3a68] ;  /* 0x003a6800010f7983 */ /* 0x004ea80000300800 */
[----:B------:R0:W-:Y:S04]  /*2bbe0*/  STS.U16 [R0+0xa200], R29 ;  /* 0x00a2001d00007388 */ /* 0x0001e80000000400 */
[----:B------:R1:W-:Y:S04]  /*2bbf0*/  STS.U16 [R0+0xaa00], R27 ;  /* 0x00aa001b00007388 */ /* 0x0003e80000000400 */
[----:B------:R3:W-:Y:S04]  /*2bc00*/  STS.U16 [R0+0xb200], R25 ;  /* 0x00b2001900007388 */ /* 0x0007e80000000400 */
[----:B0-----:R-:W2:Y:S04]  /*2bc10*/  LDL.LU R29, [R1+0x3a64] ;  /* 0x003a6400011d7983 */ /* 0x001ea80000300800 */
[----:B-1----:R-:W2:Y:S04]  /*2bc20*/  LDL.LU R27, [R1+0x3a60] ;  /* 0x003a6000011b7983 */ /* 0x002ea80000300800 */
[----:B---3--:R-:W3:Y:S04]  /*2bc30*/  LDL.LU R25, [R1+0x3a5c] ;  /* 0x003a5c0001197983 */ /* 0x008ee80000300800 */
[----:B------:R0:W-:Y:S04]  /*2bc40*/  STS.U16 [R0+0xba00], R23 ;  /* 0x00ba001700007388 */ /* 0x0001e80000000400 */
[----:B------:R1:W-:Y:S04]  /*2bc50*/  STS.U16 [R0+0xc200], R21 ;  /* 0x00c2001500007388 */ /* 0x0003e80000000400 */
[----:B------:R1:W-:Y:S04]  /*2bc60*/  STS.U16 [R0+0xca00], R19 ;  /* 0x00ca001300007388 */ /* 0x0003e80000000400 */
[----:B0-----:R-:W2:Y:S04]  /*2bc70*/  LDL.LU R23, [R1+0x3a58] ;  /* 0x003a580001177983 */ /* 0x001ea80000300800 */
[----:B-1----:R-:W2:Y:S04]  /*2bc80*/  LDL.LU R21, [R1+0x3a54] ;  /* 0x003a540001157983 */ /* 0x002ea80000300800 */
[----:B------:R-:W2:Y:S04]  /*2bc90*/  LDL.LU R19, [R1+0x3a50] ;  /* 0x003a500001137983 */ /* 0x000ea80000300800 */
        /* <DEDUP_REMOVED lines=37> */
[----:B0-----:R-:W2:Y:S04]  /*2bef0*/  LDL.LU R28, [R1+0x3a04] ;  /* 0x003a0400011c7983 */ /* 0x001ea80000300800 */
[----:B--2---:R-:W-:Y:S04]  /*2bf00*/  STS.U16 [R0+0x16a00], R28 ;  /* 0x016a001c00007388 */ /* 0x004fe80000000400 */
[----:B------:R-:W-:Y:S04]  /*2bf10*/  STS.U16 [R0+0x17200], R26 ;  /* 0x0172001a00007388 */ /* 0x000fe80000000400 */
[----:B------:R-:W-:Y:S04]  /*2bf20*/  STS.U16 [R0+0x17a00], R24 ;  /* 0x017a001800007388 */ /* 0x000fe80000000400 */
[----:B------:R-:W-:Y:S04]  /*2bf30*/  STS.U16 [R0+0x18200], R22 ;  /* 0x0182001600007388 */ /* 0x000fe80000000400 */
[----:B------:R-:W-:Y:S04]  /*2bf40*/  STS.U16 [R0+0x18a00], R20 ;  /* 0x018a001400007388 */ /* 0x000fe80000000400 */
[----:B------:R-:W-:Y:S04]  /*2bf50*/  STS.U16 [R0+0x19200], R18 ;  /* 0x0192001200007388 */ /* 0x000fe80000000400 */
[----:B------:R-:W-:Y:S04]  /*2bf60*/  STL [R1+0x38b0], R28 ;  /* 0x0038b01c01007387 */ /* 0x000fe80000100800 */
[----:B------:R-:W-:Y:S04]  /*2bf70*/  STS.U16 [R0+0x19a00], R16 ;  /* 0x019a001000007388 */ /* 0x000fe80000000400 */
[----:B------:R-:W-:Y:S04]  /*2bf80*/  STL [R1+0x38b4], R28 ;  /* 0x0038b41c01007387 */ /* 0x000fe80000100800 */
[----:B------:R0:W-:Y:S04]  /*2bf90*/  STS.U16 [R0+0x1a200], R2 ;  /* 0x01a2000200007388 */ /* 0x0001e80000000400 */
[----:B------:R-:W-:Y:S04]  /*2bfa0*/  STL [R1+0x39f8], R28 ;  /* 0x0039f81c01007387 */ /* 0x000fe80000100800 */
[----:B------:R1:W-:Y:S04]  /*2bfb0*/  STS.U16 [R0+0x1aa00], R3 ;  /* 0x01aa000300007388 */ /* 0x0003e80000000400 */
[----:B0-----:R-:W2:Y:S04]  /*2bfc0*/  LDL R2, [R1+0x10dc] ;  /* 0x0010dc0001027983 */ /* 0x001ea80000100800 */
[----:B-1----:R-:W2:Y:S01]  /*2bfd0*/  LDL R3, [R1+0x97c] ;  /* 0x00097c0001037983 */ /* 0x002ea20000100800 */
[----:B----4-:R-:W-:-:S04]  /*2bfe0*/  LOP3.LUT P1, RZ, R14, 0x80, RZ, 0xc0, !PT ;  /* 0x000000800eff7812 */ /* 0x010fc8000782c0ff */
[----:B------:R-:W-:-:S04]  /*2bff0*/  SEL R14, RZ, 0x110, !P1 ;  /* 0x00000110ff0e7807 */ /* 0x000fc80004800000 */
[----:B------:R-:W-:Y:S02]  /*2c000*/  LOP3.LUT R14, R14, R12, RZ, 0x3c, !PT ;  /* 0x0000000c0e0e7212 */ /* 0x000fe400078e3cff */
[----:B------:R-:W4:Y:S01]  /*2c010*/  LDL.LU R12, [R1+0x3a00] ;  /* 0x003a0000010c7983 */ /* 0x000f220000300800 */
[----:B------:R-:W-:-:S03]  /*2c020*/  PRMT R28, RZ, 0x7610, R28 ;  /* 0x00007610ff1c7816 */ /* 0x000fc6000000001c */
[----:B------:R-:W-:Y:S04]  /*2c030*/  STS.U16 [R0+0x1b200], R4 ;  /* 0x01b2000400007388 */ /* 0x000fe80000000400 */
[----:B--2---:R-:W2:Y:S04]  /*2c040*/  @!P0 LDG.E.U16 R28, [R2.64] ;  /* 0x0000000a021c8981 */ /* 0x004ea8000c1e1500 */
[----:B------:R-:W-:Y:S01]  /*2c050*/  STS.U16 [R0+0x1ba00], R5 ;  /* 0x01ba000500007388 */ /* 0x000fe20000000400 */
[----:B------:R-:W-:-:S03]  /*2c060*/  LOP3.LUT R14, R14, 0x40, RZ, 0x3c, !PT ;  /* 0x000000400e0e7812 */ /* 0x000fc600078e3cff */
[----:B------:R-:W-:Y:S04]  /*2c070*/  STS.U16 [R0+0x1c200], R6 ;  /* 0x01c2000600007388 */ /* 0x000fe80000000400 */
[----:B------:R-:W-:Y:S04]  /*2c080*/  STS.U16 [R0+0x1ca00], R7 ;  /* 0x01ca000700007388 */ /* 0x000fe80000000400 */
[----:B------:R-:W-:Y:S04]  /*2c090*/  STS.U16 [R0+0x1d200], R8 ;  /* 0x01d2000800007388 */ /* 0x000fe80000000400 */
[----:B------:R-:W-:Y:S04]  /*2c0a0*/  STS.U16 [R0+0x1da00], R9 ;  /* 0x01da000900007388 */ /* 0x000fe80000000400 */
[----:B------:R-:W-:Y:S04]  /*2c0b0*/  STS.U16 [R0+0x1e200], R10 ;  /* 0x01e2000a00007388 */ /* 0x000fe80000000400 */
[----:B------:R-:W-:Y:S04]  /*2c0c0*/  STS.U16 [R0+0x1ea00], R11 ;  /* 0x01ea000b00007388 */ /* 0x000fe80000000400 */
[----:B----4-:R-:W-:Y:S04]  /*2c0d0*/  STS.U16 [R0+0x1f200], R12 ;  /* 0x01f2000c00007388 */ /* 0x010fe80000000400 */
[----:B------:R0:W-:Y:S04]  /*2c0e0*/  STS.U16 [R0+0x1fa00], R13 ;  /* 0x01fa000d00007388 */ /* 0x0001e80000000400 */
[----:B------:R-:W-:Y:S04]  /*2c0f0*/  STS.U16 [R14+0x400], R17 ;  /* 0x000400110e007388 */ /* 0x000fe80000000400 */
[----:B------:R-:W-:Y:S04]  /*2c100*/  STS.U16 [R14+0xc00], R19 ;  /* 0x000c00130e007388 */ /* 0x000fe80000000400 */
[----:B------:R-:W-:Y:S04]  /*2c110*/  STS.U16 [R14+0x1400], R21 ;  /* 0x001400150e007388 */ /* 0x000fe80000000400 */
[----:B------:R-:W-:Y:S04]  /*2c120*/  STS.U16 [R14+0x1c00], R23 ;  /* 0x001c00170e007388 */ /* 0x000fe80000000400 */
[----:B---3--:R-:W-:Y:S04]  /*2c130*/  STS.U16 [R14+0x2400], R25 ;  /* 0x002400190e007388 */ /* 0x008fe80000000400 */
[----:B------:R-:W-:Y:S04]  /*2c140*/  STS.U16 [R14+0x2c00], R27 ;  /* 0x002c001b0e007388 */ /* 0x000fe80000000400 */
[----:B0-----:R-:W3:Y:S04]  /*2c150*/  LDL.LU R0, [R1+0x1148] ;  /* 0x0011480001007983 */ /* 0x001ee80000300800 */
[----:B------:R0:W-:Y:S04]  /*2c160*/  STS.U16 [R14+0x3400], R29 ;  /* 0x0034001d0e007388 */ /* 0x0001e80000000400 */
[----:B0-----:R-:W4:Y:S04]  /*2c170*/  LDL.LU R14, [R1+0x39fc] ;  /* 0x0039fc00010e7983 */ /* 0x001f280000300800 */
[----:B--2---:R0:W-:Y:S04]  /*2c180*/  STL [R1+0x188], R28 ;  /* 0x0001881c01007387 */ /* 0x0041e80000100800 */
[----:B0-----:R-:W2:Y:S04]  /*2c190*/  LDL.LU R28, [R1+0x39f8] ;  /* 0x0039f800011c7983 */ /* 0x001ea80000300800 */
[----:B------:R-:W2:Y:S04]  /*2c1a0*/  LDL R2, [R1+0x10c8] ;  /* 0x0010c80001027983 */ /* 0x000ea80000100800 */
[----:B------:R-:W2:Y:S01]  /*2c1b0*/  LDL R3, [R1+0x10cc] ;  /* 0x0010cc0001037983 */ /* 0x000ea20000100800 */
[----:B----4-:R-:W-:-:S02]  /*2c1c0*/  PRMT R14, RZ, 0x7610, R14 ;  /* 0x00007610ff0e7816 */ /* 0x010fc4000000000e */
[----:B--2---:R-:W-:-:S04]  /*2c1d0*/  @!P0 LOP3.LUT R3, R3, R2, RZ, 0x3c, !PT ;  /* 0x0000000203038212 */ /* 0x004fc800078e3cff */
[----:B------:R-:W-:-:S04]  /*2c1e0*/  @!P0 LOP3.LUT R2, R3, R2, RZ, 0x3c, !PT ;  /* 0x0000000203028212 */ /* 0x000fc800078e3cff */
        /* <DEDUP_REMOVED lines=24> */
[----:B----4-:R-:W-:-:S02]  /*2c370*/  PRMT R15, RZ, 0x7610, R15 ;  /* 0x00007610ff0f7816 */ /* 0x010fc4000000000f */
[----:B---3--:R-:W-:-:S04]  /*2c380*/  @!P0 LOP3.LUT R3, R3, R2, RZ, 0x3c, !PT ;  /* 0x0000000203038212 */ /* 0x008fc800078e3cff */
[----:B------:R-:W-:-:S04]  /*2c390*/  @!P0 LOP3.LUT R2, R3, R2, RZ, 0x3c, !PT ;  /* 0x0000000203028212 */ /* 0x000fc800078e3cff */
[----:B------:R-:W-:-:S05]  /*2c3a0*/  @!P0 LOP3.LUT R3, R3, R2, RZ, 0x3c, !PT ;  /* 0x0000000203038212 */ /* 0x000fca00078e3cff */
[----:B------:R-:W3:Y:S04]  /*2c3b0*/  @!P0 LDG.E.U16 R15, [R2.64] ;  /* 0x0000000a020f8981 */ /* 0x000ee8000c1e1500 */
[----:B---3--:R0:W-:Y:S04]  /*2c3c0*/  STL [R1+0x178], R15 ;  /* 0x0001780f01007387 */ /* 0x0081e80000100800 */
[----:B0-----:R-:W3:Y:S01]  /*2c3d0*/  LDL.LU R15, [R1+0x39e8] ;  /* 0x0039e800010f7983 */ /* 0x001ee20000300800 */
[----:B------:R-:W4:Y:S02]  /*2c3e0*/  LDL R2, [R1+0x1048] ;  /* 0x0010480001027983 */ /* 0x000f240000100800 */
[----:B------:R-:W4:Y:S01]  /*2c3f0*/  LDL R3, [R1+0x104c] ;  /* 0x00104c0001037983 */ /* 0x000f220000100800 */
[----:B--2---:R-:W-:-:S02]  /*2c400*/  PRMT R14, RZ, 0x7610, R14 ;  /* 0x00007610ff0e7816 */ /* 0x004fc4000000000e */
[----:B----4-:R-:W-:-:S04]  /*2c410*/  @!P0 LOP3.LUT R3, R3, R2, RZ, 0x3c, !PT ;  /* 0x0000000203038212 */ /* 0x010fc800078e3cff */
[----:B------:R-:W-:-:S04]  /*2c420*/  @!P0 LOP3.LUT R2, R3, R2, RZ, 0x3c, !PT ;  /* 0x0000000203028212 */ /* 0x000fc800078e3cff */
[----:B------:R-:W-:-:S05]  /*2c430*/  @!P0 LOP3.LUT R3, R3, R2, RZ, 0x3c, !PT ;  /* 0x0000000203038212 */ /* 0x000fca00078e3cff */
[----:B------:R-:W2:Y:S04]  /*2c440*/  @!P0 LDG.E.U16 R14, [R2.64] ;  /* 0x0000000a020e8981 */ /* 0x000ea8000c1e1500 */
[----:B--2---:R0:W-:Y:S04]  /*2c450*/  STL [R1+0x174], R14 ;  /* 0x0001740e01007387 */ /* 0x0041e80000100800 */
[----:B0-----:R-:W2:Y:S01]  /*2c460*/  LDL.LU R14, [R1+0x39e4] ;  /* 0x0039e400010e7983 */ /* 0x001ea20000300800 */
[----:B------:R-:W4:Y:S02]  /*2c470*/  LDL R2, [R1+0x1028] ;  /* 0x0010280001027983 */ /* 0x000f240000100800 */
[----:B------:R-:W4:Y:S01]  /*2c480*/  LDL R3, [R1+0x102c] ;  /* 0x00102c0001037983 */ /* 0x000f220000100800 */
[----:B---3--:R-:W-:-:S02]  /*2c490*/  PRMT R15, RZ, 0x7610, R15 ;  /* 0x00007610ff0f7816 */ /* 0x008fc4000000000f */
[----:B----4-:R-:W-:-:S04]  /*2c4a0*/  @!P0 LOP3.LUT R3, R3, R2, RZ, 0x3c, !PT ;  /* 0x0000000203038212 */ /* 0x010fc800078e3cff */
        /* <DEDUP_REMOVED lines=339> */
[----:B------:R-:W4:Y:S02]  /*2d9e0*/  LDL R3, [R1+0xdcc] ;  /* 0x000dcc0001037983 */ /* 0x000f240000100800 */
[----:B----4-:R-:W-:-:S02]  /*2d9f0*/  @!P0 LOP3.LUT R3, R3, R2, RZ, 0x3c, !PT ;  /* 0x0000000203038212 */ /* 0x010fc400078e3cff */
[----:B--2---:R-:W-:Y:S02]  /*2da00*/  PRMT R14, RZ, 0x7610, R14 ;  /* 0x00007610ff0e7816 */ /* 0x004fe4000000000e */
        /* <DEDUP_REMOVED lines=267> */
[----:B------:R-:W4:Y:S01]  /*2eac0*/  LDL R3, [R1+0xbec] ;  /* 0x000bec0001037983 */ /* 0x000f220000100800 */
[----:B------:R-:W-:-:S02]  /*2ead0*/  PRMT R13, RZ, 0x7610, R13 ;  /* 0x00007610ff0d7816 */ /* 0x000fc4000000000d */
[----:B----4-:R-:W-:-:S04]  /*2eae0*/  @!P0 LOP3.LUT R3, R3, R2, RZ, 0x3c, !PT ;  /* 0x0000000203038212 */ /* 0x010fc800078e3cff */
[----:B------:R-:W-:-:S04]  /*2eaf0*/  @!P0 LOP3.LUT R2, R3, R2, RZ, 0x3c, !PT ;  /* 0x0000000203028212 */ /* 0x000fc800078e3cff */
[----:B------:R-:W-:-:S05]  /*2eb00*/  @!P0 LOP3.LUT R3, R3, R2, RZ, 0x3c, !PT ;  /* 0x0000000203038212 */ /* 0x000fca00078e3cff */
[----:B------:R0:W4:Y:S04]  /*2eb10*/  @!P0 LDG.E.U16 R13, [R2.64] ;  /* 0x0000000a020d8981 */ /* 0x000128000c1e1500 */
[----:B0-----:R-:W3:Y:S04]  /*2eb20*/  LDL R2, [R1+0xbd0] ;  /* 0x000bd00001027983 */ /* 0x001ee80000100800 */
[----:B------:R-:W3:Y:S01]  /*2eb30*/  LDL R3, [R1+0xbd4] ;  /* 0x000bd40001037983 */ /* 0x000ee20000100800 */
[----:B--2---:R-:W-:Y:S02]  /*2eb40*/  PRMT R14, RZ, 0x7610, R14 ;  /* 0x00007610ff0e7816 */ /* 0x004fe4000000000e */
[----:B---3--:R-:W-:-:S04]  /*2eb50*/  @!P0 LOP3.LUT R3, R3, R2, RZ, 0x3c, !PT ;  /* 0x0000000203038212 */ /* 0x008fc800078e3cff */
[----:B------:R-:W-:-:S04]  /*2eb60*/  @!P0 LOP3.LUT R2, R3, R2, RZ, 0x3c, !PT ;  /* 0x0000000203028212 */ /* 0x000fc800078e3cff */
[----:B------:R-:W-:-:S05]  /*2eb70*/  @!P0 LOP3.LUT R3, R3, R2, RZ, 0x3c, !PT ;  /* 0x0000000203038212 */ /* 0x000fca00078e3cff */
[----:B------:R-:W2:Y:S04]  /*2eb80*/  @!P0 LDG.E.U16 R14, [R2.64] ;  /* 0x0000000a020e8981 */ /* 0x000ea8000c1e1500 */
[----:B----4-:R0:W-:Y:S04]  /*2eb90*/  STL [R1+0x50], R13 ;  /* 0x0000500d01007387 */ /* 0x0101e80000100800 */
[----:B0-----:R-:W3:Y:S04]  /*2eba0*/  LDL R13, [R1+0xb8c] ;  /* 0x000b8c00010d7983 */ /* 0x001ee80000100800 */
        /* <DEDUP_REMOVED lines=39> */
[----:B---3--:R-:W-:-:S02]  /*2ee20*/  @!P0 IMAD.MOV.U32 R2, RZ, RZ, R13 ;  /* 0x000000ffff028224 */ /* 0x008fc400078e000d */
[----:B------:R-:W3:Y:S01]  /*2ee30*/  LDL R13, [R1+0xb34] ;  /* 0x000b3400010d7983 */ /* 0x000ee20000100800 */
[----:B--2---:R-:W-:-:S06]  /*2ee40*/  PRMT R14, RZ, 0x7610, R14 ;  /* 0x00007610ff0e7816 */ /* 0x004fcc000000000e */
[----:B----4-:R-:W2:Y:S04]  /*2ee50*/  @!P0 LDG.E.U16 R14, [R2.64] ;  /* 0x0000000a020e8981 */ /* 0x010ea8000c1e1500 */
        /* <DEDUP_REMOVED lines=8> */
[----:B------:R-:W4:Y:S04]  /*2eee0*/  @!P0 LDG.E.U16 R15, [R2.64] ;  /* 0x0000000a020f8981 */ /* 0x000f28000c1e1500 */
[----:B----4-:R0:W-:Y:S04]  /*2eef0*/  STL [R1+0x34], R15 ;  /* 0x0000340f01007387 */ /* 0x0101e80000100800 */
[----:B0-----:R-:W4:Y:S01]  /*2ef00*/  LDL.LU R15, [R1+0x38b8] ;  /* 0x0038b800010f7983 */ /* 0x001f220000300800 */
[----:B------:R-:W2:Y:S02]  /*2ef10*/  LDL R2, [R1+0xb68] ;  /* 0x000b680001027983 */ /* 0x000ea40000100800 */
[----:B------:R-:W2:Y:S02]  /*2ef20*/  LDL R3, [R1+0xb6c] ;  /* 0x000b6c0001037983 */ /* 0x000ea40000100800 */
[----:B--2---:R-:W-:-:S02]  /*2ef30*/  @!P0 LOP3.LUT R3, R3, R2, RZ, 0x3c, !PT ;  /* 0x0000000203038212 */ /* 0x004fc400078e3cff */
[----:B----4-:R-:W-:Y:S02]  /*2ef40*/  PRMT R15, RZ, 0x7610, R15 ;  /* 0x00007610ff0f7816 */ /* 0x010fe4000000000f */
[----:B------:R-:W-:-:S04]  /*2ef50*/  @!P0 LOP3.LUT R2, R3, R2, RZ, 0x3c, !PT ;  /* 0x0000000203028212 */ /* 0x000fc800078e3cff */
[----:B------:R-:W-:-:S05]  /*2ef60*/  @!P0 LOP3.LUT R3, R3, R2, RZ, 0x3c, !PT ;  /* 0x0000000203038212 */ /* 0x000fca00078e3cff */
[----:B------:R0:W2:Y:S04]  /*2ef70*/  @!P0 LDG.E.U16 R15, [R2.64] ;  /* 0x0000000a020f8981 */ /* 0x0000a8000c1e1500 */
[----:B0-----:R-:W4:Y:S04]  /*2ef80*/  LDL R2, [R1+0xb50] ;  /* 0x000b500001027983 */ /* 0x001f280000100800 */
[----:B------:R-:W4:Y:S01]  /*2ef90*/  LDL R3, [R1+0xb54] ;  /* 0x000b540001037983 */ /* 0x000f220000100800 */
[----:B------:R-:W-:Y:S02]  /*2efa0*/  PRMT R14, RZ, 0x7610, R14 ;  /* 0x00007610ff0e7816 */ /* 0x000fe4000000000e */
[----:B----4-:R-:W-:-:S04]  /*2efb0*/  @!P0 LOP3.LUT R3, R3, R2, RZ, 0x3c, !PT ;  /* 0x0000000203038212 */ /* 0x010fc800078e3cff */
[----:B------:R-:W-:-:S04]  /*2efc0*/  @!P0 LOP3.LUT R2, R3, R2, RZ, 0x3c, !PT ;  /* 0x0000000203028212 */ /* 0x000fc800078e3cff */
[----:B------:R-:W-:Y:S01]  /*2efd0*/  @!P0 LOP3.LUT R3, R3, R2, RZ, 0x3c, !PT ;  /* 0x0000000203038212 */ /* 0x000fe200078e3cff */
[----:B--2---:R0:W-:Y:S04]  /*2efe0*/  STL [R1+0x30], R15 ;  /* 0x0000300f01007387 */ /* 0x0041e80000100800 */
[----:B------:R1:W2:Y:S01]  /*2eff0*/  @!P0 LDG.E.U16 R14, [R2.64] ;  /* 0x0000000a020e8981 */ /* 0x0002a2000c1e1500 */
[----:B------:R-:W-:-:S03]  /*2f000*/  PRMT R28, RZ, 0x7610, R28 ;  /* 0x00007610ff1c7816 */ /* 0x000fc6000000001c */
[----:B0-----:R-:W4:Y:S04]  /*2f010*/  LDL R15, [R1+0xb14] ;  /* 0x000b1400010f7983 */ /* 0x001f280000100800 */
[----:B-1----:R-:W2:Y:S04]  /*2f020*/  LDL R2, [R1+0xb48] ;  /* 0x000b480001027983 */ /* 0x002ea80000100800 */
        /* <DEDUP_REMOVED lines=23> */
[----:B0-----:R-:W2:Y:S01]  /*2f1a0*/  LDL R3, [R1+0xb10] ;  /* 0x000b100001037983 */ /* 0x001ea20000100800 */
[----:B------:R-:W-:Y:S01]  /*2f1b0*/  PRMT R7, RZ, 0x7610, R7 ;  /* 0x00007610ff077816 */ /* 0x000fe20000000007 */
[----:B------:R-:W-:Y:S02]  /*2f1c0*/  @!P0 IMAD.MOV.U32 R2, RZ, RZ, R15 ;  /* 0x000000ffff028224 */ /* 0x000fe400078e000f */
[----:B----4-:R0:W-:Y:S01]  /*2f1d0*/  STL [R1+0x20], R12 ;  /* 0x0000200c01007387 */ /* 0x0101e20000100800 */
[----:B------:R-:W-:Y:S01]  /*2f1e0*/  PRMT R11, RZ, 0x7610, R11 ;  /* 0x00007610ff0b7816 */ /* 0x000fe2000000000b */
[----:B------:R-:W4:Y:S02]  /*2f1f0*/  LDL R15, [R1+0xad0] ;  /* 0x000ad000010f7983 */ /* 0x000f240000100800 */
[----:B--2---:R1:W2:Y:S04]  /*2f200*/  @!P0 LDG.E.U16 R7, [R2.64] ;  /* 0x0000000a02078981 */ /* 0x0042a8000c1e1500 */
[----:B0-----:R-:W3:Y:S04]  /*2f210*/  LDL R12, [R1+0xaec] ;  /* 0x000aec00010c7983 */ /* 0x001ee80000100800 */
[----:B-1----:R-:W3:Y:S01]  /*2f220*/  LDL R3, [R1+0xb08] ;  /* 0x000b080001037983 */ /* 0x002ee20000100800 */
[----:B------:R-:W-:-:S03]  /*2f230*/  @!P0 IMAD.MOV.U32 R2, RZ, RZ, R14 ;  /* 0x000000ffff028224 */ /* 0x000fc600078e000e */
[----:B--2---:R0:W-:Y:S01]  /*2f240*/  STL [R1+0x1c], R7 ;  /* 0x00001c0701007387 */ /* 0x0041e20000100800 */
[----:B------:R-:W-:Y:S01]  /*2f250*/  PRMT R9, RZ, 0x7610, R9 ;  /* 0x00007610ff097816 */ /* 0x000fe20000000009 */
[----:B------:R-:W2:Y:S02]  /*2f260*/  LDL R14, [R1+0xac8] ;  /* 0x000ac800010e7983 */ /* 0x000ea40000100800 */
[----:B---3--:R1:W3:Y:S04]  /*2f270*/  @!P0 LDG.E.U16 R11, [R2.64] ;  /* 0x0000000a020b8981 */ /* 0x0082e8000c1e1500 */
[----:B0-----:R-:W2:Y:S04]  /*2f280*/  LDL R7, [R1+0xad4] ;  /* 0x000ad40001077983 */ /* 0x001ea80000100800 */
[----:B-1----:R-:W2:Y:S01]  /*2f290*/  LDL R3, [R1+0xaf0] ;  /* 0x000af00001037983 */ /* 0x002ea20000100800 */
[----:B------:R-:W-:-:S03]  /*2f2a0*/  @!P0 IMAD.MOV.U32 R2, RZ, RZ, R13 ;  /* 0x000000ffff028224 */ /* 0x000fc600078e000d */
[----:B---3--:R0:W-:Y:S01]  /*2f2b0*/  STL [R1+0x18], R11 ;  /* 0x0000180b01007387 */ /* 0x0081e20000100800 */
[----:B------:R-:W-:Y:S01]  /*2f2c0*/  PRMT R4, RZ, 0x7610, R4 ;  /* 0x00007610ff047816 */ /* 0x000fe20000000004 */
[----:B------:R-:W3:Y:S02]  /*2f2d0*/  LDL R13, [R1+0xab0] ;  /* 0x000ab000010d7983 */ /* 0x000ee40000100800 */
[----:B--2---:R1:W2:Y:S04]  /*2f2e0*/  @!P0 LDG.E.U16 R9, [R2.64] ;  /* 0x0000000a02098981 */ /* 0x0042a8000c1e1500 */
[----:B0-----:R-:W2:Y:S04]  /*2f2f0*/  LDL R11, [R1+0xacc] ;  /* 0x000acc00010b7983 */ /* 0x001ea80000100800 */
[----:B-1----:R-:W2:Y:S01]  /*2f300*/  LDL R3, [R1+0xae8] ;  /* 0x000ae80001037983 */ /* 0x002ea20000100800 */
[----:B------:R-:W-:-:S05]  /*2f310*/  @!P0 IMAD.MOV.U32 R2, RZ, RZ, R12 ;  /* 0x000000ffff028224 */ /* 0x000fca00078e000c */
[----:B--2---:R0:W2:Y:S04]  /*2f320*/  @!P0 LDG.E.U16 R4, [R2.64] ;  /* 0x0000000a02048981 */ /* 0x0040a8000c1e1500 */
[----:B------:R1:W-:Y:S01]  /*2f330*/  STL [R1+0x14], R9 ;  /* 0x0000140901007387 */ /* 0x0003e20000100800 */
[----:B------:R-:W3:Y:S03]  /*2f340*/  LDL R12, [R1+0xaa8] ;  /* 0x000aa800010c7983 */ /* 0x000ee60000100800 */
[----:B-1----:R-:W3:Y:S01]  /*2f350*/  LDL R9, [R1+0xab4] ;  /* 0x000ab40001097983 */ /* 0x002ee20000100800 */
[----:B------:R-:W-:Y:S01]  /*2f360*/  PRMT R6, RZ, 0x7610, R6 ;  /* 0x00007610ff067816 */ /* 0x000fe20000000006 */
[----:B0-----:R-:W-:-:S02]  /*2f370*/  @!P0 IMAD.MOV.U32 R2, RZ, RZ, R7 ;  /* 0x000000ffff028224 */ /* 0x001fc400078e0007 */
[----:B----4-:R-:W-:Y:S01]  /*2f380*/  @!P0 IMAD.MOV.U32 R3, RZ, RZ, R15 ;  /* 0x000000ffff038224 */ /* 0x010fe200078e000f */
[----:B------:R-:W-:-:S04]  /*2f390*/  PRMT R10, RZ, 0x7610, R10 ;  /* 0x00007610ff0a7816 */ /* 0x000fc8000000000a */
[----:B------:R0:W4:Y:S04]  /*2f3a0*/  @!P0 LDG.E.U16 R6, [R2.64] ;  /* 0x0000000a02068981 */ /* 0x000128000c1e1500 */
[----:B--2---:R1:W-:Y:S01]  /*2f3b0*/  STL [R1+0x10], R4 ;  /* 0x0000100401007387 */ /* 0x0043e20000100800 */
[----:B0-----:R-:W-:Y:S02]  /*2f3c0*/  @!P0 IMAD.MOV.U32 R2, RZ, RZ, R11 ;  /* 0x000000ffff028224 */ /* 0x001fe400078e000b */
[----:B------:R-:W-:Y:S01]  /*2f3d0*/  @!P0 IMAD.MOV.U32 R3, RZ, RZ, R14 ;  /* 0x000000ffff038224 */ /* 0x000fe200078e000e */
[----:B------:R-:W-:Y:S02]  /*2f3e0*/  PRMT R8, RZ, 0x7610, R8 ;  /* 0x00007610ff087816 */ /* 0x000fe40000000008 */
[----:B------:R-:W-:Y:S01]  /*2f3f0*/  PRMT R5, RZ, 0x7610, R5 ;  /* 0x00007610ff057816 */ /* 0x000fe20000000005 */
[----:B------:R-:W2:Y:S04]  /*2f400*/  LDL R7, [R1+0xa90] ;  /* 0x000a900001077983 */ /* 0x000ea80000100800 */
[----:B------:R3:W2:Y:S04]  /*2f410*/  @!P0 LDG.E.U16 R10, [R2.64] ;  /* 0x0000000a020a8981 */ /* 0x0006a8000c1e1500 */
[----:B-1----:R-:W2:Y:S01]  /*2f420*/  LDL R4, [R1+0xaac] ;  /* 0x000aac0001047983 */ /* 0x002ea20000100800 */
[----:B---3--:R-:W-:-:S02]  /*2f430*/  @!P0 IMAD.MOV.U32 R2, RZ, RZ, R9 ;  /* 0x000000ffff028224 */ /* 0x008fc400078e0009 */
[----:B------:R-:W-:-:S05]  /*2f440*/  @!P0 IMAD.MOV.U32 R3, RZ, RZ, R13 ;  /* 0x000000ffff038224 */ /* 0x000fca00078e000d */
[----:B------:R0:W3:Y:S02]  /*2f450*/  @!P0 LDG.E.U16 R8, [R2.64] ;  /* 0x0000000a02088981 */ /* 0x0000e4000c1e1500 */
[----:B0-----:R-:W-:Y:S02]  /*2f460*/  @!P0 IMAD.MOV.U32 R3, RZ, RZ, R12 ;  /* 0x000000ffff038224 */ /* 0x001fe400078e000c */
[----:B--2---:R-:W-:-:S05]  /*2f470*/  @!P0 IMAD.MOV.U32 R2, RZ, RZ, R4 ;  /* 0x000000ffff028224 */ /* 0x004fca00078e0004 */
[----:B------:R-:W2:Y:S04]  /*2f480*/  @!P0 LDG.E.U16 R5, [R2.64] ;  /* 0x0000000a02058981 */ /* 0x000ea8000c1e1500 */
[----:B----4-:R0:W-:Y:S01]  /*2f490*/  STL [R1+0xc], R6 ;  /* 0x00000c0601007387 */ /* 0x0101e20000100800 */
[----:B------:R-:W4:Y:S03]  /*2f4a0*/  LDL R11, [R1+0xa88] ;  /* 0x000a8800010b7983 */ /* 0x000f260000100800 */
[----:B0-----:R-:W4:Y:S01]  /*2f4b0*/  LDL R6, [R1+0xa94] ;  /* 0x000a940001067983 */ /* 0x001f220000100800 */
[----:B------:R0:W-:Y:S02]  /*2f4c0*/  STL [R1+0x8], R10 ;  /* 0x0000080a01007387 */ /* 0x0001e40000100800 */
[----:B------:R-:W4:Y:S01]  /*2f4d0*/  LDL R9, [R1+0xa70] ;  /* 0x000a700001097983 */ /* 0x000f220000100800 */
[----:B0-----:R-:W4:Y:S01]  /*2f4e0*/  LDL R10, [R1+0xa8c] ;  /* 0x000a8c00010a7983 */ /* 0x001f220000100800 */
[----:B---3--:R0:W-:Y:S02]  /*2f4f0*/  STL [R1+0x4], R8 ;  /* 0x0000040801007387 */ /* 0x0081e40000100800 */
[----:B------:R-:W3:Y:S01]  /*2f500*/  LDL R4, [R1+0xa6c] ;  /* 0x000a6c0001047983 */ /* 0x000ee20000100800 */
[----:B0-----:R-:W3:Y:S04]  /*2f510*/  LDL R8, [R1+0xa74] ;  /* 0x000a740001087983 */ /* 0x001ee80000100800 */
[----:B--2---:R0:W-:Y:S04]  /*2f520*/  STL [R1], R5 ;  /* 0x0000000501007387 */ /* 0x0041e80000100800 */
[----:B0-----:R-:W2:Y:S01]  /*2f530*/  LDL R5, [R1+0xa68] ;  /* 0x000a680001057983 */ /* 0x001ea20000100800 */
[----:B------:R-:W-:Y:S01]  /*2f540*/  PRMT R28, RZ, 0x7610, R28 ;  /* 0x00007610ff1c7816 */ /* 0x000fe2000000001c */
[----:B----4-:R-:W-:-:S02]  /*2f550*/  @!P0 IMAD.MOV.U32 R2, RZ, RZ, R6 ;  /* 0x000000ffff028224 */ /* 0x010fc400078e0006 */
[----:B------:R-:W-:Y:S01]  /*2f560*/  @!P0 IMAD.MOV.U32 R3, RZ, RZ, R7 ;  /* 0x000000ffff038224 */ /* 0x000fe200078e0007 */
[----:B------:R-:W-:Y:S02]  /*2f570*/  PRMT R26, RZ, 0x7610, R26 ;  /* 0x00007610ff1a7816 */ /* 0x000fe4000000001a */
[----:B------:R-:W-:Y:S02]  /*2f580*/  PRMT R24, RZ, 0x7610, R24 ;  /* 0x00007610ff187816 */ /* 0x000fe40000000018 */
[----:B------:R-:W-:Y:S01]  /*2f590*/  PRMT R22, RZ, 0x7610, R22 ;  /* 0x00007610ff167816 */ /* 0x000fe20000000016 */
[----:B------:R-:W4:Y:S04]  /*2f5a0*/  LDL R7, [R1+0xa50] ;  /* 0x000a500001077983 */ /* 0x000f280000100800 */
[----:B------:R0:W4:Y:S04]  /*2f5b0*/  @!P0 LDG.E.U16 R28, [R2.64] ;  /* 0x0000000a021c8981 */ /* 0x000128000c1e1500 */
[----:B------:R-:W4:Y:S01]  /*2f5c0*/  LDL R6, [R1+0xa54] ;  /* 0x000a540001067983 */ /* 0x000f220000100800 */
[----:B0-----:R-:W-:-:S02]  /*2f5d0*/  @!P0 IMAD.MOV.U32 R2, RZ, RZ, R10 ;  /* 0x000000ffff028224 */ /* 0x001fc400078e000a */
[----:B------:R-:W-:-:S05]  /*2f5e0*/  @!P0 IMAD.MOV.U32 R3, RZ, RZ, R11 ;  /* 0x000000ffff038224 */ /* 0x000fca00078e000b */
[----:B------:R3:W4:Y:S02]  /*2f5f0*/  @!P0 LDG.E.U16 R26, [R2.64] ;  /* 0x0000000a021a8981 */ /* 0x000724000c1e1500 */
[----:B---3--:R-:W-:Y:S02]  /*2f600*/  @!P0 IMAD.MOV.U32 R2, RZ, RZ, R8 ;  /* 0x000000ffff028224 */ /* 0x008fe400078e0008 */
[----:B------:R-:W-:-:S05]  /*2f610*/  @!P0 IMAD.MOV.U32 R3, RZ, RZ, R9 ;  /* 0x000000ffff038224 */ /* 0x000fca00078e0009 */
[----:B------:R0:W3:Y:S02]  /*2f620*/  @!P0 LDG.E.U16 R24, [R2.64] ;  /* 0x0000000a02188981 */ /* 0x0000e4000c1e1500 */
[----:B0-----:R-:W-:Y:S02]  /*2f630*/  @!P0 IMAD.MOV.U32 R2, RZ, RZ, R4 ;  /* 0x000000ffff028224 */ /* 0x001fe400078e0004 */
[----:B--2---:R-:W-:-:S05]  /*2f640*/  @!P0 IMAD.MOV.U32 R3, RZ, RZ, R5 ;  /* 0x000000ffff038224 */ /* 0x004fca00078e0005 */
[----:B------:R0:W2:Y:S04]  /*2f650*/  @!P0 LDG.E.U16 R22, [R2.64] ;  /* 0x0000000a02168981 */ /* 0x0000a8000c1e1500 */
[----:B----4-:R-:W-:Y:S01]  /*2f660*/  STL [R1+0x3874], R28 ;  /* 0x0038741c01007387 */ /* 0x010fe20000100800 */
[----:B------:R-:W-:-:S03]  /*2f670*/  PRMT R20, RZ, 0x7610, R20 ;  /* 0x00007610ff147816 */ /* 0x000fc60000000014 */
[----:B------:R-:W-:Y:S01]  /*2f680*/  STL [R1+0x382c], R26 ;  /* 0x00382c1a01007387 */ /* 0x000fe20000100800 */
[----:B------:R-:W4:Y:S02]  /*2f690*/  LDL R9, [R1+0xa30] ;  /* 0x000a300001097983 */ /* 0x000f240000100800 */
[----:B------:R-:W4:Y:S02]  /*2f6a0*/  LDL R8, [R1+0xa34] ;  /* 0x000a340001087983 */ /* 0x000f240000100800 */
[----:B0-----:R-:W-:Y:S02]  /*2f6b0*/  @!P0 IMAD.MOV.U32 R2, RZ, RZ, R6 ;  /* 0x000000ffff028224 */ /* 0x001fe400078e0006 */
[----:B------:R-:W-:-:S05]  /*2f6c0*/  @!P0 IMAD.MOV.U32 R3, RZ, RZ, R7 ;  /* 0x000000ffff038224 */ /* 0x000fca00078e0007 */
[----:B------:R4:W4:Y:S04]  /*2f6d0*/  @!P0 LDG.E.U16 R20, [R2.64] ;  /* 0x0000000a02148981 */ /* 0x000928000c1e1500 */
[----:B---3--:R-:W-:Y:S01]  /*2f6e0*/  STL [R1+0x3878], R24 ;  /* 0x0038781801007387 */ /* 0x008fe20000100800 */
[----:B------:R-:W3:Y:S02]  /*2f6f0*/  LDL R5, [R1+0xa10] ;  /* 0x000a100001057983 */ /* 0x000ee40000100800 */
[----:B------:R-:W3:Y:S01]  /*2f700*/  LDL R4, [R1+0xa14] ;  /* 0x000a140001047983 */ /* 0x000ee20000100800 */
[----:B--2---:R-:W-:Y:S01]  /*2f710*/  STL [R1+0x3830], R22 ;  /* 0x0038301601007387 */ /* 0x004fe20000100800 */
[----:B------:R-:W2:Y:S02]  /*2f720*/  LDL R13, [R1+0x9f0] ;  /* 0x0009f000010d7983 */ /* 0x000ea40000100800 */
[----:B------:R-:W2:Y:S01]  /*2f730*/  LDL R12, [R1+0x9f4] ;  /* 0x0009f400010c7983 */ /* 0x000ea20000100800 */
[----:B------:R-:W-:Y:S01]  /*2f740*/  PRMT R16, RZ, 0x7610, R16 ;  /* 0x00007610ff107816 */ /* 0x000fe20000000010 */
[----:B------:R-:W2:Y:S04]  /*2f750*/  LDL R7, [R1+0x9d0] ;  /* 0x0009d00001077983 */ /* 0x000ea80000100800 */
[----:B------:R-:W2:Y:S01]  /*2f760*/  LDL R6, [R1+0x9d4] ;  /* 0x0009d40001067983 */ /* 0x000ea20000100800 */
[----:B----4-:R-:W-:-:S02]  /*2f770*/  @!P0 IMAD.MOV.U32 R3, RZ, RZ, R9 ;  /* 0x000000ffff038224 */ /* 0x010fc400078e0009 */
[----:B------:R-:W-:-:S05]  /*2f780*/  @!P0 IMAD.MOV.U32 R2, RZ, RZ, R8 ;  /* 0x000000ffff028224 */ /* 0x000fca00078e0008 */
[----:B------:R0:W4:Y:S02]  /*2f790*/  @!P0 LDG.E.U16 R16, [R2.64] ;  /* 0x0000000a02108981 */ /* 0x000124000c1e1500 */
[----:B0-----:R-:W-:Y:S02]  /*2f7a0*/  PRMT R2, RZ, 0x7610, R2 ;  /* 0x00007610ff027816 */ /* 0x001fe40000000002 */
[----:B------:R-:W-:-:S04]  /*2f7b0*/  PRMT R3, RZ, 0x7610, R3 ;  /* 0x00007610ff037816 */ /* 0x000fc80000000003 */
[----:B---3--:R2:W3:Y:S04]  /*2f7c0*/  @!P0 LDG.E.U16 R2, [R4.64] ;  /* 0x0000000a04028981 */ /* 0x0084e8000c1e1500 */
[----:B------:R-:W-:Y:S01]  /*2f7d0*/  STL [R1+0x387c], R20 ;  /* 0x00387c1401007387 */ /* 0x000fe20000100800 */
[----:B------:R-:W3:Y:S02]  /*2f7e0*/  LDL R11, [R1+0x9b0] ;  /* 0x0009b000010b7983 */ /* 0x000ee40000100800 */
[----:B------:R-:W3:Y:S02]  /*2f7f0*/  LDL R10, [R1+0x9b4] ;  /* 0x0009b400010a7983 */ /* 0x000ee40000100800 */
[----:B--2---:R-:W-:Y:S02]  /*2f800*/  @!P0 IMAD.MOV.U32 R5, RZ, RZ, R13 ;  /* 0x000000ffff058224 */ /* 0x004fe400078e000d */
[----:B------:R-:W-:-:S05]  /*2f810*/  @!P0 IMAD.MOV.U32 R4, RZ, RZ, R12 ;  /* 0x000000ffff048224 */ /* 0x000fca00078e000c */
[----:B------:R0:W2:Y:S02]  /*2f820*/  @!P0 LDG.E.U16 R3, [R4.64] ;  /* 0x0000000a04038981 */ /* 0x0000a4000c1e1500 */
[----:B0-----:R-:W-:Y:S02]  /*2f830*/  PRMT R4, RZ, 0x7610, R4 ;  /* 0x00007610ff047816 */ /* 0x001fe40000000004 */
[----:B------:R-:W-:-:S04]  /*2f840*/  PRMT R5, RZ, 0x7610, R5 ;  /* 0x00007610ff057816 */ /* 0x000fc80000000005 */
[----:B------:R0:W2:Y:S04]  /*2f850*/  @!P0 LDG.E.U16 R4, [R6.64] ;  /* 0x0000000a06048981 */ /* 0x0000a8000c1e1500 */
[----:B----4-:R-:W-:Y:S01]  /*2f860*/  STL [R1+0x3880], R16 ;  /* 0x0038801001007387 */ /* 0x010fe20000100800 */
[----:B------:R-:W4:Y:S02]  /*2f870*/  LDL R9, [R1+0x99c] ;  /* 0x00099c0001097983 */ /* 0x000f240000100800 */
[----:B------:R-:W4:Y:S01]  /*2f880*/  LDL R8, [R1+0x10fc] ;  /* 0x0010fc0001087983 */ /* 0x000f220000100800 */
[----:B---3--:R-:W-:Y:S01]  /*2f890*/  STL [R1+0x3884], R2 ;  /* 0x0038840201007387 */ /* 0x008fe20000100800 */
[----:B0-----:R-:W-:Y:S02]  /*2f8a0*/  @!P0 IMAD.MOV.U32 R7, RZ, RZ, R11 ;  /* 0x000000ffff078224 */ /* 0x001fe400078e000b */
[----:B------:R-:W-:-:S05]  /*2f8b0*/  @!P0 IMAD.MOV.U32 R6, RZ, RZ, R10 ;  /* 0x000000ffff068224 */ /* 0x000fca00078e000a */
[----:B------:R0:W3:Y:S04]  /*2f8c0*/  @!P0 LDG.E.U16 R5, [R6.64] ;  /* 0x0000000a06058981 */ /* 0x0000e8000c1e1500 */
[----:B--2---:R1:W-:Y:S01]  /*2f8d0*/  STL [R1+0x3888], R3 ;  /* 0x0038880301007387 */ /* 0x0043e20000100800 */
[----:B------:R-:W2:Y:S03]  /*2f8e0*/  LDL R14, [R1+0x98c] ;  /* 0x00098c00010e7983 */ /* 0x000ea60000100800 */
[----:B-1----:R-:W2:Y:S01]  /*2f8f0*/  LDL R3, [R1+0x111c] ;  /* 0x00111c0001037983 */ /* 0x002ea20000100800 */
[----:B0-----:R-:W-:Y:S02]  /*2f900*/  PRMT R6, RZ, 0x7610, R6 ;  /* 0x00007610ff067816 */ /* 0x001fe40000000006 */
[----:B------:R-:W-:-:S04]  /*2f910*/  PRMT R7, RZ, 0x7610, R7 ;  /* 0x00007610ff077816 */ /* 0x000fc80000000007 */
[----:B----4-:R2:W4:Y:S04]  /*2f920*/  @!P0 LDG.E.U16 R6, [R8.64] ;  /* 0x0000000a08068981 */ /* 0x010528000c1e1500 */
[----:B------:R0:W-:Y:S01]  /*2f930*/  STL [R1+0x388c], R4 ;  /* 0x00388c0401007387 */ /* 0x0001e20000100800 */
[----:B------:R-:W4:Y:S02]  /*2f940*/  LDL R11, [R1+0x1100] ;  /* 0x00110000010b7983 */ /* 0x000f240000100800 */
[----:B------:R-:W4:Y:S01]  /*2f950*/  LDL R10, [R1+0x113c] ;  /* 0x00113c00010a7983 */ /* 0x000f220000100800 */
[----:B---3--:R-:W-:Y:S01]  /*2f960*/  STL [R1+0x3870], R5 ;  /* 0x0038700501007387 */ /* 0x008fe20000100800 */
[----:B------:R-:W3:Y:S02]  /*2f970*/  LDL R13, [R1+0x1120] ;  /* 0x00112000010d7983 */ /* 0x000ee40000100800 */
[----:B------:R-:W3:Y:S02]  /*2f980*/  LDL R12, [R1+0x1164] ;  /* 0x00116400010c7983 */ /* 0x000ee40000100800 */
[----:B0-----:R-:W3:Y:S01]  /*2f990*/  LDL R4, [R1+0x1140] ;  /* 0x0011400001047983 */ /* 0x001ee20000100800 */
[----:B------:R-:W3:Y:S01]  /*2f9a0*/  LDL R2, [R1+0x1154] ;  /* 0x0011540001027983 */ /* 0x000ee20000100800 */
[----:B--2---:R-:W-:-:S02]  /*2f9b0*/  @!P0 IMAD.MOV.U32 R9, RZ, RZ, R14 ;  /* 0x000000ffff098224 */ /* 0x004fc400078e000e */
[----:B------:R-:W-:-:S05]  /*2f9c0*/  @!P0 IMAD.MOV.U32 R8, RZ, RZ, R3 ;  /* 0x000000ffff088224 */ /* 0x000fca00078e0003 */
[----:B------:R0:W2:Y:S04]  /*2f9d0*/  @!P0 LDG.E.U16 R7, [R8.64] ;  /* 0x0000000a08078981 */ /* 0x0000a8000c1e1500 */
[----:B----4-:R1:W-:Y:S01]  /*2f9e0*/  STL [R1+0x3890], R6 ;  /* 0x0038900601007387 */ /* 0x0103e20000100800 */
[----:B------:R-:W4:Y:S02]  /*2f9f0*/  LDL R14, [R1+0xa48] ;  /* 0x000a4800010e7983 */ /* 0x000f240000100800 */
[----:B------:R-:W4:Y:S01]  /*2fa00*/  LDL R3, [R1+0xa4c] ;  /* 0x000a4c0001037983 */ /* 0x000f220000100800 */
[----:B0-----:R-:W-:Y:S02]  /*2fa10*/  PRMT R8, RZ, 0x7610, R8 ;  /* 0x00007610ff087816 */ /* 0x001fe40000000008 */
[----:B------:R-:W-:-:S04]  /*2fa20*/  PRMT R9, RZ, 0x7610, R9 ;  /* 0x00007610ff097816 */ /* 0x000fc80000000009 */
[----:B------:R3:W4:Y:S02]  /*2fa30*/  @!P0 LDG.E.U16 R8, [R10.64] ;  /* 0x0000000a0a088981 */ /* 0x000724000c1e1500 */
[----:B---3--:R-:W-:Y:S02]  /*2fa40*/  @!P0 IMAD.MOV.U32 R11, RZ, RZ, R13 ;  /* 0x000000ffff0b8224 */ /* 0x008fe400078e000d */
[----:B------:R-:W-:-:S05]  /*2fa50*/  @!P0 IMAD.MOV.U32 R10, RZ, RZ, R12 ;  /* 0x000000ffff0a8224 */ /* 0x000fca00078e000c */
[----:B------:R0:W3:Y:S04]  /*2fa60*/  @!P0 LDG.E.U16 R9, [R10.64] ;  /* 0x0000000a0a098981 */ /* 0x0000e8000c1e1500 */
[----:B--2---:R-:W-:Y:S01]  /*2fa70*/  STL [R1+0x3894], R7 ;  /* 0x0038940701007387 */ /* 0x004fe20000100800 */
[----:B-1----:R-:W2:Y:S02]  /*2fa80*/  LDL R6, [R1+0xa28] ;  /* 0x000a280001067983 */ /* 0x002ea40000100800 */
[----:B------:R-:W2:Y:S01]  /*2fa90*/  LDL R5, [R1+0xa2c] ;  /* 0x000a2c0001057983 */ /* 0x000ea20000100800 */
[----:B0-----:R-:W-:Y:S01]  /*2faa0*/  PRMT R10, RZ, 0x7610, R10 ;  /* 0x00007610ff0a7816 */ /* 0x001fe2000000000a */
[----:B------:R-:W-:Y:S02]  /*2fab0*/  @!P0 IMAD.MOV.U32 R12, RZ, RZ, R2 ;  /* 0x000000ffff0c8224 */ /* 0x000fe400078e0002 */
[----:B------:R-:W-:Y:S01]  /*2fac0*/  @!P0 IMAD.MOV.U32 R13, RZ, RZ, R4 ;  /* 0x000000ffff0d8224 */ /* 0x000fe200078e0004 */
[----:B------:R-:W-:-:S04]  /*2fad0*/  PRMT R18, RZ, 0x7610, R18 ;  /* 0x00007610ff127816 */ /* 0x000fc80000000012 */
[----:B------:R4:W2:Y:S02]  /*2fae0*/  @!P0 LDG.E.U16 R10, [R12.64] ;  /* 0x0000000a0c0a8981 */ /* 0x0008a4000c1e1500 */
[----:B----4-:R-:W-:Y:S02]  /*2faf0*/  @!P0 IMAD.MOV.U32 R12, RZ, RZ, R3 ;  /* 0x000000ffff0c8224 */ /* 0x010fe400078e0003 */
[----:B------:R-:W-:-:S05]  /*2fb00*/  @!P0 IMAD.MOV.U32 R13, RZ, RZ, R14 ;  /* 0x000000ffff0d8224 */ /* 0x000fca00078e000e */
[----:B------:R2:W4:Y:S01]  /*2fb10*/  @!P0 LDG.E.U16 R18, [R12.64] ;  /* 0x0000000a0c128981 */ /* 0x000522000c1e1500 */
[----:B------:R-:W-:-:S03]  /*2fb20*/  PRMT R11, RZ, 0x7610, R11 ;  /* 0x00007610ff0b7816 */ /* 0x000fc6000000000b */
[----:B------:R-:W-:Y:S04]  /*2fb30*/  STL [R1+0x3898], R8 ;  /* 0x0038980801007387 */ /* 0x000fe80000100800 */
[----:B---3--:R-:W-:Y:S01]  /*2fb40*/  STL [R1+0x389c], R9 ;  /* 0x00389c0901007387 */ /* 0x008fe20000100800 */
[----:B------:R-:W3:Y:S02]  /*2fb50*/  LDL R4, [R1+0xa08] ;  /* 0x000a080001047983 */ /* 0x000ee40000100800 */
[----:B------:R-:W3:Y:S02]  /*2fb60*/  LDL R2, [R1+0xa0c] ;  /* 0x000a0c0001027983 */ /* 0x000ee40000100800 */
[----:B--2---:R-:W-:Y:S02]  /*2fb70*/  @!P0 IMAD.MOV.U32 R13, RZ, RZ, R6 ;  /* 0x000000ffff0d8224 */ /* 0x004fe400078e0006 */
[----:B------:R-:W-:-:S05]  /*2fb80*/  @!P0 IMAD.MOV.U32 R12, RZ, RZ, R5 ;  /* 0x000000ffff0c8224 */ /* 0x000fca00078e0005 */
[----:B------:R-:W2:Y:S04]  /*2fb90*/  @!P0 LDG.E.U16 R11, [R12.64] ;  /* 0x0000000a0c0b8981 */ /* 0x000ea8000c1e1500 */
[----:B------:R0:W-:Y:S01]  /*2fba0*/  STL [R1+0x38a0], R10 ;  /* 0x0038a00a01007387 */ /* 0x0001e20000100800 */
[----:B------:R-:W2:Y:S03]  /*2fbb0*/  LDL R3, [R1+0x9ec] ;  /* 0x0009ec0001037983 */ /* 0x000ea60000100800 */
[----:B0-----:R-:W2:Y:S04]  /*2fbc0*/  LDL R10, [R1+0x9e8] ;  /* 0x0009e800010a7983 */ /* 0x001ea80000100800 */
[----:B----4-:R-:W-:Y:S01]  /*2fbd0*/  STL [R1+0x3834], R18 ;  /* 0x0038341201007387 */ /* 0x010fe20000100800 */
[----:B------:R-:W4:Y:S02]  /*2fbe0*/  LDL R9, [R1+0x9c8] ;  /* 0x0009c80001097983 */ /* 0x000f240000100800 */
[----:B------:R-:W4:Y:S02]  /*2fbf0*/  LDL R8, [R1+0x9cc] ;  /* 0x0009cc0001087983 */ /* 0x000f240000100800 */
[----:B------:R-:W4:Y:S01]  /*2fc00*/  LDL R7, [R1+0x9a8] ;  /* 0x0009a80001077983 */ /* 0x000f220000100800 */
[----:B------:R-:W4:Y:S01]  /*2fc10*/  LDL R6, [R1+0x9ac] ;  /* 0x0009ac0001067983 */ /* 0x000f220000100800 */
[----:B---3--:R-:W-:-:S03]  /*2fc20*/  @!P0 IMAD.MOV.U32 R15, RZ, RZ, R4 ;  /* 0x000000ffff0f8224 */ /* 0x008fc600078e0004 */
[----:B--2---:R-:W-:Y:S01]  /*2fc30*/  STL [R1+0x3838], R11 ;  /* 0x0038380b01007387 */ /* 0x004fe20000100800 */
[----:B------:R-:W2:Y:S02]  /*2fc40*/  LDL R5, [R1+0x998] ;  /* 0x0009980001057983 */ /* 0x000ea40000100800 */
[----:B------:R-:W3:Y:S01]  /*2fc50*/  LDL R4, [R1+0x1104] ;  /* 0x0011040001047983 */ /* 0x000ee20000100800 */
[----:B------:R-:W-:Y:S01]  /*2fc60*/  PRMT R12, RZ, 0x7610, R12 ;  /* 0x00007610ff0c7816 */ /* 0x000fe2000000000c */
[----:B------:R-:W-:Y:S01]  /*2fc70*/  @!P0 IMAD.MOV.U32 R14, RZ, RZ, R2 ;  /* 0x000000ffff0e8224 */ /* 0x000fe200078e0002 */
[----:B------:R-:W-:Y:S02]  /*2fc80*/  PRMT R13, RZ, 0x7610, R13 ;  /* 0x00007610ff0d7816 */ /* 0x000fe4000000000d */
[----:B------:R-:W-:Y:S02]  /*2fc90*/  PRMT R17, RZ, 0x7610, R17 ;  /* 0x00007610ff117816 */ /* 0x000fe40000000011 */
[----:B------:R-:W-:-:S02]  /*2fca0*/  PRMT R19, RZ, 0x7610, R19 ;  /* 0x00007610ff137816 */ /* 0x000fc40000000013 */
[----:B------:R-:W-:Y:S01]  /*2fcb0*/  PRMT R21, RZ, 0x7610, R21 ;  /* 0x00007610ff157816 */ /* 0x000fe20000000015 */
[----:B------:R0:W3:Y:S04]  /*2fcc0*/  @!P0 LDG.E.U16 R12, [R14.64] ;  /* 0x0000000a0e0c8981 */ /* 0x0000e8000c1e1500 */
[----:B------:R-:W3:Y:S01]  /*2fcd0*/  LDL R2, [R1+0x1124] ;  /* 0x0011240001027983 */ /* 0x000ee20000100800 */
[----:B0-----:R-:W-:Y:S02]  /*2fce0*/  @!P0 IMAD.MOV.U32 R14, RZ, RZ, R3 ;  /* 0x000000ffff0e8224 */ /* 0x001fe400078e0003 */
[----:B------:R-:W-:-:S05]  /*2fcf0*/  @!P0 IMAD.MOV.U32 R15, RZ, RZ, R10 ;  /* 0x000000ffff0f8224 */ /* 0x000fca00078e000a */
[----:B------:R4:W3:Y:S02]  /*2fd00*/  @!P0 LDG.E.U16 R13, [R14.64] ;  /* 0x0000000a0e0d8981 */ /* 0x0008e4000c1e1500 */
[----:B----4-:R-:W-:Y:S02]  /*2fd10*/  @!P0 IMAD.MOV.U32 R14, RZ, RZ, R8 ;  /* 0x000000ffff0e8224 */ /* 0x010fe400078e0008 */
[----:B------:R-:W-:-:S05]  /*2fd20*/  @!P0 IMAD.MOV.U32 R15, RZ, RZ, R9 ;  /* 0x000000ffff0f8224 */ /* 0x000fca00078e0009 */
[----:B------:R0:W4:Y:S02]  /*2fd30*/  @!P0 LDG.E.U16 R17, [R14.64] ;  /* 0x0000000a0e118981 */ /* 0x000124000c1e1500 */
[----:B0-----:R-:W-:Y:S02]  /*2fd40*/  @!P0 IMAD.MOV.U32 R14, RZ, RZ, R6 ;  /* 0x000000ffff0e8224 */ /* 0x001fe400078e0006 */
[----:B------:R-:W-:-:S05]  /*2fd50*/  @!P0 IMAD.MOV.U32 R15, RZ, RZ, R7 ;  /* 0x000000ffff0f8224 */ /* 0x000fca00078e0007 */
[----:B------:R2:W4:Y:S02]  /*2fd60*/  @!P0 LDG.E.U16 R19, [R14.64] ;  /* 0x0000000a0e138981 */ /* 0x000524000c1e1500 */
[----:B--2---:R-:W-:Y:S02]  /*2fd70*/  @!P0 IMAD.MOV.U32 R15, RZ, RZ, R5 ;  /* 0x000000ffff0f8224 */ /* 0x004fe400078e0005 */
[----:B---3--:R-:W-:-:S05]  /*2fd80*/  @!P0 IMAD.MOV.U32 R14, RZ, RZ, R4 ;  /* 0x000000ffff0e8224 */ /* 0x008fca00078e0004 */
[----:B------:R-:W2:Y:S04]  /*2fd90*/  @!P0 LDG.E.U16 R21, [R14.64] ;  /* 0x0000000a0e158981 */ /* 0x000ea8000c1e1500 */
[----:B------:R-:W-:Y:S01]  /*2fda0*/  STL [R1+0x383c], R12 ;  /* 0x00383c0c01007387 */ /* 0x000fe20000100800 */
[----:B------:R-:W3:Y:S03]  /*2fdb0*/  LDL R3, [R1+0x10e8] ;  /* 0x0010e80001037983 */ /* 0x000ee60000100800 */
[----:B------:R0:W-:Y:S04]  /*2fdc0*/  STL [R1+0x3840], R13 ;  /* 0x0038400d01007387 */ /* 0x0001e80000100800 */
[----:B----4-:R-:W-:Y:S04]  /*2fdd0*/  STL [R1+0x3844], R17 ;  /* 0x0038441101007387 */ /* 0x010fe80000100800 */
[----:B------:R-:W-:Y:S01]  /*2fde0*/  STL [R1+0x3848], R19 ;  /* 0x0038481301007387 */ /* 0x000fe20000100800 */
[----:B0-----:R-:W4:Y:S02]  /*2fdf0*/  LDL R13, [R1+0x1108] ;  /* 0x00110800010d7983 */ /* 0x001f240000100800 */
[----:B------:R-:W4:Y:S01]  /*2fe00*/  LDL R5, [R1+0x1144] ;  /* 0x0011440001057983 */ /* 0x000f220000100800 */
[----:B--2---:R-:W-:Y:S01]  /*2fe10*/  STL [R1+0x384c], R21 ;  /* 0x00384c1501007387 */ /* 0x004fe20000100800 */
[----:B------:R-:W2:Y:S02]  /*2fe20*/  LDL R12, [R1+0x1128] ;  /* 0x00112800010c7983 */ /* 0x000ea40000100800 */
[----:B------:R-:W2:Y:S02]  /*2fe30*/  LDL R10, [R1+0x1160] ;  /* 0x00116000010a7983 */ /* 0x000ea40000100800 */
[----:B------:R-:W2:Y:S01]  /*2fe40*/  LDL R11, [R1+0x1150] ;  /* 0x00115000010b7983 */ /* 0x000ea20000100800 */
[----:B------:R-:W-:Y:S01]  /*2fe50*/  PRMT R23, RZ, 0x7610, R23 ;  /* 0x00007610ff177816 */ /* 0x000fe20000000017 */
[----:B------:R-:W-:-:S02]  /*2fe60*/  @!P0 IMAD.MOV.U32 R14, RZ, RZ, R2 ;  /* 0x000000ffff0e8224 */ /* 0x000fc400078e0002 */
[----:B---3--:R-:W-:Y:S01]  /*2fe70*/  @!P0 IMAD.MOV.U32 R15, RZ, RZ, R3 ;  /* 0x000000ffff0f8224 */ /* 0x008fe200078e0003 */
[----:B------:R-:W-:Y:S02]  /*2fe80*/  PRMT R25, RZ, 0x7610, R25 ;  /* 0x00007610ff197816 */ /* 0x000fe40000000019 */
[----:B------:R-:W-:Y:S02]  /*2fe90*/  PRMT R27, RZ, 0x7610, R27 ;  /* 0x00007610ff1b7816 */ /* 0x000fe4000000001b */
[----:B------:R-:W-:Y:S01]  /*2fea0*/  PRMT R29, RZ, 0x7610, R29 ;  /* 0x00007610ff1d7816 */ /* 0x000fe2000000001d */
[----:B------:R-:W3:Y:S04]  /*2feb0*/  LDL.LU R9, [R1+0x16c] ;  /* 0x00016c0001097983 */ /* 0x000ee80000300800 */
[----:B------:R4:W3:Y:S01]  /*2fec0*/  @!P0 LDG.E.U16 R23, [R14.64] ;  /* 0x0000000a0e178981 */ /* 0x0008e2000c1e1500 */
[----:B------:R-:W3:Y:S02]  /*2fed0*/  LDL.LU R8, [R1+0x164] ;  /* 0x0001640001087983 */ /* 0x000ee40000300800 */
[----:B------:R-:W3:Y:S02]  /*2fee0*/  LDL.LU R7, [R1+0x15c] ;  /* 0x00015c0001077983 */ /* 0x000ee40000300800 */
[----:B------:R-:W3:Y:S01]  /*2fef0*/  LDL.LU R6, [R1+0x154] ;  /* 0x0001540001067983 */ /* 0x000ee20000300800 */
[----:B------:R-:W3:Y:S01]  /*2ff00*/  LDL.LU R4, [R1+0x14c] ;  /* 0x00014c0001047983 */ /* 0x000ee20000300800 */
        /* <DEDUP_REMOVED lines=8> */
[----:B----4-:R-:W-:-:S02]  /*2ff90*/  @!P0 IMAD.MOV.U32 R15, RZ, RZ, R13 ;  /* 0x000000ffff0f8224 */ /* 0x010fc400078e000d */
[----:B------:R-:W-:-:S05]  /*2ffa0*/  @!P0 IMAD.MOV.U32 R14, RZ, RZ, R5 ;  /* 0x000000ffff0e8224 */ /* 0x000fca00078e0005 */
[----:B------:R2:W4:Y:S02]  /*2ffb0*/  @!P0 LDG.E.U16 R25, [R14.64] ;  /* 0x0000000a0e198981 */ /* 0x000524000c1e1500 */
[----:B--2---:R-:W-:Y:S02]  /*2ffc0*/  @!P0 IMAD.MOV.U32 R15, RZ, RZ, R12 ;  /* 0x000000ffff0f8224 */ /* 0x004fe400078e000c */
[----:B------:R-:W-:-:S05]  /*2ffd0*/  @!P0 IMAD.MOV.U32 R14, RZ, RZ, R10 ;  /* 0x000000ffff0e8224 */ /* 0x000fca00078e000a */
[----:B------:R0:W2:Y:S02]  /*2ffe0*/  @!P0 LDG.E.U16 R27, [R14.64] ;  /* 0x0000000a0e1b8981 */ /* 0x0000a4000c1e1500 */
[----:B0-----:R-:W-:Y:S02]  /*2fff0*/  @!P0 IMAD.MOV.U32 R14, RZ, RZ, R11 ;  /* 0x000000ffff0e8224 */ /* 0x001fe400078e000b */
[----:B------:R-:W-:-:S05]  /*30000*/  @!P0 IMAD.MOV.U32 R15, RZ, RZ, R0 ;  /* 0x000000ffff0f8224 */ /* 0x000fca00078e0000 */
[----:B------:R-:W2:Y:S04]  /*30010*/  @!P0 LDG.E.U16 R29, [R14.64] ;  /* 0x0000000a0e1d8981 */ /* 0x000ea8000c1e1500 */
[----:B------:R-:W0:Y:S04]  /*30020*/  S2R R5, SR_TID.X ;  /* 0x0000000000057919 */ /* 0x000e280000002100 */
[----:B---3--:R-:W-:Y:S01]  /*30030*/  STL [R1+0x3850], R23 ;  /* 0x0038501701007387 */ /* 0x008fe20000100800 */
[C---:B0-----:R-:W-:Y:S02]  /*30040*/  LOP3.LUT R10, R5.reuse, 0x7f, RZ, 0xc0, !PT ;  /* 0x0000007f050a7812 */ /* 0x041fe400078ec0ff */
[----:B------:R-:W-:-:S03]  /*30050*/  LOP3.LUT P1, RZ, R5, 0x80, RZ, 0xc0, !PT ;  /* 0x0000008005ff7812 */ /* 0x000fc6000782c0ff */
[----:B------:R-:W-:Y:S01]  /*30060*/  IMAD.SHL.U32 R10, R10, 0x2, RZ ;  /* 0x000000020a0a7824 */ /* 0x000fe200078e00ff */
[----:B------:R-:W-:Y:S01]  /*30070*/  SEL R5, RZ, 0x110, !P1 ;  /* 0x00000110ff057807 */ /* 0x000fe20004800000 */
[----:B----4-:R-:W-:Y:S03]  /*30080*/  STL [R1+0x3854], R25 ;  /* 0x0038541901007387 */ /* 0x010fe60000100800 */
[----:B------:R-:W-:Y:S01]  /*30090*/  LOP3.LUT R5, R5, R10, RZ, 0x3c, !PT ;  /* 0x0000000a05057212 */ /* 0x000fe200078e3cff */
[----:B--2---:R-:W-:Y:S01]  /*300a0*/  STL [R1+0x3858], R27 ;  /* 0x0038581b01007387 */ /* 0x004fe20000100800 */
[----:B------:R-:W-:Y:S03]  /*300b0*/  STL [R1+0x1684], R0 ;  /* 0x0016840001007387 */ /* 0x000fe60000100800 */
[----:B------:R-:W-:Y:S01]  /*300c0*/  STL [R1+0x385c], R29 ;  /* 0x00385c1d01007387 */ /* 0x000fe20000100800 */
[----:B------:R-:W2:Y:S03]  /*300d0*/  LDL.LU R10, [R1+0xdc] ;  /* 0x0000dc00010a7983 */ /* 0x000ea60000300800 */
[----:B--2---:R0:W-:Y:S04]  /*300e0*/  STL [R1+0x38a4], R10 ;  /* 0x0038a40a01007387 */ /* 0x0041e80000100800 */
[----:B0-----:R-:W2:Y:S04]  /*300f0*/  LDL.LU R10, [R1+0xe4] ;  /* 0x0000e400010a7983 */ /* 0x001ea80000300800 */
[----:B--2---:R0:W-:Y:S04]  /*30100*/  STL [R1+0x38a8], R10 ;  /* 0x0038a80a01007387 */ /* 0x0041e80000100800 */
[----:B0-----:R-:W2:Y:S01]  /*30110*/  LDL.LU R10, [R1+0xec] ;  /* 0x0000ec00010a7983 */ /* 0x001ea20000300800 */
[----:B------:R-:W-:-:S05]  /*30120*/  LOP3.LUT R5, R5, 0x40, RZ, 0x3c, !PT ;  /* 0x0000004005057812 */ /* 0x000fca00078e3cff */
[----:B------:R-:W-:Y:S01]  /*30130*/  STS.U16 [R5+0x3c00], R9 ;  /* 0x003c000905007388 */ /* 0x000fe20000000400 */
[----:B------:R-:W-:Y:S02]  /*30140*/  STS.U16 [R5+0x4400], R8 ;  /* 0x0044000805007388 */ /* 0x000fe40000000400 */
[----:B------:R-:W-:Y:S02]  /*30150*/  STS.U16 [R5+0x4c00], R7 ;  /* 0x004c000705007388 */ /* 0x000fe40000000400 */
[----:B------:R-:W-:Y:S01]  /*30160*/  STS.U16 [R5+0x5400], R6 ;  /* 0x0054000605007388 */ /* 0x000fe20000000400 */
        /* <DEDUP_REMOVED lines=8> */
[----:B--2---:R0:W-:Y:S04]  /*301f0*/  STL [R1+0x38ac], R10 ;  /* 0x0038ac0a01007387 */ /* 0x0041e80000100800 */
[----:B0-----:R-:W2:Y:S01]  /*30200*/  LDL.LU R10, [R1+0xf4] ;  /* 0x0000f400010a7983 */ /* 0x001ea20000300800 */
[----:B------:R-:W3:Y:S02]  /*30210*/  LDL.LU R9, [R1+0xd4] ;  /* 0x0000d40001097983 */ /* 0x000ee40000300800 */
[----:B------:R-:W4:Y:S02]  /*30220*/  LDL.LU R8, [R1+0xcc] ;  /* 0x0000cc0001087983 */ /* 0x000f240000300800 */
[----:B------:R-:W3:Y:S01]  /*30230*/  LDL.LU R7, [R1+0xc4] ;  /* 0x0000c40001077983 */ /* 0x000ee20000300800 */
[----:B------:R-:W3:Y:S01]  /*30240*/  LDL.LU R6, [R1+0xbc] ;  /* 0x0000bc0001067983 */ /* 0x000ee20000300800 */
[----:B------:R-:W3:Y:S02]  /*30250*/  LDL.LU R4, [R1+0xb4] ;  /* 0x0000b40001047983 */ /* 0x000ee40000300800 */
[----:B------:R-:W3:Y:S02]  /*30260*/  LDL.LU R3, [R1+0xac] ;  /* 0x0000ac0001037983 */ /* 0x000ee40000300800 */
[----:B------:R-:W3:Y:S01]  /*30270*/  LDL.LU R2, [R1+0xa4] ;  /* 0x0000a40001027983 */ /* 0x000ee20000300800 */
[----:B------:R-:W3:Y:S01]  /*30280*/  LDL.LU R16, [R1+0x9c] ;  /* 0x00009c0001107983 */ /* 0x000ee20000300800 */
[----:B------:R-:W3:Y:S03]  /*30290*/  LDL.LU R20, [R1+0x94] ;  /* 0x0000940001147983 */ /* 0x000ee60000300800 */
[----:B------:R0:W-:Y:S01]  /*302a0*/  STS.U16 [R5+0x9c00], R28 ;  /* 0x009c001c05007388 */ /* 0x0001e20000000400 */
[----:B------:R-:W3:Y:S03]  /*302b0*/  LDL.LU R24, [R1+0x8c] ;  /* 0x00008c0001187983 */ /* 0x000ee60000300800 */
[----:B0-----:R-:W3:Y:S01]  /*302c0*/  LDL.LU R28, [R1+0x84] ;  /* 0x00008400011c7983 */ /* 0x001ee20000300800 */
        /* <DEDUP_REMOVED lines=15> */
[----:B------:R-:W3:Y:S04]  /*303c0*/  LDL.LU R26, [R1+0x4] ;  /* 0x00000400011a7983 */ /* 0x000ee80000300800 */
[----:B--2---:R0:W-:Y:S04]  /*303d0*/  STS.U16 [R5+0xa400], R10 ;  /* 0x00a4000a05007388 */ /* 0x0041e80000000400 */
[----:B0-----:R-:W2:Y:S04]  /*303e0*/  LDL.LU R10, [R1+0x38ac] ;  /* 0x0038ac00010a7983 */ /* 0x001ea80000300800 */
[----:B--2---:R0:W-:Y:S04]  /*303f0*/  STS.U16 [R5+0xac00], R10 ;  /* 0x00ac000a05007388 */ /* 0x0041e80000000400 */
[----:B0-----:R-:W2:Y:S04]  /*30400*/  LDL.LU R10, [R1+0x38a8] ;  /* 0x0038a800010a7983 */ /* 0x001ea80000300800 */
[----:B--2---:R0:W-:Y:S04]  /*30410*/  STS.U16 [R5+0xb400], R10 ;  /* 0x00b4000a05007388 */ /* 0x0041e80000000400 */
[----:B0-----:R-:W2:Y:S04]  /*30420*/  LDL.LU R10, [R1+0x38a4] ;  /* 0x0038a400010a7983 */ /* 0x001ea80000300800 */
[----:B--2---:R0:W-:Y:S01]  /*30430*/  STS.U16 [R5+0xbc00], R10 ;  /* 0x00bc000a05007388 */ /* 0x0041e20000000400 */
[----:B---3--:R1:W-:Y:S02]  /*30440*/  STS.U16 [R5+0xc400], R9 ;  /* 0x00c4000905007388 */ /* 0x0083e40000000400 */
[----:B----4-:R2:W-:Y:S02]  /*30450*/  STS.U16 [R5+0xcc00], R8 ;  /* 0x00cc000805007388 */ /* 0x0105e40000000400 */
[----:B------:R3:W-:Y:S01]  /*30460*/  STS.U16 [R5+0xd400], R7 ;  /* 0x00d4000705007388 */ /* 0x0007e20000000400 */
[----:B------:R3:W-:Y:S01]  /*30470*/  STS.U16 [R5+0xdc00], R6 ;  /* 0x00dc000605007388 */ /* 0x0007e20000000400 */
[----:B------:R3:W-:Y:S03]  /*30480*/  STS.U16 [R5+0xe400], R4 ;  /* 0x00e4000405007388 */ /* 0x0007e60000000400 */
[----:B0-----:R-:W4:Y:S01]  /*30490*/  LDL.LU R10, [R1+0x38a0] ;  /* 0x0038a000010a7983 */ /* 0x001f220000300800 */
[----:B-1----:R-:W4:Y:S02]  /*304a0*/  LDL.LU R9, [R1+0x389c] ;  /* 0x00389c0001097983 */ /* 0x002f240000300800 */
[----:B--2---:R-:W2:Y:S02]  /*304b0*/  LDL.LU R8, [R1+0x3898] ;  /* 0x0038980001087983 */ /* 0x004ea40000300800 */
[----:B---3--:R-:W3:Y:S01]  /*304c0*/  LDL.LU R7, [R1+0x3894] ;  /* 0x0038940001077983 */ /* 0x008ee20000300800 */
[----:B------:R-:W2:Y:S01]  /*304d0*/  LDL.LU R6, [R1+0x3890] ;  /* 0x0038900001067983 */ /* 0x000ea20000300800 */
[----:B------:R-:W2:Y:S03]  /*304e0*/  LDL.LU R4, [R1+0x388c] ;  /* 0x00388c0001047983 */ /* 0x000ea60000300800 */
[----:B------:R0:W-:Y:S01]  /*304f0*/  STS.U16 [R5+0xec00], R3 ;  /* 0x00ec000305007388 */ /* 0x0001e20000000400 */
[----:B------:R1:W-:Y:S02]  /*30500*/  STS.U16 [R5+0xf400], R2 ;  /* 0x00f4000205007388 */ /* 0x0003e40000000400 */
[----:B------:R1:W-:Y:S02]  /*30510*/  STS.U16 [R5+0xfc00], R16 ;  /* 0x00fc001005007388 */ /* 0x0003e40000000400 */
[----:B------:R1:W-:Y:S01]  /*30520*/  STS.U16 [R5+0x10400], R20 ;  /* 0x0104001405007388 */ /* 0x0003e20000000400 */
[----:B------:R1:W-:Y:S01]  /*30530*/  STS.U16 [R5+0x10c00], R24 ;  /* 0x010c001805007388 */ /* 0x0003e20000000400 */
[----:B------:R1:W-:Y:S03]  /*30540*/  STS.U16 [R5+0x11400], R28 ;  /* 0x0114001c05007388 */ /* 0x0003e60000000400 */
[----:B0-----:R-:W2:Y:S01]  /*30550*/  LDL.LU R3, [R1+0x3888] ;  /* 0x0038880001037983 */ /* 0x001ea20000300800 */
[----:B-1----:R-:W2:Y:S03]  /*30560*/  LDL.LU R2, [R1+0x3884] ;  /* 0x0038840001027983 */ /* 0x002ea60000300800 */
[----:B------:R-:W2:Y:S01]  /*30570*/  LDL.LU R16, [R1+0x3880] ;  /* 0x0038800001107983 */ /* 0x000ea20000300800 */
[----:B------:R-:W2:Y:S03]  /*30580*/  LDL.LU R20, [R1+0x387c] ;  /* 0x00387c0001147983 */ /* 0x000ea60000300800 */
[----:B------:R-:W2:Y:S01]  /*30590*/  LDL.LU R24, [R1+0x3878] ;  /* 0x0038780001187983 */ /* 0x000ea20000300800 */
[----:B------:R-:W2:Y:S03]  /*305a0*/  LDL.LU R28, [R1+0x3874] ;  /* 0x00387400011c7983 */ /* 0x000ea60000300800 */
[----:B------:R0:W-:Y:S01]  /*305b0*/  STS.U16 [R5+0x11c00], R29 ;  /* 0x011c001d05007388 */ /* 0x0001e20000000400 */
[----:B------:R-:W-:Y:S02]  /*305c0*/  STS.U16 [R5+0x12400], R14 ;  /* 0x0124000e05007388 */ /* 0x000fe40000000400 */
[----:B------:R1:W-:Y:S02]  /*305d0*/  STS.U16 [R5+0x12c00], R15 ;  /* 0x012c000f05007388 */ /* 0x0003e40000000400 */
[----:B------:R1:W-:Y:S01]  /*305e0*/  STS.U16 [R5+0x13400], R0 ;  /* 0x0134000005007388 */ /* 0x0003e20000000400 */
[----:B0-----:R-:W3:Y:S04]  /*305f0*/  LDL.LU R29, [R1+0x174] ;  /* 0x00017400011d7983 */ /* 0x001ee80000300800 */
[----:B-1----:R-:W0:Y:S04]  /*30600*/  S2R R15, SR_TID.X ;  /* 0x00000000000f7919 */ /* 0x002e280000002100 */
[----:B------:R1:W-:Y:S01]  /*30610*/  STS.U16 [R5+0x13c00], R27 ;  /* 0x013c001b05007388 */ /* 0x0003e20000000400 */
[----:B------:R1:W-:Y:S02]  /*30620*/  STS.U16 [R5+0x14400], R25 ;  /* 0x0144001905007388 */ /* 0x0003e40000000400 */
[----:B------:R1:W-:Y:S02]  /*30630*/  STS.U16 [R5+0x14c00], R23 ;  /* 0x014c001705007388 */ /* 0x0003e40000000400 */
[----:B------:R1:W-:Y:S01]  /*30640*/  STS.U16 [R5+0x15400], R21 ;  /* 0x0154001505007388 */ /* 0x0003e20000000400 */
        /* <DEDUP_REMOVED lines=8> */
[----:B------:R-:W3:Y:S01]  /*306d0*/  LDL.LU R14, [R1+0x170] ;  /* 0x00017000010e7983 */ /* 0x000ee20000300800 */
[----:B------:R-:W3:Y:S02]  /*306e0*/  LDL.LU R0, [R1+0x168] ;  /* 0x0001680001007983 */ /* 0x000ee40000300800 */
[----:B-1----:R-:W3:Y:S02]  /*306f0*/  LDL.LU R27, [R1+0x160] ;  /* 0x00016000011b7983 */ /* 0x002ee40000300800 */
[----:B------:R-:W3:Y:S01]  /*30700*/  LDL.LU R25, [R1+0x158] ;  /* 0x0001580001197983 */ /* 0x000ee20000300800 */
[----:B------:R-:W3:Y:S01]  /*30710*/  LDL.LU R23, [R1+0x150] ;  /* 0x0001500001177983 */ /* 0x000ee20000300800 */
[----:B------:R-:W3:Y:S02]  /*30720*/  LDL.LU R21, [R1+0x148] ;  /* 0x0001480001157983 */ /* 0x000ee40000300800 */
[----:B------:R-:W3:Y:S02]  /*30730*/  LDL.LU R19, [R1+0x140] ;  /* 0x0001400001137983 */ /* 0x000ee40000300800 */
[----:B------:R-:W3:Y:S01]  /*30740*/  LDL.LU R17, [R1+0x138] ;  /* 0x0001380001117983 */ /* 0x000ee20000300800 */
[----:B------:R-:W3:Y:S01]  /*30750*/  LDL.LU R13, [R1+0x130] ;  /* 0x00013000010d7983 */ /* 0x000ee20000300800 */
[----:B------:R-:W3:Y:S02]  /*30760*/  LDL.LU R12, [R1+0x128] ;  /* 0x00012800010c7983 */ /* 0x000ee40000300800 */
[----:B0-----:R-:W3:Y:S01]  /*30770*/  LDL.LU R11, [R1+0x120] ;  /* 0x00012000010b7983 */ /* 0x001ee20000300800 */
[C---:B------:R-:W-:Y:S01]  /*30780*/  LOP3.LUT P1, RZ, R15.reuse, 0x80, RZ, 0xc0, !PT ;  /* 0x000000800fff7812 */ /* 0x040fe2000782c0ff */
[----:B------:R-:W3:Y:S01]  /*30790*/  LDL.LU R18, [R1+0x108] ;  /* 0x0001080001127983 */ /* 0x000ee20000300800 */
[----:B------:R-:W3:Y:S02]  /*307a0*/  LDL.LU R22, [R1+0x100] ;  /* 0x0001000001167983 */ /* 0x000ee40000300800 */
[----:B------:R-:W3:Y:S01]  /*307b0*/  LDL.LU R26, [R1+0xf8] ;  /* 0x0000f800011a7983 */ /* 0x000ee20000300800 */
[----:B--2---:R0:W-:Y:S01]  /*307c0*/  STS.U16 [R5+0x19c00], R28 ;  /* 0x019c001c05007388 */ /* 0x0041e20000000400 */
[----:B------:R1:W-:Y:S02]  /*307d0*/  STS.U16 [R5+0x1a400], R24 ;  /* 0x01a4001805007388 */ /* 0x0003e40000000400 */
[----:B------:R2:W-:Y:S02]  /*307e0*/  STS.U16 [R5+0x1ac00], R20 ;  /* 0x01ac001405007388 */ /* 0x0005e40000000400 */
[----:B------:R4:W-:Y:S01]  /*307f0*/  STS.U16 [R5+0x1b400], R16 ;  /* 0x01b4001005007388 */ /* 0x0009e20000000400 */
[----:B------:R4:W-:Y:S01]  /*30800*/  STS.U16 [R5+0x1bc00], R2 ;  /* 0x01bc000205007388 */ /* 0x0009e20000000400 */
[----:B------:R4:W-:Y:S02]  /*30810*/  STS.U16 [R5+0x1c400], R3 ;  /* 0x01c4000305007388 */ /* 0x0009e40000000400 */
[----:B------:R4:W-:Y:S01]  /*30820*/  STS.U16 [R5+0x1cc00], R4 ;  /* 0x01cc000405007388 */ /* 0x0009e20000000400 */
[----:B0-----:R-:W3:Y:S01]  /*30830*/  LDL.LU R28, [R1+0x178] ;  /* 0x00017800011c7983 */ /* 0x001ee20000300800 */
[----:B-1----:R-:W3:Y:S01]  /*30840*/  LDL.LU R24, [R1+0x17c] ;  /* 0x00017c0001187983 */ /* 0x002ee20000300800 */
[----:B--2---:R-:W-:Y:S01]  /*30850*/  LOP3.LUT R20, R15, 0x7f, RZ, 0xc0, !PT ;  /* 0x0000007f0f147812 */ /* 0x004fe200078ec0ff */
[----:B----4-:R-:W2:Y:S01]  /*30860*/  LDL.LU R16, [R1+0x180] ;  /* 0x0001800001107983 */ /* 0x010ea20000300800 */
[----:B------:R-:W4:Y:S01]  /*30870*/  LDL.LU R2, [R1+0x184] ;  /* 0x0001840001027983 */ /* 0x000f220000300800 */
[----:B------:R-:W2:Y:S01]  /*30880*/  LDL.LU R3, [R1+0x188] ;  /* 0x0001880001037983 */ /* 0x000ea20000300800 */
[----:B------:R-:W-:Y:S01]  /*30890*/  SEL R4, RZ, 0x110, !P1 ;  /* 0x00000110ff047807 */ /* 0x000fe20004800000 */
[----:B------:R-:W-:Y:S01]  /*308a0*/  IMAD.SHL.U32 R20, R20, 0x2, RZ ;  /* 0x0000000214147824 */ /* 0x000fe200078e00ff */
[----:B------:R-:W2:Y:S04]  /*308b0*/  LDL.LU R5, [R1+0x3870] ;  /* 0x0038700001057983 */ /* 0x000ea80000300800 */
[----:B------:R-:W-:-:S02]  /*308c0*/  LOP3.LUT R4, R4, R20, RZ, 0x3c, !PT ;  /* 0x0000001404047212 */ /* 0x000fc400078e3cff */
[----:B------:R-:W0:Y:S02]  /*308d0*/  S2R R20, SR_TID.X ;  /* 0x0000000000147919 */ /* 0x000e240000002100 */
[----:B0-----:R-:W-:Y:S02]  /*308e0*/  LOP3.LUT P0, RZ, R20, 0x80, RZ, 0xc0, !PT ;  /* 0x0000008014ff7812 */ /* 0x001fe4000780c0ff */
[----:B------:R0:W-:Y:S04]  /*308f0*/  STL [R1+0x3860], R20 ;  /* 0x0038601401007387 */ /* 0x0001e80000100800 */
[----:B0-----:R-:W2:Y:S04]  /*30900*/  LDL.LU R20, [R1+0xd8] ;  /* 0x0000d80001147983 */ /* 0x001ea80000300800 */
[----:B--2---:R0:W-:Y:S04]  /*30910*/  STL [R1+0x3864], R20 ;  /* 0x0038641401007387 */ /* 0x0041e80000100800 */
[----:B0-----:R-:W2:Y:S04]  /*30920*/  LDL.LU R20, [R1+0xe0] ;  /* 0x0000e00001147983 */ /* 0x001ea80000300800 */
[----:B--2---:R0:W-:Y:S04]  /*30930*/  STL [R1+0x3868], R20 ;  /* 0x0038681401007387 */ /* 0x0041e80000100800 */
[----:B0-----:R-:W2:Y:S01]  /*30940*/  LDL.LU R20, [R1+0xe8] ;  /* 0x0000e80001147983 */ /* 0x001ea20000300800 */
[----:B------:R-:W-:-:S02]  /*30950*/  LOP3.LUT R4, R4, 0x40, RZ, 0x3c, !PT ;  /* 0x0000004004047812 */ /* 0x000fc400078e3cff */
[----:B------:R-:W-:-:S03]  /*30960*/  LOP3.LUT R15, R15, 0x7f, RZ, 0xc0, !PT ;  /* 0x0000007f0f0f7812 */ /* 0x000fc600078ec0ff */
[----:B------:R0:W-:Y:S01]  /*30970*/  STS.U16 [R4+0x1d400], R5 ;  /* 0x01d4000504007388 */ /* 0x0001e20000000400 */
[----:B------:R-:W-:Y:S02]  /*30980*/  STS.U16 [R4+0x1dc00], R6 ;  /* 0x01dc000604007388 */ /* 0x000fe40000000400 */
[----:B0-----:R-:W-:Y:S01]  /*30990*/  IMAD.SHL.U32 R5, R15, 0x2, RZ ;  /* 0x000000020f057824 */ /* 0x001fe200078e00ff */
[----:B------:R-:W-:-:S04]  /*309a0*/  SEL R15, RZ, 0x110, !P0 ;  /* 0x00000110ff0f7807 */ /* 0x000fc80004000000 */
[----:B------:R-:W-:Y:S01]  /*309b0*/  LOP3.LUT R15, R15, R5, RZ, 0x3c, !PT ;  /* 0x000000050f0f7212 */ /* 0x000fe200078e3cff */
[----:B---3--:R-:W-:Y:S01]  /*309c0*/  STS.U16 [R4+0x1e400], R7 ;  /* 0x01e4000704007388 */ /* 0x008fe20000000400 */
[----:B------:R-:W-:Y:S02]  /*309d0*/  STS.U16 [R4+0x1ec00], R8 ;  /* 0x01ec000804007388 */ /* 0x000fe40000000400 */
[----:B------:R-:W-:Y:S01]  /*309e0*/  LOP3.LUT R15, R15, 0x60, RZ, 0x3c, !PT ;  /* 0x000000600f0f7812 */ /* 0x000fe200078e3cff */
[----:B------:R-:W-:Y:S01]  /*309f0*/  STS.U16 [R4+0x1f400], R9 ;  /* 0x01f4000904007388 */ /* 0x000fe20000000400 */
[----:B------:R-:W-:Y:S03]  /*30a00*/  STS.U16 [R4+0x1fc00], R10 ;  /* 0x01fc000a04007388 */ /* 0x000fe60000000400 */
[----:B------:R-:W-:Y:S01]  /*30a10*/  STS.U16 [R15+0x600], R3 ;  /* 0x000600030f007388 */ /* 0x000fe20000000400 */
[----:B----4-:R-:W-:Y:S03]  /*30a20*/  STS.U16 [R15+0xe00], R2 ;  /* 0x000e00020f007388 */ /* 0x010fe60000000400 */
[----:B--2---:R0:W-:Y:S04]  /*30a30*/  STL [R1+0x386c], R20 ;  /* 0x00386c1401007387 */ /* 0x0041e80000100800 */
[----:B0-----:R-:W2:Y:S01]  /*30a40*/  LDL.LU R20, [R1+0xf0] ;  /* 0x0000f00001147983 */ /* 0x001ea20000300800 */
[----:B------:R-:W-:Y:S02]  /*30a50*/  STS.U16 [R15+0x1600], R16 ;  /* 0x001600100f007388 */ /* 0x000fe40000000400 */
[----:B------:R-:W-:Y:S02]  /*30a60*/  STS.U16 [R15+0x1e00], R24 ;  /* 0x001e00180f007388 */ /* 0x000fe40000000400 */
[----:B------:R-:W-:Y:S01]  /*30a70*/  STS.U16 [R15+0x2600], R28 ;  /* 0x0026001c0f007388 */ /* 0x000fe20000000400 */
[----:B------:R0:W-:Y:S01]  /*30a80*/  STS.U16 [R15+0x2e00], R29 ;  /* 0x002e001d0f007388 */ /* 0x0001e20000000400 */
[----:B------:R-:W-:Y:S02]  /*30a90*/  STS.U16 [R15+0x3600], R14 ;  /* 0x0036000e0f007388 */ /* 0x000fe40000000400 */
[----:B------:R-:W-:Y:S02]  /*30aa0*/  STS.U16 [R15+0x3e00], R0 ;  /* 0x003e00000f007388 */ /* 0x000fe40000000400 */
[----:B------:R1:W-:Y:S01]  /*30ab0*/  STS.U16 [R15+0x4600], R27 ;  /* 0x0046001b0f007388 */ /* 0x0003e20000000400 */
[----:B------:R3:W-:Y:S01]  /*30ac0*/  STS.U16 [R15+0x4e00], R25 ;  /* 0x004e00190f007388 */ /* 0x0007e20000000400 */
[----:B------:R4:W-:Y:S02]  /*30ad0*/  STS.U16 [R15+0x5600], R23 ;  /* 0x005600170f007388 */ /* 0x0009e40000000400 */
[----:B------:R4:W-:Y:S01]  /*30ae0*/  STS.U16 [R15+0x5e00], R21 ;  /* 0x005e00150f007388 */ /* 0x0009e20000000400 */
[----:B0-----:R-:W2:Y:S01]  /*30af0*/  LDL.LU R29, [R1+0xd0] ;  /* 0x0000d000011d7983 */ /* 0x001ea20000300800 */
[----:B-1----:R-:W2:Y:S02]  /*30b00*/  LDL.LU R27, [R1+0xc8] ;  /* 0x0000c800011b7983 */ /* 0x002ea40000300800 */
[----:B------:R0:W-:Y:S01]  /*30b10*/  STS.U16 [R15+0x6600], R19 ;  /* 0x006600130f007388 */ /* 0x0001e20000000400 */
[----:B---3--:R-:W3:Y:S01]  /*30b20*/  LDL.LU R25, [R1+0xc0] ;  /* 0x0000c00001197983 */ /* 0x008ee20000300800 */
[----:B----4-:R-:W4:Y:S02]  /*30b30*/  LDL.LU R23, [R1+0xb8] ;  /* 0x0000b80001177983 */ /* 0x010f240000300800 */
[----:B------:R-:W3:Y:S02]  /*30b40*/  LDL.LU R21, [R1+0xb0] ;  /* 0x0000b00001157983 */ /* 0x000ee40000300800 */
[----:B------:R1:W-:Y:S01]  /*30b50*/  STS.U16 [R15+0x6e00], R17 ;  /* 0x006e00110f007388 */ /* 0x0003e20000000400 */
[----:B------:R1:W-:Y:S01]  /*30b60*/  STS.U16 [R15+0x7600], R13 ;  /* 0x0076000d0f007388 */ /* 0x0003e20000000400 */
[----:B------:R1:W-:Y:S03]  /*30b70*/  STS.U16 [R15+0x7e00], R12 ;  /* 0x007e000c0f007388 */ /* 0x0003e60000000400 */
[----:B0-----:R-:W3:Y:S01]  /*30b80*/  LDL.LU R19, [R1+0xa8] ;  /* 0x0000a80001137983 */ /* 0x001ee20000300800 */
[----:B------:R0:W-:Y:S02]  /*30b90*/  STS.U16 [R15+0x8600], R11 ;  /* 0x0086000b0f007388 */ /* 0x0001e40000000400 */
[----:B------:R0:W-:Y:S01]  /*30ba0*/  STS.U16 [R15+0x8e00], R18 ;  /* 0x008e00120f007388 */ /* 0x0001e20000000400 */
[----:B-1----:R-:W3:Y:S01]  /*30bb0*/  LDL.LU R17, [R1+0xa0] ;  /* 0x0000a00001117983 */ /* 0x002ee20000300800 */
[----:B------:R-:W3:Y:S02]  /*30bc0*/  LDL.LU R13, [R1+0x98] ;  /* 0x00009800010d7983 */ /* 0x000ee40000300800 */
[----:B------:R-:W3:Y:S02]  /*30bd0*/  LDL.LU R12, [R1+0x90] ;  /* 0x00009000010c7983 */ /* 0x000ee40000300800 */
[----:B------:R1:W-:Y:S01]  /*30be0*/  STS.U16 [R15+0x9600], R22 ;  /* 0x009600160f007388 */ /* 0x0003e20000000400 */
[----:B------:R1:W-:Y:S04]  /*30bf0*/  STS.U16 [R15+0x9e00], R26 ;  /* 0x009e001a0f007388 */ /* 0x0003e80000000400 */
[----:B0-----:R-:W3:Y:S01]  /*30c00*/  LDL.LU R11, [R1+0x88] ;  /* 0x00008800010b7983 */ /* 0x001ee20000300800 */
[----:B------:R-:W3:Y:S03]  /*30c10*/  LDL.LU R18, [R1+0x80] ;  /* 0x0000800001127983 */ /* 0x000ee60000300800 */
[----:B-1----:R-:W3:Y:S01]  /*30c20*/  LDL.LU R22, [R1+0x78] ;  /* 0x0000780001167983 */ /* 0x002ee20000300800 */
        /* <DEDUP_REMOVED lines=14> */
[----:B------:R-:W3:Y:S01]  /*30d10*/  LDL.LU R0, [R1] ;  /* 0x0000000001007983 */ /* 0x000ee20000300800 */
[----:B--2---:R0:W-:Y:S04]  /*30d20*/  STS.U16 [R15+0xa600], R20 ;  /* 0x00a600140f007388 */ /* 0x0041e80000000400 */
[----:B0-----:R-:W2:Y:S04]  /*30d30*/  LDL.LU R20, [R1+0x386c] ;  /* 0x00386c0001147983 */ /* 0x001ea80000300800 */
[----:B--2---:R0:W-:Y:S04]  /*30d40*/  STS.U16 [R15+0xae00], R20 ;  /* 0x00ae00140f007388 */ /* 0x0041e80000000400 */
[----:B0-----:R-:W2:Y:S04]  /*30d50*/  LDL.LU R20, [R1+0x3868] ;  /* 0x0038680001147983 */ /* 0x001ea80000300800 */
[----:B--2---:R0:W-:Y:S04]  /*30d60*/  STS.U16 [R15+0xb600], R20 ;  /* 0x00b600140f007388 */ /* 0x0041e80000000400 */
[----:B0-----:R-:W2:Y:S04]  /*30d70*/  LDL.LU R20, [R1+0x3864] ;  /* 0x0038640001147983 */ /* 0x001ea80000300800 */
[----:B--2---:R0:W-:Y:S01]  /*30d80*/  STS.U16 [R15+0xbe00], R20 ;  /* 0x00be00140f007388 */ /* 0x0041e20000000400 */
[----:B------:R1:W-:Y:S02]  /*30d90*/  STS.U16 [R15+0xc600], R29 ;  /* 0x00c6001d0f007388 */ /* 0x0003e40000000400 */
[----:B------:R2:W-:Y:S02]  /*30da0*/  STS.U16 [R15+0xce00], R27 ;  /* 0x00ce001b0f007388 */ /* 0x0005e40000000400 */
[----:B---3--:R3:W-:Y:S01]  /*30db0*/  STS.U16 [R15+0xd600], R25 ;  /* 0x00d600190f007388 */ /* 0x0087e20000000400 */
[----:B----4-:R3:W-:Y:S01]  /*30dc0*/  STS.U16 [R15+0xde00], R23 ;  /* 0x00de00170f007388 */ /* 0x0107e20000000400 */
        /* <DEDUP_REMOVED lines=20> */
[----:B------:R1:W-:Y:S03]  /*30f10*/  STS.U16 [R15+0x12600], R26 ;  /* 0x0126001a0f007388 */ /* 0x0003e60000000400 */
[----:B0-----:R-:W2:Y:S01]  /*30f20*/  LDL.LU R22, [R1+0x3830] ;  /* 0x0038300001167983 */ /* 0x001ea20000300800 */
[----:B-1----:R-:W2:Y:S02]  /*30f30*/  LDL.LU R26, [R1+0x382c] ;  /* 0x00382c00011a7983 */ /* 0x002ea40000300800 */
        /* <DEDUP_REMOVED lines=8> */
[----:B------:R0:W-:Y:S02]  /*30fc0*/  STS.U16 [R15+0x16e00], R2 ;  /* 0x016e00020f007388 */ /* 0x0001e40000000400 */
[----:B0-----:R-:W3:Y:S01]  /*30fd0*/  LDL R2, [R1+0x5a4] ;  /* 0x0005a40001027983 */ /* 0x001ee20000100800 */
[----:B------:R-:W-:Y:S02]  /*30fe0*/  STS.U16 [R15+0x17600], R16 ;  /* 0x017600100f007388 */ /* 0x000fe40000000400 */
[----:B------:R-:W-:Y:S02]  /*30ff0*/  STS.U16 [R15+0x17e00], R24 ;  /* 0x017e00180f007388 */ /* 0x000fe40000000400 */
[----:B------:R-:W-:Y:S01]  /*31000*/  STS.U16 [R15+0x18600], R28 ;  /* 0x0186001c0f007388 */ /* 0x000fe20000000400 */
[----:B------:R0:W-:Y:S01]  /*31010*/  STS.U16 [R15+0x18e00], R14 ;  /* 0x018e000e0f007388 */ /* 0x0001e20000000400 */
[----:B------:R1:W-:Y:S03]  /*31020*/  STS.U16 [R15+0x19600], R0 ;  /* 0x019600000f007388 */ /* 0x0003e60000000400 */
[----:B0-----:R-:W0:Y:S04]  /*31030*/  S2R R14, SR_TID.X ;  /* 0x00000000000e7919 */ /* 0x001e280000002100 */
[----:B-1----:R-:W3:Y:S01]  /*31040*/  LDL R0, [R1+0x760] ;  /* 0x0007600001007983 */ /* 0x002ee20000100800 */
[----:B0-----:R-:W-:-:S05]  /*31050*/  LOP3.LUT R14, R14, 0x7, RZ, 0xc0, !PT ;  /* 0x000000070e0e7812 */ /* 0x001fca00078ec0ff */
[C---:B------:R-:W-:Y:S02]  /*31060*/  IMAD.SHL.U32 R28, R14.reuse, 0x10, RZ ;  /* 0x000000100e1c7824 */ /* 0x040fe400078e00ff */
[----:B------:R-:W-:Y:S02]  /*31070*/  IMAD.SHL.U32 R14, R14, 0x100, RZ ;  /* 0x000001000e0e7824 */ /* 0x000fe400078e00ff */
[C---:B----4-:R-:W-:Y:S02]  /*31080*/  IMAD.SHL.U32 R24, R20.reuse, 0x2, RZ ;  /* 0x0000000214187824 */ /* 0x050fe400078e00ff */
[----:B------:R-:W-:-:S03]  /*31090*/  IMAD.SHL.U32 R16, R20, 0x40, RZ ;  /* 0x0000004014107824 */ /* 0x000fc600078e00ff */
[----:B------:R-:W-:Y:S01]  /*310a0*/  LOP3.LUT R3, R28, 0x30, R24, 0x78, !PT ;  /* 0x000000301c037812 */ /* 0x000fe200078e7818 */
[----:B--2---:R-:W-:Y:S01]  /*310b0*/  STS.U16 [R15+0x19e00], R26 ;  /* 0x019e001a0f007388 */ /* 0x004fe20000000400 */
        /* <DEDUP_REMOVED lines=9> */
[----:B---3--:R-:W-:Y:S01]  /*31150*/  STS.U16 [R15+0x1ee00], R25 ;  /* 0x01ee00190f007388 */ /* 0x008fe20000000400 */
[----:B------:R-:W-:Y:S04]  /*31160*/  STS.U16 [R15+0x1f600], R27 ;  /* 0x01f6001b0f007388 */ /* 0x000fe80000000400 */
[----:B------:R-:W-:Y:S01]  /*31170*/  STS.U16 [R15+0x1fe00], R29 ;  /* 0x01fe001d0f007388 */ /* 0x000fe20000000400 */
[----:B------:R-:W-:Y:S01]  /*31180*/  BAR.SYNC.DEFER_BLOCKING 0x0 ;  /* 0x0000000000007b1d */ /* 0x000fe20000010000 */
[----:B------:R-:W-:-:S04]  /*31190*/  LOP3.LUT R3, R3, 0x3800, R16, 0xf8, !PT ;  /* 0x0000380003037812 */ /* 0x000fc800078ef810 */
[----:B------:R-:W-:-:S05]  /*311a0*/  LOP3.LUT R3, R3, R14, RZ, 0xfc, !PT ;  /* 0x0000000e03037212 */ /* 0x000fca00078efcff */
[----:B------:R-:W0:Y:S04]  /*311b0*/  LDSM.16.M88.4 R16, [R3] ;  /* 0x000000000310783b */ /* 0x000e280000000200 */
[----:B------:R-:W1:Y:S04]  /*311c0*/  LDSM.16.M88.4 R8, [R3+0x8000] ;  /* 0x008000000308783b */ /* 0x000e680000000200 */
[----:B------:R-:W2:Y:S04]  /*311d0*/  LDSM.16.M88.4 R4, [R3+0x4000] ;  /* 0x004000000304783b */ /* 0x000ea80000000200 */
[----:B------:R-:W-:Y:S04]  /*311e0*/  LDSM.16.MT88.4 R20, [R0+0x20000] ;  /* 0x020000000014783b */ /* 0x000fe80000004200 */
[----:B------:R-:W-:Y:S04]  /*311f0*/  LDSM.16.MT88.4 R12, [R2+0x20000] ;  /* 0x02000000020c783b */ /* 0x000fe80000004200 */
[----:B------:R-:W-:Y:S04]  /*31200*/  LDSM.16.M88.4 R24, [R3+0x1c000] ;  /* 0x01c000000318783b */ /* 0x000fe80000000200 */
[----:B0-----:R-:W-:Y:S01]  /*31210*/  STL.64 [R1+0x20], R16 ;  /* 0x0000201001007387 */ /* 0x001fe20000100a00 */
[----:B------:R-:W-:Y:S02]  /*31220*/  STL.64 [R1+0x28], R18 ;  /* 0x0000281201007387 */ /* 0x000fe40000100a00 */
[----:B-1----:R-:W-:Y:S02]  /*31230*/  STL.64 [R1+0x3818], R10 ;  /* 0x0038180a01007387 */ /* 0x002fe40000100a00 */
[----:B--2---:R-:W-:Y:S01]  /*31240*/  STL.64 [R1+0x10], R4 ;  /* 0x0000100401007387 */ /* 0x004fe20000100a00 */
[----:B------:R-:W-:Y:S02]  /*31250*/  STL.64 [R1+0x18], R6 ;  /* 0x0000180601007387 */ /* 0x000fe40000100a00 */
[----:B------:R-:W0:Y:S04]  /*31260*/  LDSM.16.M88.4 R4, [R3+0xc000] ;  /* 0x00c000000304783b */ /* 0x000e280000000200 */
[----:B------:R-:W-:Y:S01]  /*31270*/  STL.64 [R1+0x3810], R8 ;  /* 0x0038100801007387 */ /* 0x000fe20000100a00 */
[----:B------:R-:W-:Y:S01]  /*31280*/  LDSM.16.M88.4 R16, [R3+0x14000] ;  /* 0x014000000310783b */ /* 0x000fe20000000200 */
[----:B------:R-:W-:Y:S03]  /*31290*/  LDSM.16.M88.4 R8, [R3+0x18000] ;  /* 0x018000000308783b */ /* 0x000fe60000000200 */
[----:B0-----:R-:W-:Y:S01]  /*312a0*/  STL [R1+0x34dc], R7 ;  /* 0x0034dc0701007387 */ /* 0x001fe20000100800 */
[----:B------:R-:W-:Y:S02]  /*312b0*/  STL [R1+0x3828], R6 ;  /* 0x0038280601007387 */ /* 0x000fe40000100800 */
[----:B------:R-:W-:Y:S02]  /*312c0*/  STL.64 [R1+0x3820], R4 ;  /* 0x0038200401007387 */ /* 0x000fe40000100a00 */
[----:B------:R-:W0:Y:S04]  /*312d0*/  LDSM.16.M88.4 R4, [R3+0x10000] ;  /* 0x010000000304783b */ /* 0x000e280000000200 */
[----:B0-----:R0:W-:Y:S01]  /*312e0*/  STL.64 [R1+0x60], R4 ;  /* 0x0000600401007387 */ /* 0x0011e20000100a00 */
[----:B------:R1:W-:Y:S03]  /*312f0*/  STL.64 [R1+0x68], R6 ;  /* 0x0000680601007387 */ /* 0x0003e60000100a00 */
[----:B0-----:R-:W2:Y:S01]  /*31300*/  LDL.LU.64 R4, [R1+0x750] ;  /* 0x0007500001047983 */ /* 0x001ea20000300a00 */
[----:B------:R-:W-:Y:S02]  /*31310*/  STL.64 [R1+0x50], R16 ;  /* 0x0000501001007387 */ /* 0x000fe40000100a00 */
[----:B------:R-:W-:Y:S02]  /*31320*/  STL.64 [R1+0x58], R18 ;  /* 0x0000581201007387 */ /* 0x000fe40000100a00 */
[----:B------:R-:W0:Y:S04]  /*31330*/  LDSM.16.MT88.4 R16, [R2+0x20080] ;  /* 0x020080000210783b */ /* 0x000e280000004200 */
[----:B-1----:R-:W2:Y:S01]  /*31340*/  LDL.LU.64 R6, [R1+0x758] ;  /* 0x0007580001067983 */ /* 0x002ea20000300a00 */
[----:B------:R1:W-:Y:S02]  /*31350*/  STL.64 [R1+0x40], R8 ;  /* 0x0000400801007387 */ /* 0x0003e40000100a00 */
[----:B------:R3:W-:Y:S01]  /*31360*/  STL.64 [R1+0x48], R10 ;  /* 0x0000480a01007387 */ /* 0x0007e20000100a00 */
[----:B-1----:R-:W4:Y:S01]  /*31370*/  LDL.LU.64 R8, [R1+0x740] ;  /* 0x0007400001087983 */ /* 0x002f220000300a00 */
[----:B---3--:R-:W4:Y:S03]  /*31380*/  LDL.LU.64 R10, [R1+0x748] ;  /* 0x00074800010a7983 */ /* 0x008f260000300a00 */
[----:B0-----:R-:W-:Y:S01]  /*31390*/  STL.64 [R1+0x37d8], R18 ;  /* 0x0037d81201007387 */ /* 0x001fe20000100a00 */
[----:B------:R0:W-:Y:S03]  /*313a0*/  STL.64 [R1+0x37d0], R16 ;  /* 0x0037d01001007387 */ /* 0x0001e60000100a00 */
[----:B0-----:R-:W3:Y:S04]  /*313b0*/  LDL.64 R16, [R1+0x50] ;  /* 0x0000500001107983 */ /* 0x001ee80000100a00 */
[----:B---3--:R0:W-:Y:S04]  /*313c0*/  STL.64 [R1+0x37e8], R16 ;  /* 0x0037e81001007387 */ /* 0x0081e80000100a00 */
[----:B0-----:R-:W3:Y:S04]  /*313d0*/  LDL.64 R16, [R1+0x60] ;  /* 0x0000600001107983 */ /* 0x001ee80000100a00 */
[----:B---3--:R0:W-:Y:S04]  /*313e0*/  STL.64 [R1+0x37f8], R16 ;  /* 0x0037f81001007387 */ /* 0x0081e80000100a00 */
[----:B0-----:R-:W2:Y:S01]  /*313f0*/  LDL.64 R16, [R1+0x20] ;  /* 0x0000200001107983 */ /* 0x001ea20000100a00 */
[----:B------:R-:W-:Y:S02]  /*31400*/  STL.64 [R1+0x3758], R22 ;  /* 0x0037581601007387 */ /* 0x000fe40000100a00 */
[----:B------:R0:W-:Y:S02]  /*31410*/  STL.64 [R1+0x3750], R20 ;  /* 0x0037501401007387 */ /* 0x0001e40000100a00 */
[----:B0-----:R-:W3:Y:S01]  /*31420*/  LDL.64 R20, [R1+0x40] ;  /* 0x0000400001147983 */ /* 0x001ee20000100a00 */
[----:B--2---:R-:W-:Y:S01]  /*31430*/  HMMA.16816.F32 R4, R12, R16, R4 ;  /* 0x000000100c04723c */ /* 0x004fe20000001804 */
[----:B------:R-:W-:-:S02]  /*31440*/  IMAD.MOV.U32 R2, RZ, RZ, R16 ;  /* 0x000000ffff027224 */ /* 0x000fc400078e0010 */
[----:B---3--:R0:W-:Y:S04]  /*31450*/  STL.64 [R1+0x37e0], R20 ;  /* 0x0037e01401007387 */ /* 0x0081e80000100a00 */
[----:B0-----:R-:W4:Y:S01]  /*31460*/  LDL.64 R20, [R1+0x10] ;  /* 0x0000100001147983 */ /* 0x001f220000100a00 */
[----:B------:R0:W-:Y:S11]  /*31470*/  STL [R1+0x3728], R0 ;  /* 0x0037280001007387 */ /* 0x0001f60000100800 */
[----:B------:R-:W-:Y:S04]  /*31480*/  @!UPT UIADD3 URZ, URZ, URZ, URZ ;  /* 0x0000003f3f3ff290 */ /* 0x000fe8000fffe03f */
[----:B------:R-:W-:Y:S02]  /*31490*/  STL.64 [R1+0x310], R4 ;  /* 0x0003100401007387 */ /* 0x000fe40000100a00 */
[----:B------:R1:W-:Y:S02]  /*314a0*/  STL.64 [R1+0x318], R6 ;  /* 0x0003180601007387 */ /* 0x0003e40000100a00 */
[----:B0-----:R-:W-:Y:S01]  /*314b0*/  IMAD.MOV.U32 R0, RZ, RZ, R17 ;  /* 0x000000ffff007224 */ /* 0x001fe200078e0011 */
[----:B-1----:R-:W2:Y:S01]  /*314c0*/  LDL.LU R6, [R1+0x3828] ;  /* 0x0038280001067983 */ /* 0x002ea20000300800 */
[----:B------:R-:W3:Y:S02]  /*314d0*/  LDL.LU.64 R4, [R1+0x3820] ;  /* 0x0038200001047983 */ /* 0x000ee40000300a00 */
[----:B------:R-:W2:Y:S02]  /*314e0*/  LDL.LU.64 R16, [R1+0x720] ;  /* 0x0007200001107983 */ /* 0x000ea40000300a00 */
[----:B------:R-:W2:Y:S01]  /*314f0*/  LDL.LU.64 R18, [R1+0x728] ;  /* 0x0007280001127983 */ /* 0x000ea20000300a00 */
[----:B----4-:R-:W-:Y:S01]  /*31500*/  HMMA.16816.F32 R8, R12, R20, R8 ;  /* 0x000000140c08723c */ /* 0x010fe20000001808 */
[----:B--2---:R-:W-:Y:S01]  /*31510*/  STL.64 [R1+0x3808], R18 ;  /* 0x0038081201007387 */ /* 0x004fe20000100a00 */
[----:B------:R0:W-:Y:S03]  /*31520*/  STL.64 [R1+0x3800], R16 ;  /* 0x0038001001007387 */ /* 0x0001e60000100a00 */
[----:B0-----:R-:W2:Y:S01]  /*31530*/  LDL.LU.64 R16, [R1+0x730] ;  /* 0x0007300001107983 */ /* 0x001ea20000300a00 */
[----:B------:R-:W2:Y:S02]  /*31540*/  LDL.LU.64 R18, [R1+0x738] ;  /* 0x0007380001127983 */ /* 0x000ea40000300a00 */
[----:B------:R-:W-:Y:S02]  /*31550*/  STL.64 [R1+0x30], R24 ;  /* 0x0000301801007387 */ /* 0x000fe40000100a00 */
[----:B------:R-:W-:Y:S01]  /*31560*/  STL.64 [R1+0x38], R26 ;  /* 0x0000381a01007387 */ /* 0x000fe20000100a00 */
[----:B------:R0:W-:Y:S04]  /*31570*/  STL.64 [R1+0x37f0], R24 ;  /* 0x0037f01801007387 */ /* 0x0001e80000100a00 */
[----:B0-----:R-:W4:Y:S01]  /*31580*/  LDL.LU.64 R24, [R1+0x710] ;  /* 0x0007100001187983 */ /* 0x001f220000300a00 */
[----:B------:R-:W4:Y:S07]  /*31590*/  LDL.LU.64 R26, [R1+0x718] ;  /* 0x00071800011a7983 */ /* 0x000f2e0000300a00 */
[----:B------:R-:W-:Y:S02]  /*315a0*/  STL.64 [R1+0x300], R8 ;  /* 0x0003000801007387 */ /* 0x000fe40000100a00 */
[----:B------:R0:W-:Y:S02]  /*315b0*/  STL.64 [R1+0x308], R10 ;  /* 0x0003080a01007387 */ /* 0x0001e40000100a00 */
[----:B0-----:R-:W2:Y:S01]  /*315c0*/  LDL.LU.64 R10, [R1+0x3818] ;  /* 0x00381800010a7983 */ /* 0x001ea20000300a00 */
[----:B------:R-:W2:Y:S02]  /*315d0*/  LDL.LU.64 R8, [R1+0x3810] ;  /* 0x0038100001087983 */ /* 0x000ea40000300a00 */
[----:B------:R-:W-:-:S02]  /*315e0*/  IMAD.MOV.U32 R7, RZ, RZ, R20 ;  /* 0x000000ffff077224 */ /* 0x000fc400078e0014 */
[----:B------:R-:W-:Y:S02]  /*315f0*/  IMAD.MOV.U32 R3, RZ, RZ, R21 ;  /* 0x000000ffff037224 */ /* 0x000fe400078e0015 */
[----:B------:R-:W3:Y:S01]  /*31600*/  LDL.LU.64 R20, [R1+0x700] ;  /* 0x0007000001147983 */ /* 0x000ee20000300a00 */
[----:B------:R-:W3:Y:S01]  /*31610*/  LDL.LU.64 R22, [R1+0x708] ;  /* 0x0007080001167983 */ /* 0x000ee20000300a00 */
[----:B--2---:R-:W-:Y:S11]  /*31620*/  HMMA.16816.F32 R16, R12, R8, R16 ;  /* 0x000000080c10723c */ /* 0x004ff60000001810 */
[----:B------:R-:W-:Y:S11]  /*31630*/  @!UPT UIADD3 URZ, URZ, URZ, URZ ;  /* 0x0000003f3f3ff290 */ /* 0x000ff6000fffe03f */
[----:B------:R-:W-:Y:S01]  /*31640*/  @!UPT UIADD3 URZ, URZ, URZ, URZ ;  /* 0x0000003f3f3ff290 */ /* 0x000fe2000fffe03f */
[----:B------:R-:W-:Y:S01]  /*31650*/  STL.64 [R1+0x2f0], R16 ;  /* 0x0002f01001007387 */ /* 0x000fe20000100a00 */
[----:B------:R0:W-:Y:S03]  /*31660*/  STL.64 [R1+0x2f8], R18 ;  /* 0x0002f81201007387 */ /* 0x0001e60000100a00 */
[----:B0-----:R-:W3:Y:S01]  /*31670*/  LDL.LU.64 R18, [R1+0x3808] ;  /* 0x0038080001127983 */ /* 0x001ee20000300a00 */
[----:B------:R-:W3:Y:S02]  /*31680*/  LDL.LU.64 R16, [R1+0x3800] ;  /* 0x0038000001107983 */ /* 0x000ee40000300a00 */
[----:B------:R-:W-:Y:S02]  /*31690*/  STL.64 [R1+0x37a0], R10 ;  /* 0x0037a00a01007387 */ /* 0x000fe40000100a00 */
[----:B------:R0:W-:Y:S02]  /*316a0*/  STL.64 [R1+0x3798], R8 ;  /* 0x0037980801007387 */ /* 0x0001e40000100a00 */
[----:B0-----:R-:W-:-:S02]  /*316b0*/  IMAD.MOV.U32 R8, RZ, RZ, R7 ;  /* 0x000000ffff087224 */ /* 0x001fc400078e0007 */
[----:B------:R-:W-:-:S05]  /*316c0*/  IMAD.MOV.U32 R9, RZ, RZ, R3 ;  /* 0x000000ffff097224 */ /* 0x000fca00078e0003 */
[----:B------:R-:W-:Y:S01]  /*316d0*/  STL.64 [R1+0x37b8], R8 ;  /* 0x0037b80801007387 */ /* 0x000fe20000100a00 */
[C---:B---3--:R-:W-:Y:S11]  /*316e0*/  HMMA.16816.F32 R16, R12.reuse, R4, R16 ;  /* 0x000000040c10723c */ /* 0x048ff60000001810 */
[----:B------:R-:W-:Y:S11]  /*316f0*/  @!UPT UIADD3 URZ, URZ, URZ, URZ ;  /* 0x0000003f3f3ff290 */ /* 0x000ff6000fffe03f */
[----:B------:R-:W-:Y:S01]  /*31700*/  @!UPT UIADD3 URZ, URZ, URZ, URZ ;  /* 0x0000003f3f3ff290 */ /* 0x000fe2000fffe03f */
[----:B------:R0:W-:Y:S01]  /*31710*/  STL.64 [R1+0x2e0], R16 ;  /* 0x0002e01001007387 */ /* 0x0001e20000100a00 */
[----:B------:R-:W-:Y:S03]  /*31720*/  STL.64 [R1+0x2e8], R18 ;  /* 0x0002e81201007387 */ /* 0x000fe60000100a00 */
[----:B0-----:R-:W4:Y:S01]  /*31730*/  LDL.LU.64 R16, [R1+0x37f8] ;  /* 0x0037f80001107983 */ /* 0x001f220000300a00 */
[----:B------:R-:W-:Y:S02]  /*31740*/  STL [R1+0x3790], R6 ;  /* 0x0037900601007387 */ /* 0x000fe40000100800 */
[----:B------:R0:W-:Y:S02]  /*31750*/  STL.64 [R1+0x3788], R4 ;  /* 0x0037880401007387 */ /* 0x0001e40000100a00 */
[----:B0-----:R-:W2:Y:S01]  /*31760*/  LDL.LU.64 R4, [R1+0x6f0] ;  /* 0x0006f00001047983 */ /* 0x001ea20000300a00 */
[----:B------:R-:W2:Y:S01]  /*31770*/  LDL.LU.64 R6, [R1+0x6f8] ;  /* 0x0006f80001067983 */ /* 0x000ea20000300a00 */
[----:B----4-:R-:W-:Y:S01]  /*31780*/  HMMA.16816.F32 R24, R12, R16, R24 ;  /* 0x000000100c18723c */ /* 0x010fe20000001818 */
[----:B------:R-:W-:-:S02]  /*31790*/  IMAD.MOV.U32 R10, RZ, RZ, R16 ;  /* 0x000000ffff0a7224 */ /* 0x000fc400078e0010 */
[----:B------:R-:W-:Y:S11]  /*317a0*/  IMAD.MOV.U32 R3, RZ, RZ, R17 ;  /* 0x000000ffff037224 */ /* 0x000ff600078e0011 */
[----:B------:R-:W-:Y:S09]  /*317b0*/  @!UPT UIADD3 URZ, URZ, URZ, URZ ;  /* 0x0000003f3f3ff290 */ /* 0x000ff2000fffe03f */
[----:B------:R0:W-:Y:S01]  /*317c0*/  STL.64 [R1+0x2d0], R24 ;  /* 0x0002d01801007387 */ /* 0x0001e20000100a00 */
[----:B------:R-:W-:Y:S03]  /*317d0*/  STL.64 [R1+0x2d8], R26 ;  /* 0x0002d81a01007387 */ /* 0x000fe60000100a00 */
[----:B0-----:R-:W3:Y:S01]  /*317e0*/  LDL.LU.64 R24, [R1+0x37f0] ;  /* 0x0037f00001187983 */ /* 0x001ee20000300a00 */
[----:B------:R-:W4:Y:S02]  /*317f0*/  LDL.LU.64 R16, [R1+0x37e8] ;  /* 0x0037e80001107983 */ /* 0x000f240000300a00 */
[C---:B----4-:R-:W-:Y:S11]  /*31800*/  HMMA.16816.F32 R20, R12.reuse, R16, R20 ;  /* 0x000000100c14723c */ /* 0x050ff60000001814 */
[----:B------:R-:W-:Y:S11]  /*31810*/  @!UPT UIADD3 URZ, URZ, URZ, URZ ;  /* 0x0000003f3f3ff290 */ /* 0x000ff6000fffe03f */
[----:B------:R-:W-:Y:S01]  /*31820*/  @!UPT UIADD3 URZ, URZ, URZ, URZ ;  /* 0x0000003f3f3ff290 */ /* 0x000fe2000fffe03f */
[----:B------:R0:W-:Y:S01]  /*31830*/  STL.64 [R1+0x2c0], R20 ;  /* 0x0002c01401007387 */ /* 0x0001e20000100a00 */
[----:B------:R-:W-:Y:S03]  /*31840*/  STL.64 [R1+0x2c8], R22 ;  /* 0x0002c81601007387 */ /* 0x000fe60000100a00 */
[----:B0-----:R-:W2:Y:S01]  /*31850*/  LDL.LU.64 R20, [R1+0x37e0] ;  /* 0x0037e00001147983 */ /* 0x001ea20000300a00 */
[----:B------:R-:W-:Y:S02]  /*31860*/  IMAD.MOV.U32 R8, RZ, RZ, R2 ;  /* 0x000000ffff087224 */ /* 0x000fe400078e0002 */
[----:B------:R-:W-:Y:S02]  /*31870*/  IMAD.MOV.U32 R9, RZ, RZ, R0 ;  /* 0x000000ffff097224 */ /* 0x000fe400078e0000 */
[----:B------:R-:W-:Y:S02]  /*31880*/  IMAD.MOV.U32 R2, RZ, RZ, R16 ;  /* 0x000000ffff027224 */ /* 0x000fe400078e0010 */
[----:B------:R-:W-:Y:S01]  /*31890*/  IMAD.MOV.U32 R0, RZ, RZ, R17 ;  /* 0x000000ffff007224 */ /* 0x000fe200078e0011 */
[----:B------:R-:W4:Y:S01]  /*318a0*/  LDL.LU.64 R18, [R1+0x37d8] ;  /* 0x0037d80001127983 */ /* 0x000f220000300a00 */
[----:B------:R-:W4:Y:S01]  /*318b0*/  LDL.LU.64 R16, [R1+0x37d0] ;  /* 0x0037d00001107983 */ /* 0x000f220000300a00 */
[----:B--2---:R-:W-:Y:S11]  /*318c0*/  HMMA.16816.F32 R4, R12, R20, R4 ;  /* 0x000000140c04723c */ /* 0x004ff60000001804 */
[----:B------:R-:W-:Y:S11]  /*318d0*/  @!UPT UIADD3 URZ, URZ, URZ, URZ ;  /* 0x0000003f3f3ff290 */ /* 0x000ff6000fffe03f */
[----:B------:R-:W-:Y:S01]  /*318e0*/  @!UPT UIADD3 URZ, URZ, URZ, URZ ;  /* 0x0000003f3f3ff290 */ /* 0x000fe2000fffe03f */
[----:B------:R0:W-:Y:S01]  /*318f0*/  STL.64 [R1+0x2b0], R4 ;  /* 0x0002b00401007387 */ /* 0x0001e20000100a00 */
[----:B------:R1:W-:Y:S03]  /*31900*/  STL.64 [R1+0x2b8], R6 ;  /* 0x0002b80601007387 */ /* 0x0003e60000100a00 */
[----:B0-----:R-:W2:Y:S01]  /*31910*/  LDL.LU.64 R4, [R1+0x530] ;  /* 0x0005300001047983 */ /* 0x001ea20000300a00 */
[----:B-1----:R-:W2:Y:S03]  /*31920*/  LDL.LU.64 R6, [R1+0x538] ;  /* 0x0005380001067983 */ /* 0x002ea60000300a00 */
[----:B--2---:R-:W-:Y:S01]  /*31930*/  STL.64 [R1+0x37b0], R6 ;  /* 0x0037b00601007387 */ /* 0x004fe20000100a00 */
[----:B------:R0:W-:Y:S03]  /*31940*/  STL.64 [R1+0x37a8], R4 ;  /* 0x0037a80401007387 */ /* 0x0001e60000100a00 */
[----:B0-----:R-:W2:Y:S01]  /*31950*/  LDL.LU.64 R4, [R1+0x540] ;  /* 0x0005400001047983 */ /* 0x001ea20000300a00 */
[----:B------:R-:W2:Y:S03]  /*31960*/  LDL.LU.64 R6, [R1+0x548] ;  /* 0x0005480001067983 */ /* 0x000ea60000300a00 */
[----:B--2---:R-:W-:Y:S01]  /*31970*/  STL.64 [R1+0x37c8], R6 ;  /* 0x0037c80601007387 */ /* 0x004fe20000100a00 */
[----:B------:R0:W-:Y:S03]  /*31980*/  STL.64 [R1+0x37c0], R4 ;  /* 0x0037c00401007387 */ /* 0x0001e60000100a00 */
[----:B0-----:R-:W4:Y:S01]  /*31990*/  LDL.LU.64 R4, [R1+0x550] ;  /* 0x0005500001047983 */ /* 0x001f220000300a00 */
[----:B------:R-:W4:Y:S02]  /*319a0*/  LDL.LU.64 R6, [R1+0x558] ;  /* 0x0005580001067983 */ /* 0x000f240000300a00 */
[----:B------:R0:W-:Y:S02]  /*319b0*/  STL.64 [R1+0x3768], R20 ;  /* 0x0037681401007387 */ /* 0x0001e40000100a00 */
[----:B0-----:R-:W-:-:S02]  /*319c0*/  IMAD.MOV.U32 R20, RZ, RZ, R10 ;  /* 0x000000ffff147224 */ /* 0x001fc400078e000a */
[----:B------:R-:W-:-:S05]  /*319d0*/  IMAD.MOV.U32 R21, RZ, RZ, R3 ;  /* 0x000000ffff157224 */ /* 0x000fca00078e0003 */
[----:B------:R0:W-:Y:S04]  /*319e0*/  STL.64 [R1+0x3780], R20 ;  /* 0x0037801401007387 */ /* 0x0001e80000100a00 */
[----:B0-----:R-:W3:Y:S01]  /*319f0*/  LDL.LU.64 R20, [R1+0x6e0] ;  /* 0x0006e00001147983 */ /* 0x001ee20000300a00 */
[----:B------:R-:W3:Y:S02]  /*31a00*/  LDL.LU.64 R22, [R1+0x6e8] ;  /* 0x0006e80001167983 */ /* 0x000ee40000300a00 */
[----:B---3--:R-:W-:Y:S01]  /*31a10*/  HMMA.16816.F32 R12, R12, R24, R20 ;  /* 0x000000180c0c723c */ /* 0x008fe20000001814 */
[----:B------:R-:W2:Y:S01]  /*31a20*/  LDL.LU.64 R20, [R1+0x520] ;  /* 0x0005200001147983 */ /* 0x000ea20000300a00 */
[----:B------:R-:W2:Y:S11]  /*31a30*/  LDL.LU.64 R22, [R1+0x528] ;  /* 0x0005280001167983 */ /* 0x000eb60000300a00 */
[----:B------:R-:W-:Y:S10]  /*31a40*/  @!UPT UIADD3 URZ, URZ, URZ, URZ ;  /* 0x0000003f3f3ff290 */ /* 0x000ff4000fffe03f */
[----:B------:R-:W-:Y:S01]  /*31a50*/  STL.64 [R1+0x210], R12 ;  /* 0x0002100c01007387 */ /* 0x000fe20000100a00 */
[----:B------:R-:W-:Y:S02]  /*31a60*/  STL.64 [R1+0x218], R14 ;  /* 0x0002180e01007387 */ /* 0x000fe40000100a00 */
[----:B------:R0:W-:Y:S02]  /*31a70*/  STL.64 [R1+0x3760], R24 ;  /* 0x0037601801007387 */ /* 0x0001e40000100a00 */
[----:B0-----:R-:W3:Y:S01]  /*31a80*/  LDL.LU.64 R24, [R1+0x4f0] ;  /* 0x0004f00001187983 */ /* 0x001ee20000300a00 */
[----:B------:R-:W2:Y:S01]  /*31a90*/  LDL.LU.64 R26, [R1+0x4f8] ;  /* 0x0004f800011a7983 */ /* 0x000ea20000300a00 */
[C---:B----4-:R-:W-:Y:S02]  /*31aa0*/  HMMA.16816.F32 R8, R16.reuse, R8, R4 ;  /* 0x000000081008723c */ /* 0x050fe40000001804 */
[----:B--2---:R-:W-:Y:S01]  /*31ab0*/  STL.64 [R1+0x3778], R26 ;  /* 0x0037781a01007387 */ /* 0x004fe20000100a00 */
[----:B---3--:R0:W-:Y:S03]  /*31ac0*/  STL.64 [R1+0x3770], R24 ;  /* 0x0037701801007387 */ /* 0x0081e60000100a00 */
[----:B0-----:R-:W2:Y:S01]  /*31ad0*/  LDL.LU.64 R24, [R1+0x510] ;  /* 0x0005100001187983 */ /* 0x001ea20000300a00 */
[----:B------:R-:W2:Y:S02]  /*31ae0*/  LDL.LU.64 R26, [R1+0x518] ;  /* 0x00051800011a7983 */ /* 0x000ea40000300a00 */
[----:B------:R-:W3:Y:S02]  /*31af0*/  LDL.LU.64 R6, [R1+0x37c8] ;  /* 0x0037c80001067983 */ /* 0x000ee40000300a00 */
[----:B------:R-:W3:Y:S11]  /*31b00*/  LDL.LU.64 R4, [R1+0x37c0] ;  /* 0x0037c00001047983 */ /* 0x000ef60000300a00 */
[----:B------:R-:W-:Y:S01]  /*31b10*/  @!UPT UIADD3 URZ, URZ, URZ, URZ ;  /* 0x0000003f3f3ff290 */ /* 0x000fe2000fffe03f */
[----:B------:R0:W-:Y:S01]  /*31b20*/  STL.64 [R1+0x180], R8 ;  /* 0x0001800801007387 */ /* 0x0001e20000100a00 */
[----:B------:R3:W-:Y:S03]  /*31b30*/  STL.64 [R1+0x188], R10 ;  /* 0x0001880a01007387 */ /* 0x0007e60000100a00 */
[----:B0-----:R-:W3:Y:S02]  /*31b40*/  LDL.LU.64 R8, [R1+0x37b8] ;  /* 0x0037b80001087983 */ /* 0x001ee40000300a00 */
[C---:B---3--:R-:W-:Y:S02]  /*31b50*/  HMMA.16816.F32 R8, R16.reuse, R8, R4 ;  /* 0x000000081008723c */ /* 0x048fe40000001804 */
[----:B------:R-:W3:Y:S01]  /*31b60*/  LDL.LU.64 R6, [R1+0x37b0] ;  /* 0x0037b00001067983 */ /* 0x000ee20000300a00 */
[----:B------:R-:W3:Y:S11]  /*31b70*/  LDL.LU.64 R4, [R1+0x37a8] ;  /* 0x0037a80001047983 */ /* 0x000ef60000300a00 */
[----:B------:R-:W-:Y:S09]  /*31b80*/  @!UPT UIADD3 URZ, URZ, URZ, URZ ;  /* 0x0000003f3f3ff290 */ /* 0x000ff2000fffe03f */
[----:B------:R-:W-:Y:S01]  /*31b90*/  STL.64 [R1+0x170], R8 ;  /* 0x0001700801007387 */ /* 0x000fe20000100a00 */
[----:B------:R0:W-:Y:S03]  /*31ba0*/  STL.64 [R1+0x178], R10 ;  /* 0x0001780a01007387 */ /* 0x0001e60000100a00 */
[----:B0-----:R-:W4:Y:S01]  /*31bb0*/  LDL.LU.64 R10, [R1+0x37a0] ;  /* 0x0037a000010a7983 */ /* 0x001f220000300a00 */
[----:B------:R-:W3:Y:S02]  /*31bc0*/  LDL.LU.64 R8, [R1+0x3798] ;  /* 0x0037980001087983 */ /* 0x000ee40000300a00 */
[C---:B---3--:R-:W-:Y:S11]  /*31bd0*/  HMMA.16816.F32 R4, R16.reuse, R8, R4 ;  /* 0x000000081004723c */ /* 0x048ff60000001804 */
[----:B------:R-:W-:Y:S11]  /*31be0*/  @!UPT UIADD3 URZ, URZ, URZ, URZ ;  /* 0x0000003f3f3ff290 */ /* 0x000ff6000fffe03f */
[----:B------:R-:W-:Y:S01]  /*31bf0*/  @!UPT UIADD3 URZ, URZ, URZ, URZ ;  /* 0x0000003f3f3ff290 */ /* 0x000fe2000fffe03f */
[----:B------:R-:W-:Y:S01]  /*31c00*/  STL.64 [R1+0x160], R4 ;  /* 0x0001600401007387 */ /* 0x000fe20000100a00 */
[----:B------:R0:W-:Y:S03]  /*31c10*/  STL.64 [R1+0x168], R6 ;  /* 0x0001680601007387 */ /* 0x0001e60000100a00 */
[----:B0-----:R-:W3:Y:S01]  /*31c20*/  LDL.LU R6, [R1+0x3790] ;  /* 0x0037900001067983 */ /* 0x001ee20000300800 */
[----:B------:R-:W2:Y:S02]  /*31c30*/  LDL.LU.64 R4, [R1+0x3788] ;  /* 0x0037880001047983 */ /* 0x000ea40000300a00 */
[----:B----4-:R-:W-:Y:S02]  /*31c40*/  STL.64 [R1+0x3748], R10 ;  /* 0x0037480a01007387 */ /* 0x010fe40000100a00 */
[----:B------:R0:W-:Y:S02]  /*31c50*/  STL.64 [R1+0x3740], R8 ;  /* 0x0037400801007387 */ /* 0x0001e40000100a00 */
[----:B0-----:R-:W4:Y:S01]  /*31c60*/  LDL.LU.64 R8, [R1+0x500] ;  /* 0x0005000001087983 */ /* 0x001f220000300a00 */
[----:B------:R-:W4:Y:S01]  /*31c70*/  LDL.LU.64 R10, [R1+0x508] ;  /* 0x00050800010a7983 */ /* 0x000f220000300a00 */
[C---:B--2---:R-:W-:Y:S11]  /*31c80*/  HMMA.16816.F32 R20, R16.reuse, R4, R20 ;  /* 0x000000041014723c */ /* 0x044ff60000001814 */
[----:B------:R-:W-:Y:S11]  /*31c90*/  @!UPT UIADD3 URZ, URZ, URZ, URZ ;  /* 0x0000003f3f3ff290 */ /* 0x000ff6000fffe03f */
[----:B------:R-:W-:Y:S01]  /*31ca0*/  @!UPT UIADD3 URZ, URZ, URZ, URZ ;  /* 0x0000003f3f3ff290 */ /* 0x000fe2000fffe03f */
[----:B------:R0:W-:Y:S01]  /*31cb0*/  STL.64 [R1+0x150], R20 ;  /* 0x0001501401007387 */ /* 0x0001e20000100a00 */
[----:B------:R1:W-:Y:S03]  /*31cc0*/  STL.64 [R1+0x158], R22 ;  /* 0x0001581601007387 */ /* 0x0003e60000100a00 */
[----:B0-----:R-:W1:Y:S02]  /*31cd0*/  LDL.LU.64 R20, [R1+0x3780] ;  /* 0x0037800001147983 */ /* 0x001e640000300a00 */
[----:B-1----:R-:W-:Y:S02]  /*31ce0*/  HMMA.16816.F32 R20, R16, R20, R24 ;  /* 0x000000141014723c */ /* 0x002fe40000001818 */
[----:B------:R-:W2:Y:S01]  /*31cf0*/  LDL.LU.64 R26, [R1+0x3778] ;  /* 0x00377800011a7983 */ /* 0x000ea20000300a00 */
[----:B------:R-:W2:Y:S11]  /*31d00*/  LDL.LU.64 R24, [R1+0x3770] ;  /* 0x0037700001187983 */ /* 0x000eb60000300a00 */
[----:B------:R-:W-:Y:S09]  /*31d10*/  @!UPT UIADD3 URZ, URZ, URZ, URZ ;  /* 0x0000003f3f3ff290 */ /* 0x000ff2000fffe03f */
[----:B------:R0:W-:Y:S01]  /*31d20*/  STL.64 [R1+0x140], R20 ;  /* 0x0001401401007387 */ /* 0x0001e20000100a00 */
[----:B------:R-:W-:Y:S03]  /*31d30*/  STL.64 [R1+0x148], R22 ;  /* 0x0001481601007387 */ /* 0x000fe60000100a00 */
[----:B0-----:R-:W2:Y:S01]  /*31d40*/  LDL.LU.64 R20, [R1+0x3768] ;  /* 0x0037680001147983 */ /* 0x001ea20000300a00 */
[----:B------:R-:W-:Y:S02]  /*31d50*/  IMAD.MOV.U32 R12, RZ, RZ, R2 ;  /* 0x000000ffff0c7224 */ /* 0x000fe400078e0002 */
[----:B------:R-:W-:-:S07]  /*31d60*/  IMAD.MOV.U32 R13, RZ, RZ, R0 ;  /* 0x000000ffff0d7224 */ /* 0x000fce00078e0000 */
[C---:B----4-:R-:W-:Y:S11]  /*31d70*/  HMMA.16816.F32 R8, R16.reuse, R12, R8 ;  /* 0x0000000c1008723c */ /* 0x050ff60000001808 */
[----:B------:R-:W-:Y:S11]  /*31d80*/  @!UPT UIADD3 URZ, URZ, URZ, URZ ;  /* 0x0000003f3f3ff290 */ /* 0x000ff6000fffe03f */
[----:B------:R-:W-:Y:S01]  /*31d90*/  @!UPT UIADD3 URZ, URZ, URZ, URZ ;  /* 0x0000003f3f3ff290 */ /* 0x000fe2000fffe03f */
[----:B------:R0:W-:Y:S01]  /*31da0*/  STL.64 [R1+0x130], R8 ;  /* 0x0001300801007387 */ /* 0x0001e20000100a00 */
[----:B------:R1:W-:Y:S03]  /*31db0*/  STL.64 [R1+0x138], R10 ;  /* 0x0001380a01007387 */ /* 0x0003e60000100a00 */
[----:B0-----:R-:W4:Y:S01]  /*31dc0*/  LDL.LU.64 R8, [R1+0x6b0] ;  /* 0x0006b00001087983 */ /* 0x001f220000300a00 */
[----:B-1----:R-:W4:Y:S02]  /*31dd0*/  LDL.LU.64 R10, [R1+0x6b8] ;  /* 0x0006b800010a7983 */ /* 0x002f240000300a00 */
[----:B------:R0:W-:Y:S02]  /*31de0*/  STL.64 [R1+0x3708], R12 ;  /* 0x0037080c01007387 */ /* 0x0001e40000100a00 */
[----:B0-----:R-:W3:Y:S01]  /*31df0*/  LDL.LU.64 R12, [R1+0x4e0] ;  /* 0x0004e000010c7983 */ /* 0x001ee20000300a00 */
[----:B------:R-:W3:Y:S01]  /*31e00*/  LDL.LU.64 R14, [R1+0x4e8] ;  /* 0x0004e800010e7983 */ /* 0x000ee20000300a00 */
[C---:B--2---:R-:W-:Y:S11]  /*31e10*/  HMMA.16816.F32 R24, R16.reuse, R20, R24 ;  /* 0x000000141018723c */ /* 0x044ff60000001818 */
[----:B------:R-:W-:Y:S11]  /*31e20*/  @!UPT UIADD3 URZ, URZ, URZ, URZ ;  /* 0x0000003f3f3ff290 */ /* 0x000ff6000fffe03f */
[----:B------:R-:W-:Y:S01]  /*31e30*/  @!UPT UIADD3 URZ, URZ, URZ, URZ ;  /* 0x0000003f3f3ff290 */ /* 0x000fe2000fffe03f */
[----:B------:R0:W-:Y:S01]  /*31e40*/  STL.64 [R1+0x120], R24 ;  /* 0x0001201801007387 */ /* 0x0001e20000100a00 */
[----:B------:R-:W-:Y:S03]  /*31e50*/  STL.64 [R1+0x128], R26 ;  /* 0x0001281a01007387 */ /* 0x000fe60000100a00 */
[----:B0-----:R-:W3:Y:S01]  /*31e60*/  LDL.LU.64 R24, [R1+0x3760] ;  /* 0x0037600001187983 */ /* 0x001ee20000300a00 */
[----:B------:R-:W-:Y:S02]  /*31e70*/  IMAD.MOV.U32 R0, RZ, RZ, R21 ;  /* 0x000000ffff007224 */ /* 0x000fe400078e0015 */
[----:B------:R-:W4:Y:S02]  /*31e80*/  LDL.LU.64 R22, [R1+0x3758] ;  /* 0x0037580001167983 */ /* 0x000f240000300a00 */
[----:B------:R-:W4:Y:S01]  /*31e90*/  LDL.LU.64 R20, [R1+0x3750] ;  /* 0x0037500001147983 */ /* 0x000f220000300a00 */
[----:B---3--:R-:W-:Y:S01]  /*31ea0*/  HMMA.16816.F32 R12, R16, R24, R12 ;  /* 0x00000018100c723c */ /* 0x008fe2000000180c */
[----:B------:R-:W2:Y:S01]  /*31eb0*/  LDL.LU.64 R16, [R1+0x6a0] ;  /* 0x0006a00001107983 */ /* 0x000ea20000300a00 */
[----:B------:R-:W2:Y:S11]  /*31ec0*/  LDL.LU.64 R18, [R1+0x6a8] ;  /* 0x0006a80001127983 */ /* 0x000eb60000300a00 */
[----:B------:R-:W-:Y:S11]  /*31ed0*/  @!UPT UIADD3 URZ, URZ, URZ, URZ ;  /* 0x0000003f3f3ff290 */ /* 0x000ff6000fffe03f */
[----:B------:R-:W-:Y:S02]  /*31ee0*/  IMAD.MOV.U32 R29, RZ, RZ, R12 ;  /* 0x000000ffff1d7224 */ /* 0x000fe400078e000c */
[----:B------:R-:W-:Y:S02]  /*31ef0*/  IMAD.MOV.U32 R28, RZ, RZ, R13 ;  /* 0x000000ffff1c7224 */ /* 0x000fe400078e000d */
[----:B------:R-:W3:Y:S04]  /*31f00*/  LDL.64 R12, [R1+0x60] ;  /* 0x00006000010c7983 */ /* 0x000ee80000100a00 */
[----:B---3--:R0:W-:Y:S04]  /*31f10*/  STL.64 [R1+0x3720], R12 ;  /* 0x0037200c01007387 */ /* 0x0081e80000100a00 */
[----:B0-----:R-:W4:Y:S01]  /*31f20*/  LDL.64 R12, [R1+0x20] ;  /* 0x00002000010c7983 */ /* 0x001f220000100a00 */
[----:B------:R-:W-:-:S02]  /*31f30*/  IMAD.MOV.U32 R2, RZ, RZ, R15 ;  /* 0x000000ffff027224 */ /* 0x000fc400078e000f */
[----:B------:R-:W-:-:S03]  /*31f40*/  IMAD.MOV.U32 R3, RZ, RZ, R14 ;  /* 0x000000ffff037224 */ /* 0x000fc600078e000e */
[----:B------:R-:W-:Y:S02]  /*31f50*/  STL [R1+0x33dc], R2 ;  /* 0x0033dc0201007387 */ /* 0x000fe40000100800 */
[----:B------:R-:W-:Y:S02]  /*31f60*/  STL [R1+0x33d8], R3 ;  /* 0x0033d80301007387 */ /* 0x000fe40000100800 */
[----:B------:R-:W-:Y:S02]  /*31f70*/  STL [R1+0x33d4], R28 ;  /* 0x0033d41c01007387 */ /* 0x000fe40000100800 */
[----:B------:R-:W-:Y:S01]  /*31f80*/  STL [R1+0x33d0], R29 ;  /* 0x0033d01d01007387 */ /* 0x000fe20000100800 */
[C---:B----4-:R-:W-:Y:S01]  /*31f90*/  HMMA.16816.F32 R8, R20.reuse, R12, R8 ;  /* 0x0000000c1408723c */ /* 0x050fe20000001808 */
[----:B------:R-:W-:Y:S02]  /*31fa0*/  IMAD.MOV.U32 R27, RZ, RZ, R12 ;  /* 0x000000ffff1b7224 */ /* 0x000fe400078e000c */
[----:B------:R-:W-:Y:S11]  /*31fb0*/  IMAD.MOV.U32 R26, RZ, RZ, R13 ;  /* 0x000000ffff1a7224 */ /* 0x000ff600078e000d */
[----:B------:R-:W-:Y:S09]  /*31fc0*/  @!UPT UIADD3 URZ, URZ, URZ, URZ ;  /* 0x0000003f3f3ff290 */ /* 0x000ff2000fffe03f */
[----:B------:R-:W-:Y:S01]  /*31fd0*/  STL.64 [R1+0x100], R8 ;  /* 0x0001000801007387 */ /* 0x000fe20000100a00 */
[----:B------:R0:W-:Y:S03]  /*31fe0*/  STL.64 [R1+0x108], R10 ;  /* 0x0001080a01007387 */ /* 0x0001e60000100a00 */
[----:B0-----:R-:W3:Y:S01]  /*31ff0*/  LDL.LU.64 R10, [R1+0x3748] ;  /* 0x00374800010a7983 */ /* 0x001ee20000300a00 */
[----:B------:R-:W4:Y:S02]  /*32000*/  LDL.LU.64 R8, [R1+0x3740] ;  /* 0x0037400001087983 */ /* 0x000f240000300a00 */
[----:B------:R-:W-:Y:S02]  /*32010*/  STL.64 [R1+0x36f8], R26 ;  /* 0x0036f81a01007387 */ /* 0x000fe40000100a00 */
[----:B------:R0:W-:Y:S02]  /*32020*/  STL.64 [R1+0x36f0], R24 ;  /* 0x0036f01801007387 */ /* 0x0001e40000100a00 */
[----:B0-----:R-:W2:Y:S02]  /*32030*/  LDL.64 R24, [R1+0x10] ;  /* 0x0000100001187983 */ /* 0x001ea40000100a00 */
[----:B--2---:R-:W-:Y:S11]  /*32040*/  HMMA.16816.F32 R12, R20, R24, R16 ;  /* 0x00000018140c723c */ /* 0x004ff60000001810 */
[----:B------:R-:W-:Y:S11]  /*32050*/  @!UPT UIADD3 URZ, URZ, URZ, URZ ;  /* 0x0000003f3f3ff290 */ /* 0x000ff6000fffe03f */
[----:B------:R-:W-:Y:S02]  /*32060*/  @!UPT UIADD3 URZ, URZ, URZ, URZ ;  /* 0x0000003f3f3ff290 */ /* 0x000fe4000fffe03f */
[----:B------:R-:W-:Y:S02]  /*32070*/  IMAD.MOV.U32 R2, RZ, RZ, R12 ;  /* 0x000000ffff027224 */ /* 0x000fe400078e000c */
[----:B------:R-:W-:Y:S02]  /*32080*/  IMAD.MOV.U32 R3, RZ, RZ, R13 ;  /* 0x000000ffff037224 */ /* 0x000fe400078e000d */
[----:B------:R-:W-:Y:S02]  /*32090*/  IMAD.MOV.U32 R28, RZ, RZ, R14 ;  /* 0x000000ffff1c7224 */ /* 0x000fe400078e000e */
[----:B------:R-:W-:Y:S01]  /*320a0*/  IMAD.MOV.U32 R29, RZ, RZ, R15 ;  /* 0x000000ffff1d7224 */ /* 0x000fe200078e000f */
[----:B------:R-:W2:Y:S01]  /*320b0*/  LDL.LU.64 R12, [R1+0x680] ;  /* 0x00068000010c7983 */ /* 0x000ea20000300a00 */
[----:B------:R-:W2:Y:S02]  /*320c0*/  LDL.LU.64 R14, [R1+0x688] ;  /* 0x00068800010e7983 */ /* 0x000ea40000300a00 */
[----:B------:R-:W-:-:S02]  /*320d0*/  IMAD.MOV.U32 R17, RZ, RZ, R24 ;  /* 0x000000ffff117224 */ /* 0x000fc400078e0018 */
[----:B------:R-:W-:Y:S01]  /*320e0*/  IMAD.MOV.U32 R16, RZ, RZ, R25 ;  /* 0x000000ffff107224 */ /* 0x000fe200078e0019 */
[----:B--2---:R-:W-:Y:S01]  /*320f0*/  STL.64 [R1+0x3738], R14 ;  /* 0x0037380e01007387 */ /* 0x004fe20000100a00 */
[----:B------:R0:W-:Y:S03]  /*32100*/  STL.64 [R1+0x3730], R12 ;  /* 0x0037300c01007387 */ /* 0x0001e60000100a00 */
[----:B0-----:R-:W4:Y:S01]  /*32110*/  LDL.LU.64 R12, [R1+0x690] ;  /* 0x00069000010c7983 */ /* 0x001f220000300a00 */
[----:B------:R-:W4:Y:S02]  /*32120*/  LDL.LU.64 R14, [R1+0x698] ;  /* 0x00069800010e7983 */ /* 0x000f240000300a00 */
[----:B------:R0:W-:Y:S02]  /*32130*/  STL.64 [R1+0x3700], R16 ;  /* 0x0037001001007387 */ /* 0x0001e40000100a00 */
[----:B0-----:R-:W2:Y:S01]  /*32140*/  LDL.LU.64 R16, [R1+0x660] ;  /* 0x0006600001107983 */ /* 0x001ea20000300a00 */
[----:B------:R-:W2:Y:S01]  /*32150*/  LDL.LU.64 R18, [R1+0x668] ;  /* 0x0006680001127983 */ /* 0x000ea20000300a00 */
[----:B----4-:R-:W-:Y:S02]  /*32160*/  HMMA.16816.F32 R12, R20, R8, R12 ;  /* 0x00000008140c723c */ /* 0x010fe4000000180c */
[----:B--2---:R-:W-:Y:S01]  /*32170*/  STL.64 [R1+0x3718], R18 ;  /* 0x0037181201007387 */ /* 0x004fe20000100a00 */
[----:B------:R0:W-:Y:S03]  /*32180*/  STL.64 [R1+0x3710], R16 ;  /* 0x0037101001007387 */ /* 0x0001e60000100a00 */
[----:B0-----:R-:W2:Y:S01]  /*32190*/  LDL.LU.64 R16, [R1+0x670] ;  /* 0x0006700001107983 */ /* 0x001ea20000300a00 */
[----:B------:R-:W2:Y:S02]  /*321a0*/  LDL.LU.64 R18, [R1+0x678] ;  /* 0x0006780001127983 */ /* 0x000ea40000300a00 */
[----:B------:R-:W4:Y:S02]  /*321b0*/  LDL.LU.64 R24, [R1+0x6d0] ;  /* 0x0006d00001187983 */ /* 0x000f240000300a00 */
[----:B------:R-:W4:Y:S01]  /*321c0*/  LDL.LU.64 R26, [R1+0x6d8] ;  /* 0x0006d800011a7983 */ /* 0x000f220000300a00 */
[----:B------:R-:W2:Y:S01]  /*321d0*/  LDL R7, [R1+0x5ac] ;  /* 0x0005ac0001077983 */ /* 0x000ea20000100800 */
[----:B------:R0:W-:Y:S03]  /*321e0*/  STL [R1+0x3548], R29 ;  /* 0x0035481d01007387 */ /* 0x0001e60000100800 */
[----:B0-----:R-:W2:Y:S01]  /*321f0*/  LDL R29, [R1+0x5a8] ;  /* 0x0005a800011d7983 */ /* 0x001ea20000100800 */
[----:B------:R-:W-:Y:S02]  /*32200*/  STL [R1+0x3544], R28 ;  /* 0x0035441c01007387 */ /* 0x000fe40000100800 */
[----:B------:R-:W-:Y:S02]  /*32210*/  STL [R1+0x3540], R3 ;  /* 0x0035400301007387 */ /* 0x000fe40000100800 */
[----:B------:R-:W-:Y:S02]  /*32220*/  STL [R1+0x34d8], R2 ;  /* 0x0034d80201007387 */ /* 0x000fe40000100800 */
[----:B------:R-:W-:Y:S01]  /*32230*/  STL.64 [R1+0xe0], R12 ;  /* 0x0000e00c01007387 */ /* 0x000fe20000100a00 */
[----:B------:R0:W-:Y:S03]  /*32240*/  STL.64 [R1+0xe8], R14 ;  /* 0x0000e80e01007387 */ /* 0x0001e60000100a00 */
[----:B0-----:R-:W2:Y:S01]  /*32250*/  LDL.LU.64 R14, [R1+0x3738] ;  /* 0x00373800010e7983 */ /* 0x001ea20000300a00 */
[----:B------:R-:W2:Y:S02]  /*32260*/  LDL.LU.64 R12, [R1+0x3730] ;  /* 0x00373000010c7983 */ /* 0x000ea40000300a00 */
[----:B---3--:R-:W-:Y:S02]  /*32270*/  STL.64 [R1+0x36d8], R10 ;  /* 0x0036d80a01007387 */ /* 0x008fe40000100a00 */
[----:B------:R0:W-:Y:S02]  /*32280*/  STL.64 [R1+0x36d0], R8 ;  /* 0x0036d00801007387 */ /* 0x0001e40000100a00 */
[----:B0-----:R-:W4:Y:S01]  /*32290*/  LDL R8, [R1+0x40] ;  /* 0x0000400001087983 */ /* 0x001f220000100800 */
[----:B------:R-:W-:-:S02]  /*322a0*/  IMAD.MOV.U32 R9, RZ, RZ, R0 ;  /* 0x000000ffff097224 */ /* 0x000fc400078e0000 */
[----:B------:R-:W3:Y:S01]  /*322b0*/  LDL.LU R0, [R1+0x3728] ;  /* 0x0037280001007983 */ /* 0x000ee20000300800 */
[C---:B--2---:R-:W-:Y:S11]  /*322c0*/  HMMA.16816.F32 R12, R20.reuse, R4, R12 ;  /* 0x00000004140c723c */ /* 0x044ff6000000180c */
[----:B------:R-:W-:Y:S11]  /*322d0*/  @!UPT UIADD3 URZ, URZ, URZ, URZ ;  /* 0x0000003f3f3ff290 */ /* 0x000ff6000fffe03f */
[----:B------:R-:W-:Y:S01]  /*322e0*/  @!UPT UIADD3 URZ, URZ, URZ, URZ ;  /* 0x0000003f3f3ff290 */ /* 0x000fe2000fffe03f */
[----:B------:R0:W-:Y:S01]  /*322f0*/  STL.64 [R1+0xd0], R12 ;  /* 0x0000d00c01007387 */ /* 0x0001e20000100a00 */
[----:B------:R-:W-:Y:S03]  /*32300*/  STL.64 [R1+0xd8], R14 ;  /* 0x0000d80e01007387 */ /* 0x000fe60000100a00 */
[----:B0-----:R-:W2:Y:S01]  /*32310*/  LDL.LU.64 R12, [R1+0x3720] ;  /* 0x00372000010c7983 */ /* 0x001ea20000300a00 */
[----:B------:R-:W-:Y:S02]  /*32320*/  STL [R1+0x36c8], R6 ;  /* 0x0036c80601007387 */ /* 0x000fe40000100800 */
[----:B------:R-:W-:Y:S01]  /*32330*/  STL.64 [R1+0x36c0], R4 ;  /* 0x0036c00401007387 */ /* 0x000fe20000100a00 */
[C---:B--2---:R-:W-:Y:S01]  /*32340*/  HMMA.16816.F32 R16, R20.reuse, R12, R16 ;  /* 0x0000000c1410723c */ /* 0x044fe20000001810 */
[----:B------:R-:W-:Y:S02]  /*32350*/  IMAD.MOV.U32 R3, RZ, RZ, R12 ;  /* 0x000000ffff037224 */ /* 0x000fe400078e000c */
[----:B------:R-:W-:Y:S11]  /*32360*/  IMAD.MOV.U32 R2, RZ, RZ, R13 ;  /* 0x000000ffff027224 */ /* 0x000ff600078e000d */
[----:B------:R-:W-:Y:S09]  /*32370*/  @!UPT UIADD3 URZ, URZ, URZ, URZ ;  /* 0x0000003f3f3ff290 */ /* 0x000ff2000fffe03f */
[----:B------:R-:W-:Y:S01]  /*32380*/  STL.64 [R1+0x200], R16 ;  /* 0x0002001001007387 */ /* 0x000fe20000100a00 */
[----:B------:R0:W-:Y:S03]  /*32390*/  STL.64 [R1+0x208], R18 ;  /* 0x0002081201007387 */ /* 0x0001e60000100a00 */
[----:B0-----:R-:W2:Y:S01]  /*323a0*/  LDL.LU.64 R18, [R1+0x3718] ;  /* 0x0037180001127983 */ /* 0x001ea20000300a00 */
[----:B------:R-:W2:Y:S02]  /*323b0*/  LDL.LU.64 R16, [R1+0x3710] ;  /* 0x0037100001107983 */ /* 0x000ea40000300a00 */
[----:B------:R-:W2:Y:S01]  /*323c0*/  LDL.LU.64 R12, [R1+0x3708] ;  /* 0x00370800010c7983 */ /* 0x000ea20000300a00 */
[C---:B----4-:R-:W-:Y:S08]  /*323d0*/  HMMA.16816.F32 R8, R20.reuse, R8, R24 ;  /* 0x000000081408723c */ /* 0x050ff00000001818 */
[----:B--2---:R-:W-:Y:S01]  /*323e0*/  HMMA.16816.F32 R12, R20, R12, R16 ;  /* 0x0000000c140c723c */ /* 0x004fe20000001810 */
[----:B------:R-:W2:Y:S11]  /*323f0*/  LDL.LU.64 R16, [R1+0x3700] ;  /* 0x0037000001107983 */ /* 0x000eb60000300a00 */
[----:B------:R-:W-:Y:S11]  /*32400*/  @!UPT UIADD3 URZ, URZ, URZ, URZ ;  /* 0x0000003f3f3ff290 */ /* 0x000ff6000fffe03f */
[----:B------:R-:W-:Y:S01]  /*32410*/  STL.64 [R1+0x2a0], R12 ;  /* 0x0002a00c01007387 */ /* 0x000fe20000100a00 */
[----:B------:R-:W-:Y:S02]  /*32420*/  STL.64 [R1+0x2a8], R14 ;  /* 0x0002a80e01007387 */ /* 0x000fe40000100a00 */
[----:B------:R-:W4:Y:S02]  /*32430*/  LDL.LU.64 R26, [R1+0x36f8] ;  /* 0x0036f800011a7983 */ /* 0x000f240000300a00 */
[----:B------:R-:W4:Y:S01]  /*32440*/  LDL.LU.64 R24, [R1+0x36f0] ;  /* 0x0036f00001187983 */ /* 0x000f220000300a00 */
[----:B------:R2:W-:Y:S01]  /*32450*/  STL.64 [R1+0x3b0], R8 ;  /* 0x0003b00801007387 */ /* 0x0005e20000100a00 */
[----:B------:R-:W-:Y:S03]  /*32460*/  STL.64 [R1+0x3b8], R10 ;  /* 0x0003b80a01007387 */ /* 0x000fe60000100a00 */
[----:B---3--:R-:W-:Y:S01]  /*32470*/  LDSM.16.MT88.4 R12, [R0+0x20080] ;  /* 0x02008000000c783b */ /* 0x008fe20000004200 */
[----:B--2---:R-:W-:-:S02]  /*32480*/  IMAD.MOV.U32 R8, RZ, RZ, R17 ;  /* 0x000000ffff087224 */ /* 0x004fc400078e0011 */
[----:B------:R-:W-:Y:S02]  /*32490*/  IMAD.MOV.U32 R9, RZ, RZ, R16 ;  /* 0x000000ffff097224 */ /* 0x000fe400078e0010 */
[----:B------:R-:W0:Y:S04]  /*324a0*/  LDSM.16.MT88.4 R16, [R7+0x20000] ;  /* 0x020000000710783b */ /* 0x000e280000004200 */
[----:B------:R1:W-:Y:S04]  /*324b0*/  STL.64 [R1+0x36e8], R8 ;  /* 0x0036e80801007387 */ /* 0x0003e80000100a00 */
[----:B-1----:R-:W2:Y:S01]  /*324c0*/  LDL.LU.64 R8, [R1+0x6c0] ;  /* 0x0006c00001087983 */ /* 0x002ea20000300a00 */
[----:B------:R-:W2:Y:S03]  /*324d0*/  LDL.LU.64 R10, [R1+0x6c8] ;  /* 0x0006c800010a7983 */ /* 0x000ea60000300a00 */
[----:B0-----:R-:W-:Y:S01]  /*324e0*/  STL.64 [R1+0x3680], R18 ;  /* 0x0036801201007387 */ /* 0x001fe20000100a00 */
[----:B------:R4:W-:Y:S02]  /*324f0*/  STL.64 [R1+0x3678], R16 ;  /* 0x0036781001007387 */ /* 0x0009e40000100a00 */
[----:B----4-:R-:W-:-:S02]  /*32500*/  IMAD.MOV.U32 R16, RZ, RZ, R27 ;  /* 0x000000ffff107224 */ /* 0x010fc400078e001b */
[----:B------:R-:W-:Y:S01]  /*32510*/  IMAD.MOV.U32 R17, RZ, RZ, R26 ;  /* 0x000000ffff117224 */ /* 0x000fe200078e001a */
[----:B--2---:R-:W-:Y:S01]  /*32520*/  HMMA.16816.F32 R20, R20, R24, R8 ;  /* 0x000000181414723c */ /* 0x004fe20000001808 */
[----:B------:R-:W0:Y:S04]  /*32530*/  LDSM.16.MT88.4 R24, [R7+0x20080] ;  /* 0x020080000718783b */ /* 0x000e280000004200 */
[----:B------:R-:W2:Y:S01]  /*32540*/  LDL.LU.64 R8, [R1+0x4d0] ;  /* 0x0004d00001087983 */ /* 0x000ea20000300a00 */
[----:B------:R-:W2:Y:S11]  /*32550*/  LDL.LU.64 R10, [R1+0x4d8] ;  /* 0x0004d800010a7983 */ /* 0x000eb60000300a00 */
[----:B------:R-:W-:Y:S06]  /*32560*/  @!UPT UIADD3 URZ, URZ, URZ, URZ ;  /* 0x0000003f3f3ff290 */ /* 0x000fec000fffe03f */
[----:B------:R-:W-:Y:S01]  /*32570*/  STL.64 [R1+0x3a0], R20 ;  /* 0x0003a01401007387 */ /* 0x000fe20000100a00 */
[----:B------:R-:W-:Y:S02]  /*32580*/  STL.64 [R1+0x3a8], R22 ;  /* 0x0003a81601007387 */ /* 0x000fe40000100a00 */
[----:B------:R-:W1:Y:S01]  /*32590*/  LDSM.16.MT88.4 R20, [R29+0x20000] ;  /* 0x020000001d14783b */ /* 0x000e620000004200 */
[----:B0-----:R-:W-:Y:S03]  /*325a0*/  STL.64 [R1+0x3630], R26 ;  /* 0x0036301a01007387 */ /* 0x001fe60000100a00 */
[----:B------:R0:W-:Y:S02]  /*325b0*/  STL.64 [R1+0x3628], R24 ;  /* 0x0036281801007387 */ /* 0x0001e40000100a00 */
[----:B0-----:R-:W3:Y:S04]  /*325c0*/  LDL.64 R24, [R1+0x40] ;  /* 0x0000400001187983 */ /* 0x001ee80000100a00 */
[----:B---3--:R0:W-:Y:S04]  /*325d0*/  STL.64 [R1+0x3698], R24 ;  /* 0x0036981801007387 */ /* 0x0081e80000100a00 */
[----:B0-----:R-:W3:Y:S04]  /*325e0*/  LDL.64 R24, [R1+0x50] ;  /* 0x0000500001187983 */ /* 0x001ee80000100a00 */
[----:B---3--:R0:W-:Y:S02]  /*325f0*/  STL.64 [R1+0x36a8], R24 ;  /* 0x0036a81801007387 */ /* 0x0081e40000100a00 */
[----:B0-----:R-:W-:-:S02]  /*32600*/  IMAD.MOV.U32 R24, RZ, RZ, R3 ;  /* 0x000000ffff187224 */ /* 0x001fc400078e0003 */
[----:B------:R-:W-:-:S05]  /*32610*/  IMAD.MOV.U32 R25, RZ, RZ, R2 ;  /* 0x000000ffff197224 */ /* 0x000fca00078e0002 */
[----:B------:R0:W-:Y:S04]  /*32620*/  STL.64 [R1+0x36e0], R24 ;  /* 0x0036e01801007387 */ /* 0x0001e80000100a00 */
[----:B0-----:R-:W3:Y:S01]  /*32630*/  LDL.LU.64 R24, [R1+0x400] ;  /* 0x0004000001187983 */ /* 0x001ee20000300a00 */
[----:B------:R-:W3:Y:S02]  /*32640*/  LDL.LU.64 R26, [R1+0x408] ;  /* 0x00040800011a7983 */ /* 0x000ee40000300a00 */
[----:B------:R-:W4:Y:S02]  /*32650*/  LDL.LU.64 R4, [R1+0x3f0] ;  /* 0x0003f00001047983 */ /* 0x000f240000300a00 */
[----:B------:R-:W4:Y:S01]  /*32660*/  LDL.LU.64 R6, [R1+0x3f8] ;  /* 0x0003f80001067983 */ /* 0x000f220000300a00 */
[----:B-1----:R-:W-:Y:S01]  /*32670*/  STL.64 [R1+0x35b0], R22 ;  /* 0x0035b01601007387 */ /* 0x002fe20000100a00 */
[----:B------:R0:W-:Y:S03]  /*32680*/  STL.64 [R1+0x35a8], R20 ;  /* 0x0035a81401007387 */ /* 0x0001e60000100a00 */
[----:B0-----:R-:W3:Y:S01]  /*32690*/  LDL.64 R20, [R1+0x30] ;  /* 0x0000300001147983 */ /* 0x001ee20000100a00 */
[C---:B--2---:R-:W-:Y:S03]  /*326a0*/  HMMA.16816.F32 R16, R12.reuse, R16, R8 ;  /* 0x000000100c10723c */ /* 0x044fe60000001808 */
[----:B---3--:R0:W-:Y:S04]  /*326b0*/  STL.64 [R1+0x36a0], R20 ;  /* 0x0036a01401007387 */ /* 0x0081e80000100a00 */
[----:B0-----:R-:W2:Y:S01]  /*326c0*/  LDL.LU.64 R20, [R1+0x340] ;  /* 0x0003400001147983 */ /* 0x001ea20000300a00 */
[----:B------:R-:W3:Y:S03]  /*326d0*/  LDL.LU.64 R22, [R1+0x348] ;  /* 0x0003480001167983 */ /* 0x000ee60000300a00 */
[----:B---3--:R-:W-:Y:S01]  /*326e0*/  STL.64 [R1+0x36b8], R22 ;  /* 0x0036b81601007387 */ /* 0x008fe20000100a00 */
[----:B--2---:R0:W-:Y:S03]  /*326f0*/  STL.64 [R1+0x36b0], R20 ;  /* 0x0036b01401007387 */ /* 0x0041e60000100a00 */
[----:B0-----:R-:W2:Y:S01]  /*32700*/  LDL.LU.64 R20, [R1+0x350] ;  /* 0x0003500001147983 */ /* 0x001ea20000300a00 */
[----:B------:R-:W2:Y:S02]  /*32710*/  LDL.LU.64 R22, [R1+0x358] ;  /* 0x0003580001167983 */ /* 0x000ea40000300a00 */
[----:B------:R-:W3:Y:S05]  /*32720*/  LDL.LU.64 R8, [R1+0x36e8] ;  /* 0x0036e80001087983 */ /* 0x000eea0000300a00 */
[----:B------:R0:W-:Y:S01]  /*32730*/  STL.64 [R1+0x420], R16 ;  /* 0x0004201001007387 */ /* 0x0001e20000100a00 */
[----:B------:R1:W-:Y:S04]  /*32740*/  STL.64 [R1+0x428], R18 ;  /* 0x0004281201007387 */ /* 0x0003e80000100a00 */
[----:B0-----:R-:W2:Y:S01]  /*32750*/  LDL.LU.64 R16, [R1+0x320] ;  /* 0x0003200001107983 */ /* 0x001ea20000300a00 */
[----:B-1----:R-:W2:Y:S01]  /*32760*/  LDL.LU.64 R18, [R1+0x328] ;  /* 0x0003280001127983 */ /* 0x002ea20000300a00 */
[C---:B---3--:R-:W-:Y:S02]  /*32770*/  HMMA.16816.F32 R8, R12.reuse, R8, R24 ;  /* 0x000000080c08723c */ /* 0x048fe40000001818 */
[----:B--2---:R-:W-:Y:S01]  /*32780*/  STL.64 [R1+0x3690], R18 ;  /* 0x0036901201007387 */ /* 0x004fe20000100a00 */
[----:B------:R0:W-:Y:S03]  /*32790*/  STL.64 [R1+0x3688], R16 ;  /* 0x0036881001007387 */ /* 0x0001e60000100a00 */
[----:B0-----:R-:W2:Y:S01]  /*327a0*/  LDL.LU.64 R16, [R1+0x330] ;  /* 0x0003300001107983 */ /* 0x001ea20000300a00 */
[----:B------:R-:W2:Y:S02]  /*327b0*/  LDL.LU.64 R18, [R1+0x338] ;  /* 0x0003380001127983 */ /* 0x000ea40000300a00 */
[----:B------:R-:W3:Y:S11]  /*327c0*/  LDL.LU.64 R24, [R1+0x36e0] ;  /* 0x0036e00001187983 */ /* 0x000ef60000300a00 */
[----:B------:R-:W-:Y:S03]  /*327d0*/  @!UPT UIADD3 URZ, URZ, URZ, URZ ;  /* 0x0000003f3f3ff290 */ /* 0x000fe6000fffe03f */
[----:B------:R-:W-:Y:S01]  /*327e0*/  STL.64 [R1+0x410], R8 ;  /* 0x0004100801007387 */ /* 0x000fe20000100a00 */
[----:B------:R0:W-:Y:S04]  /*327f0*/  STL.64 [R1+0x418], R10 ;  /* 0x0004180a01007387 */ /* 0x0001e80000100a00 */
[----:B0-----:R-:W2:Y:S01]  /*32800*/  LDL.LU.64 R10, [R1+0x36d8] ;  /* 0x0036d800010a7983 */ /* 0x001ea20000300a00 */
[----:B------:R-:W4:Y:S02]  /*32810*/  LDL.LU.64 R8, [R1+0x36d0] ;  /* 0x0036d00001087983 */ /* 0x000f240000300a00 */
[C---:B----4-:R-:W-:Y:S11]  /*32820*/  HMMA.16816.F32 R4, R12.reuse, R8, R4 ;  /* 0x000000080c04723c */ /* 0x050ff60000001804 */
[----:B------:R-:W-:Y:S11]  /*32830*/  @!UPT UIADD3 URZ, URZ, URZ, URZ ;  /* 0x0000003f3f3ff290 */ /* 0x000ff6000fffe03f */
[----:B------:R-:W-:Y:S01]  /*32840*/  @!UPT UIADD3 URZ, URZ, URZ, URZ ;  /* 0x0000003f3f3ff290 */ /* 0x000fe2000fffe03f */
[----:B------:R-:W-:Y:S01]  /*32850*/  STL.64 [R1+0x400], R4 ;  /* 0x0004000401007387 */ /* 0x000fe20000100a00 */
[----:B------:R0:W-:Y:S03]  /*32860*/  STL.64 [R1+0x408], R6 ;  /* 0x0004080601007387 */ /* 0x0001e60000100a00 */
[----:B0-----:R-:W4:Y:S01]  /*32870*/  LDL.LU R6, [R1+0x36c8] ;  /* 0x0036c80001067983 */ /* 0x001f220000300800 */
[----:B------:R-:W4:Y:S02]  /*32880*/  LDL.LU.64 R4, [R1+0x36c0] ;  /* 0x0036c00001047983 */ /* 0x000f240000300a00 */
[----:B--2---:R-:W-:Y:S02]  /*32890*/  STL.64 [R1+0x3670], R10 ;  /* 0x0036700a01007387 */ /* 0x004fe40000100a00 */
[----:B------:R0:W-:Y:S02]  /*328a0*/  STL.64 [R1+0x3668], R8 ;  /* 0x0036680801007387 */ /* 0x0001e40000100a00 */
[----:B0-----:R-:W4:Y:S01]  /*328b0*/  LDL.LU.64 R8, [R1+0x3e0] ;  /* 0x0003e00001087983 */ /* 0x001f220000300a00 */
[----:B------:R-:W4:Y:S01]  /*328c0*/  LDL.LU.64 R10, [R1+0x3e8] ;  /* 0x0003e800010a7983 */ /* 0x000f220000300a00 */
[C---:B---3--:R-:W-:Y:S08]  /*328d0*/  HMMA.16816.F32 R24, R12.reuse, R24, R20 ;  /* 0x000000180c18723c */ /* 0x048ff00000001814 */
[C---:B----4-:R-:W-:Y:S11]  /*328e0*/  HMMA.16816.F32 R8, R12.reuse, R4, R8 ;  /* 0x000000040c08723c */ /* 0x050ff60000001808 */
[----:B------:R-:W-:Y:S11]  /*328f0*/  @!UPT UIADD3 URZ, URZ, URZ, URZ ;  /* 0x0000003f3f3ff290 */ /* 0x000ff6000fffe03f */
[----:B------:R-:W-:Y:S01]  /*32900*/  @!UPT UIADD3 URZ, URZ, URZ, URZ ;  /* 0x0000003f3f3ff290 */ /* 0x000fe2000fffe03f */
[----:B------:R0:W-:Y:S01]  /*32910*/  STL.64 [R1+0x3f0], R8 ;  /* 0x0003f00801007387 */ /* 0x0001e20000100a00 */
[----:B------:R1:W-:Y:S03]  /*32920*/  STL.64 [R1+0x3f8], R10 ;  /* 0x0003f80a01007387 */ /* 0x0003e60000100a00 */
[----:B0-----:R-:W2:Y:S01]  /*32930*/  LDL.LU.64 R8, [R1+0x650] ;  /* 0x0006500001087983 */ /* 0x001ea20000300a00 */
[----:B-1----:R-:W2:Y:S02]  /*32940*/  LDL.LU.64 R10, [R1+0x658] ;  /* 0x00065800010a7983 */ /* 0x002ea40000300a00 */
[----:B------:R-:W3:Y:S02]  /*32950*/  LDL.LU.64 R22, [R1+0x36b8] ;  /* 0x0036b80001167983 */ /* 0x000ee40000300a00 */
[----:B------:R-:W3:Y:S01]  /*32960*/  LDL.LU.64 R20, [R1+0x36b0] ;  /* 0x0036b00001147983 */ /* 0x000ee20000300a00 */
[----:B------:R0:W-:Y:S01]  /*32970*/  STL.64 [R1+0x3e0], R24 ;  /* 0x0003e01801007387 */ /* 0x0001e20000100a00 */
[----:B------:R-:W-:Y:S03]  /*32980*/  STL.64 [R1+0x3e8], R26 ;  /* 0x0003e81a01007387 */ /* 0x000fe60000100a00 */
[----:B0-----:R-:W3:Y:S02]  /*32990*/  LDL.LU.64 R24, [R1+0x36a8] ;  /* 0x0036a80001187983 */ /* 0x001ee40000300a00 */
[C---:B---3--:R-:W-:Y:S01]  /*329a0*/  HMMA.16816.F32 R20, R12.reuse, R24, R20 ;  /* 0x000000180c14723c */ /* 0x048fe20000001814 */
[----:B------:R-:W-:Y:S11]  /*329b0*/  IMAD.MOV.U32 R7, RZ, RZ, R25 ;  /* 0x000000ffff077224 */ /* 0x000ff600078e0019 */
[----:B------:R-:W-:Y:S11]  /*329c0*/  @!UPT UIADD3 URZ, URZ, URZ, URZ ;  /* 0x0000003f3f3ff290 */ /* 0x000ff6000fffe03f */
[----:B------:R0:W-:Y:S01]  /*329d0*/  STL.64 [R1+0x3d0], R20 ;  /* 0x0003d01401007387 */ /* 0x0001e20000100a00 */
[----:B------:R1:W-:Y:S03]  /*329e0*/  STL.64 [R1+0x3d8], R22 ;  /* 0x0003d81601007387 */ /* 0x0003e60000100a00 */
[----:B0-----:R-:W3:Y:S01]  /*329f0*/  LDL.LU.64 R20, [R1+0x36a0] ;  /* 0x0036a00001147983 */ /* 0x001ee20000300a00 */
[----:B-1----:R-:W-:Y:S02]  /*32a00*/  IMAD.MOV.U32 R22, RZ, RZ, R24 ;  /* 0x000000ffff167224 */ /* 0x002fe400078e0018 */
[----:B------:R-:W4:Y:S02]  /*32a10*/  LDL.LU.64 R24, [R1+0x3698] ;  /* 0x0036980001187983 */ /* 0x000f240000300a00 */
[C---:B----4-:R-:W-:Y:S11]  /*32a20*/  HMMA.16816.F32 R16, R12.reuse, R24, R16 ;  /* 0x000000180c10723c */ /* 0x050ff60000001810 */
[----:B------:R-:W-:Y:S11]  /*32a30*/  @!UPT UIADD3 URZ, URZ, URZ, URZ ;  /* 0x0000003f3f3ff290 */ /* 0x000ff6000fffe03f */
[----:B------:R-:W-:Y:S01]  /*32a40*/  @!UPT UIADD3 URZ, URZ, URZ, URZ ;  /* 0x0000003f3f3ff290 */ /* 0x000fe2000fffe03f */
[----:B------:R-:W-:Y:S01]  /*32a50*/  STL.64 [R1+0x3c0], R16 ;  /* 0x0003c01001007387 */ /* 0x000fe20000100a00 */
[----:B------:R0:W-:Y:S03]  /*32a60*/  STL.64 [R1+0x3c8], R18 ;  /* 0x0003c81201007387 */ /* 0x0001e60000100a00 */
[----:B0-----:R-:W3:Y:S01]  /*32a70*/  LDL.LU.64 R18, [R1+0x3690] ;  /* 0x0036900001127983 */ /* 0x001ee20000300a00 */
[----:B------:R-:W3:Y:S02]  /*32a80*/  LDL.LU.64 R16, [R1+0x3688] ;  /* 0x0036880001107983 */ /* 0x000ee40000300a00 */
[----:B------:R-:W-:Y:S02]  /*32a90*/  IMAD.MOV.U32 R3, RZ, RZ, R24 ;  /* 0x000000ffff037224 */ /* 0x000fe400078e0018 */
[----:B------:R-:W-:Y:S02]  /*32aa0*/  IMAD.MOV.U32 R2, RZ, RZ, R25 ;  /* 0x000000ffff027224 */ /* 0x000fe400078e0019 */
[----:B------:R-:W4:Y:S01]  /*32ab0*/  LDL.LU.64 R24, [R1+0x630] ;  /* 0x0006300001187983 */ /* 0x000f220000300a00 */
[----:B------:R-:W4:Y:S01]  /*32ac0*/  LDL.LU.64 R26, [R1+0x638] ;  /* 0x00063800011a7983 */ /* 0x000f220000300a00 */
[----:B---3--:R-:W-:Y:S02]  /*32ad0*/  HMMA.16816.F32 R12, R12, R20, R16 ;  /* 0x000000140c0c723c */ /* 0x008fe40000001810 */
[----:B------:R-:W2:Y:S01]  /*32ae0*/  LDL.LU.64 R18, [R1+0x3680] ;  /* 0x0036800001127983 */ /* 0x000ea20000300a00 */
[----:B------:R-:W2:Y:S02]  /*32af0*/  LDL.LU.64 R16, [R1+0x3678] ;  /* 0x0036780001107983 */ /* 0x000ea40000300a00 */
[----:B------:R0:W-:Y:S02]  /*32b00*/  STL.64 [R1+0x3638], R20 ;  /* 0x0036381401007387 */ /* 0x0001e40000100a00 */
[----:B0-----:R-:W-:-:S02]  /*32b10*/  IMAD.MOV.U32 R20, RZ, RZ, R22 ;  /* 0x000000ffff147224 */ /* 0x001fc400078e0016 */
[----:B------:R-:W-:Y:S11]  /*32b20*/  IMAD.MOV.U32 R21, RZ, RZ, R7 ;  /* 0x000000ffff157224 */ /* 0x000ff600078e0007 */
[----:B------:R-:W-:Y:S03]  /*32b30*/  @!UPT UIADD3 URZ, URZ, URZ, URZ ;  /* 0x0000003f3f3ff290 */ /* 0x000fe6000fffe03f */
[----:B------:R-:W-:Y:S01]  /*32b40*/  STL.64 [R1+0x320], R12 ;  /* 0x0003200c01007387 */ /* 0x000fe20000100a00 */
[----:B------:R-:W-:Y:S02]  /*32b50*/  STL.64 [R1+0x328], R14 ;  /* 0x0003280e01007387 */ /* 0x000fe40000100a00 */
[----:B------:R0:W-:Y:S02]  /*32b60*/  STL.64 [R1+0x3648], R20 ;  /* 0x0036481401007387 */ /* 0x0001e40000100a00 */
[----:B0-----:R-:W3:Y:S04]  /*32b70*/  LDL.64 R20, [R1+0x60] ;  /* 0x0000600001147983 */ /* 0x001ee80000100a00 */
[----:B---3--:R0:W-:Y:S04]  /*32b80*/  STL.64 [R1+0x3660], R20 ;  /* 0x0036601401007387 */ /* 0x0081e80000100a00 */
[----:B0-----:R-:W3:Y:S01]  /*32b90*/  LDL.64 R20, [R1+0x10] ;  /* 0x0000100001147983 */ /* 0x001ee20000100a00 */
[----:B------:R-:W2:Y:S02]  /*32ba0*/  LDL.LU.64 R12, [R1+0x20] ;  /* 0x00002000010c7983 */ /* 0x000ea40000300a00 */
[----:B--2---:R-:W-:Y:S11]  /*32bb0*/  HMMA.16816.F32 R8, R16, R12, R8 ;  /* 0x0000000c1008723c */ /* 0x004ff60000001808 */
[----:B------:R-:W-:Y:S11]  /*32bc0*/  @!UPT UIADD3 URZ, URZ, URZ, URZ ;  /* 0x0000003f3f3ff290 */ /* 0x000ff6000fffe03f */
[----:B------:R-:W-:Y:S01]  /*32bd0*/  @!UPT UIADD3 URZ, URZ, URZ, URZ ;  /* 0x0000003f3f3ff290 */ /* 0x000fe2000fffe03f */
[----:B------:R-:W-:Y:S01]  /*32be0*/  STL.64 [R1+0x390], R8 ;  /* 0x0003900801007387 */ /* 0x000fe20000100a00 */
[----:B------:R0:W-:Y:S03]  /*32bf0*/  STL.64 [R1+0x398], R10 ;  /* 0x0003980a01007387 */ /* 0x0001e60000100a00 */
[----:B0-----:R-:W2:Y:S01]  /*32c00*/  LDL.LU.64 R10, [R1+0x3670] ;  /* 0x00367000010a7983 */ /* 0x001ea20000300a00 */
[----:B------:R-:W4:Y:S02]  /*32c10*/  LDL.LU.64 R8, [R1+0x3668] ;  /* 0x0036680001087983 */ /* 0x000f240000300a00 */
[----:B------:R0:W-:Y:S02]  /*32c20*/  STL.64 [R1+0x3640], R12 ;  /* 0x0036400c01007387 */ /* 0x0001e40000100a00 */
[----:B0-----:R-:W2:Y:S01]  /*32c30*/  LDL.LU.64 R12, [R1+0x640] ;  /* 0x00064000010c7983 */ /* 0x001ea20000300a00 */
[----:B------:R-:W2:Y:S02]  /*32c40*/  LDL.LU.64 R14, [R1+0x648] ;  /* 0x00064800010e7983 */ /* 0x000ea40000300a00 */
[----:B---3--:R-:W-:-:S02]  /*32c50*/  IMAD.MOV.U32 R28, RZ, RZ, R20 ;  /* 0x000000ffff1c7224 */ /* 0x008fc400078e0014 */
[----:B------:R-:W-:Y:S01]  /*32c60*/  IMAD.MOV.U32 R7, RZ, RZ, R21 ;  /* 0x000000ffff077224 */ /* 0x000fe200078e0015 */
[C---:B--2---:R-:W-:Y:S11]  /*32c70*/  HMMA.16816.F32 R12, R16.reuse, R20, R12 ;  /* 0x00000014100c723c */ /* 0x044ff6000000180c */
[----:B------:R-:W-:Y:S11]  /*32c80*/  @!UPT UIADD3 URZ, URZ, URZ, URZ ;  /* 0x0000003f3f3ff290 */ /* 0x000ff6000fffe03f */
[----:B------:R-:W-:Y:S01]  /*32c90*/  @!UPT UIADD3 URZ, URZ, URZ, URZ ;  /* 0x0000003f3f3ff290 */ /* 0x000fe2000fffe03f */
[----:B------:R0:W-:Y:S01]  /*32ca0*/  STL.64 [R1+0x380], R12 ;  /* 0x0003800c01007387 */ /* 0x0001e20000100a00 */
[----:B------:R1:W-:Y:S02]  /*32cb0*/  STL.64 [R1+0x388], R14 ;  /* 0x0003880e01007387 */ /* 0x0003e40000100a00 */
[----:B------:R-:W2:Y:S02]  /*32cc0*/  LDL.LU.64 R20, [R1+0x360] ;  /* 0x0003600001147983 */ /* 0x000ea40000300a00 */
[----:B------:R-:W2:Y:S01]  /*32cd0*/  LDL.LU.64 R22, [R1+0x368] ;  /* 0x0003680001167983 */ /* 0x000ea20000300a00 */
[----:B0-----:R-:W3:Y:S01]  /*32ce0*/  LDL.LU.64 R12, [R1+0x610] ;  /* 0x00061000010c7983 */ /* 0x001ee20000300a00 */
[----:B-1----:R-:W3:Y:S01]  /*32cf0*/  LDL.LU.64 R14, [R1+0x618] ;  /* 0x00061800010e7983 */ /* 0x002ee20000300a00 */
[C---:B----4-:R-:W-:Y:S11]  /*32d00*/  HMMA.16816.F32 R24, R16.reuse, R8, R24 ;  /* 0x000000081018723c */ /* 0x050ff60000001818 */
[----:B------:R-:W-:Y:S11]  /*32d10*/  @!UPT UIADD3 URZ, URZ, URZ, URZ ;  /* 0x0000003f3f3ff290 */ /* 0x000ff6000fffe03f */
[----:B------:R-:W-:Y:S01]  /*32d20*/  @!UPT UIADD3 URZ, URZ, URZ, URZ ;  /* 0x0000003f3f3ff290 */ /* 0x000fe2000fffe03f */
[----:B------:R-:W-:Y:S01]  /*32d30*/  STL.64 [R1+0x370], R24 ;  /* 0x0003701801007387 */ /* 0x000fe20000100a00 */
[----:B------:R-:W-:Y:S01]  /*32d40*/  STL.64 [R1+0x378], R26 ;  /* 0x0003781a01007387 */ /* 0x000fe20000100a00 */
[----:B--2---:R-:W-:Y:S02]  /*32d50*/  HMMA.16816.F32 R20, R16, R4, R20 ;  /* 0x000000041014723c */ /* 0x004fe40000001814 */
[----:B---3--:R-:W-:Y:S01]  /*32d60*/  STL.64 [R1+0x3658], R14 ;  /* 0x0036580e01007387 */ /* 0x008fe20000100a00 */
[----:B------:R0:W-:Y:S03]  /*32d70*/  STL.64 [R1+0x3650], R12 ;  /* 0x0036500c01007387 */ /* 0x0001e60000100a00 */
[----:B0-----:R-:W2:Y:S01]  /*32d80*/  LDL.LU.64 R12, [R1+0x620] ;  /* 0x00062000010c7983 */ /* 0x001ea20000300a00 */
[----:B------:R-:W2:Y:S02]  /*32d90*/  LDL.LU.64 R14, [R1+0x628] ;  /* 0x00062800010e7983 */ /* 0x000ea40000300a00 */
[----:B------:R-:W3:Y:S02]  /*32da0*/  LDL.LU.64 R24, [R1+0x600] ;  /* 0x0006000001187983 */ /* 0x000ee40000300a00 */
[----:B------:R-:W3:Y:S01]  /*32db0*/  LDL.LU.64 R26, [R1+0x608] ;  /* 0x00060800011a7983 */ /* 0x000ee20000300a00 */
[----:B------:R-:W-:Y:S01]  /*32dc0*/  STL.64 [R1+0x3608], R10 ;  /* 0x0036080a01007387 */ /* 0x000fe20000100a00 */
[----:B------:R0:W-:Y:S02]  /*32dd0*/  STL.64 [R1+0x3600], R8 ;  /* 0x0036000801007387 */ /* 0x0001e40000100a00 */
[----:B0-----:R-:W-:-:S02]  /*32de0*/  IMAD.MOV.U32 R8, RZ, RZ, R28 ;  /* 0x000000ffff087224 */ /* 0x001fc400078e001c */
[----:B------:R-:W-:-:S05]  /*32df0*/  IMAD.MOV.U32 R9, RZ, RZ, R7 ;  /* 0x000000ffff097224 */ /* 0x000fca00078e0007 */
[----:B------:R0:W-:Y:S04]  /*32e00*/  STL.64 [R1+0x3620], R8 ;  /* 0x0036200801007387 */ /* 0x0001e80000100a00 */
[----:B0-----:R-:W4:Y:S01]  /*32e10*/  LDL.LU.64 R8, [R1+0x5f0] ;  /* 0x0005f00001087983 */ /* 0x001f220000300a00 */
[----:B------:R-:W4:Y:S02]  /*32e20*/  LDL.LU.64 R10, [R1+0x5f8] ;  /* 0x0005f800010a7983 */ /* 0x000f240000300a00 */
[----:B------:R0:W-:Y:S02]  /*32e30*/  STL.64 [R1+0x360], R20 ;  /* 0x0003601401007387 */ /* 0x0001e40000100a00 */
[----:B------:R-:W-:Y:S01]  /*32e40*/  STL.64 [R1+0x368], R22 ;  /* 0x0003681601007387 */ /* 0x000fe20000100a00 */
[----:B0-----:R-:W2:Y:S01]  /*32e50*/  LDL.LU.64 R20, [R1+0x3660] ;  /* 0x0036600001147983 */ /* 0x001ea20000300a00 */
[----:B------:R-:W-:Y:S02]  /*32e60*/  STL [R1+0x35f8], R6 ;  /* 0x0035f80601007387 */ /* 0x000fe40000100800 */
[----:B------:R0:W-:Y:S02]  /*32e70*/  STL.64 [R1+0x35f0], R4 ;  /* 0x0035f00401007387 */ /* 0x0001e40000100a00 */
[----:B0-----:R-:W-:-:S02]  /*32e80*/  IMAD.MOV.U32 R4, RZ, RZ, R3 ;  /* 0x000000ffff047224 */ /* 0x001fc400078e0003 */
[----:B------:R-:W-:Y:S01]  /*32e90*/  IMAD.MOV.U32 R5, RZ, RZ, R2 ;  /* 0x000000ffff057224 */ /* 0x000fe200078e0002 */
        /* <DEDUP_REMOVED lines=8> */
[----:B------:R-:W2:Y:S02]  /*32f20*/  LDL.LU.64 R20, [R1+0x3648] ;  /* 0x0036480001147983 */ /* 0x000ea40000300a00 */
[C---:B--2---:R-:W-:Y:S01]  /*32f30*/  HMMA.16816.F32 R20, R16.reuse, R20, R12 ;  /* 0x000000141014723c */ /* 0x044fe2000000180c */
[----:B------:R-:W2:Y:S11]  /*32f40*/  LDL.LU.64 R12, [R1+0x3640] ;  /* 0x00364000010c7983 */ /* 0x000eb60000300a00 */
[----:B------:R-:W-:Y:S11]  /*32f50*/  @!UPT UIADD3 URZ, URZ, URZ, URZ ;  /* 0x0000003f3f3ff290 */ /* 0x000ff6000fffe03f */
[----:B------:R0:W-:Y:S01]  /*32f60*/  STL.64 [R1+0x340], R20 ;  /* 0x0003401401007387 */ /* 0x0001e20000100a00 */
[----:B------:R-:W-:Y:S03]  /*32f70*/  STL.64 [R1+0x348], R22 ;  /* 0x0003481601007387 */ /* 0x000fe60000100a00 */
[----:B0-----:R-:W4:Y:S01]  /*32f80*/  LDL.LU.64 R20, [R1+0x3638] ;  /* 0x0036380001147983 */ /* 0x001f220000300a00 */
[C---:B---3--:R-:W-:Y:S01]  /*32f90*/  HMMA.16816.F32 R4, R16.reuse, R4, R24 ;  /* 0x000000041004723c */ /* 0x048fe20000001818 */
[----:B------:R-:W2:Y:S02]  /*32fa0*/  LDL.LU.64 R26, [R1+0x3630] ;  /* 0x00363000011a7983 */ /* 0x000ea40000300a00 */
[----:B------:R-:W2:Y:S11]  /*32fb0*/  LDL.LU.64 R24, [R1+0x3628] ;  /* 0x0036280001187983 */ /* 0x000eb60000300a00 */
[----:B------:R-:W-:Y:S09]  /*32fc0*/  @!UPT UIADD3 URZ, URZ, URZ, URZ ;  /* 0x0000003f3f3ff290 */ /* 0x000ff2000fffe03f */
[----:B------:R-:W-:Y:S01]  /*32fd0*/  STL.64 [R1+0x330], R4 ;  /* 0x0003300401007387 */ /* 0x000fe20000100a00 */
[----:B------:R4:W-:Y:S02]  /*32fe0*/  STL.64 [R1+0x338], R6 ;  /* 0x0003380601007387 */ /* 0x0009e40000100a00 */
[----:B----4-:R-:W-:Y:S01]  /*32ff0*/  HMMA.16816.F32 R4, R16, R20, R8 ;  /* 0x000000141004723c */ /* 0x010fe20000001808 */
[----:B------:R-:W2:Y:S01]  /*33000*/  LDL.LU.64 R8, [R1+0x4b0] ;  /* 0x0004b00001087983 */ /* 0x000ea20000300a00 */
[----:B------:R-:W2:Y:S11]  /*33010*/  LDL.LU.64 R10, [R1+0x4b8] ;  /* 0x0004b800010a7983 */ /* 0x000eb60000300a00 */
[----:B------:R-:W-:Y:S10]  /*33020*/  @!UPT UIADD3 URZ, URZ, URZ, URZ ;  /* 0x0000003f3f3ff290 */ /* 0x000ff4000fffe03f */
[----:B------:R0:W-:Y:S01]  /*33030*/  STL.64 [R1+0x290], R4 ;  /* 0x0002900401007387 */ /* 0x0001e20000100a00 */
[----:B------:R1:W-:Y:S03]  /*33040*/  STL.64 [R1+0x298], R6 ;  /* 0x0002980601007387 */ /* 0x0003e60000100a00 */
[----:B0-----:R-:W3:Y:S01]  /*33050*/  LDL.LU.64 R4, [R1+0x240] ;  /* 0x0002400001047983 */ /* 0x001ee20000300a00 */
[----:B-1----:R-:W4:Y:S03]  /*33060*/  LDL.LU.64 R6, [R1+0x248] ;  /* 0x0002480001067983 */ /* 0x002f260000300a00 */
[----:B----4-:R-:W-:Y:S01]  /*33070*/  STL.64 [R1+0x3618], R6 ;  /* 0x0036180601007387 */ /* 0x010fe20000100a00 */
[----:B---3--:R0:W-:Y:S03]  /*33080*/  STL.64 [R1+0x3610], R4 ;  /* 0x0036100401007387 */ /* 0x0081e60000100a00 */
[----:B0-----:R-:W3:Y:S01]  /*33090*/  LDL.LU.64 R4, [R1+0x4a0] ;  /* 0x0004a00001047983 */ /* 0x001ee20000300a00 */
[----:B------:R-:W3:Y:S02]  /*330a0*/  LDL.LU.64 R6, [R1+0x4a8] ;  /* 0x0004a80001067983 */ /* 0x000ee40000300a00 */
[----:B------:R0:W-:Y:S02]  /*330b0*/  STL.64 [R1+0x35b8], R20 ;  /* 0x0035b81401007387 */ /* 0x0001e40000100a00 */
[----:B0-----:R-:W4:Y:S04]  /*330c0*/  LDL.LU.64 R20, [R1+0x40] ;  /* 0x0000400001147983 */ /* 0x001f280000300a00 */
[----:B----4-:R0:W-:Y:S04]  /*330d0*/  STL.64 [R1+0x35c8], R20 ;  /* 0x0035c81401007387 */ /* 0x0101e80000100a00 */
[----:B0-----:R-:W4:Y:S01]  /*330e0*/  LDL.LU.64 R20, [R1+0x1a0] ;  /* 0x0001a00001147983 */ /* 0x001f220000300a00 */
[----:B------:R-:W3:Y:S01]  /*330f0*/  LDL.LU.64 R22, [R1+0x1a8] ;  /* 0x0001a80001167983 */ /* 0x000ee20000300a00 */
[C---:B--2---:R-:W-:Y:S02]  /*33100*/  HMMA.16816.F32 R8, R24.reuse, R12, R8 ;  /* 0x0000000c1808723c */ /* 0x044fe40000001808 */
[----:B---3--:R-:W-:Y:S01]  /*33110*/  STL.64 [R1+0x35d8], R22 ;  /* 0x0035d81601007387 */ /* 0x008fe20000100a00 */
[----:B----4-:R0:W-:Y:S03]  /*33120*/  STL.64 [R1+0x35d0], R20 ;  /* 0x0035d01401007387 */ /* 0x0101e60000100a00 */
[----:B0-----:R-:W2:Y:S01]  /*33130*/  LDL.LU.64 R20, [R1+0x1b0] ;  /* 0x0001b00001147983 */ /* 0x001ea20000300a00 */
[----:B------:R-:W3:Y:S03]  /*33140*/  LDL.LU.64 R22, [R1+0x1b8] ;  /* 0x0001b80001167983 */ /* 0x000ee60000300a00 */
[----:B---3--:R-:W-:Y:S01]  /*33150*/  STL.64 [R1+0x35e8], R22 ;  /* 0x0035e81601007387 */ /* 0x008fe20000100a00 */
[----:B--2---:R0:W-:Y:S03]  /*33160*/  STL.64 [R1+0x35e0], R20 ;  /* 0x0035e01401007387 */ /* 0x0041e60000100a00 */
[----:B0-----:R-:W2:Y:S01]  /*33170*/  LDL.LU.64 R20, [R1+0x230] ;  /* 0x0002300001147983 */ /* 0x001ea20000300a00 */
[----:B------:R-:W2:Y:S02]  /*33180*/  LDL.LU.64 R22, [R1+0x238] ;  /* 0x0002380001167983 */ /* 0x000ea40000300a00 */
[----:B------:R-:W3:Y:S06]  /*33190*/  LDL.LU.64 R16, [R1+0x50] ;  /* 0x0000500001107983 */ /* 0x000eec0000300a00 */
[----:B------:R0:W-:Y:S01]  /*331a0*/  STL.64 [R1+0x280], R8 ;  /* 0x0002800801007387 */ /* 0x0001e20000100a00 */
[----:B------:R-:W-:Y:S04]  /*331b0*/  STL.64 [R1+0x288], R10 ;  /* 0x0002880a01007387 */ /* 0x000fe80000100a00 */
[----:B0-----:R-:W4:Y:S01]  /*331c0*/  LDL.LU.64 R8, [R1+0x3620] ;  /* 0x0036200001087983 */ /* 0x001f220000300a00 */
[----:B------:R0:W-:Y:S03]  /*331d0*/  STL.64 [R1+0x35c0], R12 ;  /* 0x0035c00c01007387 */ /* 0x0001e60000100a00 */
[----:B0-----:R-:W2:Y:S01]  /*331e0*/  LDL.LU.64 R12, [R1+0x190] ;  /* 0x00019000010c7983 */ /* 0x001ea20000300a00 */
[----:B------:R-:W2:Y:S01]  /*331f0*/  LDL.LU.64 R14, [R1+0x198] ;  /* 0x00019800010e7983 */ /* 0x000ea20000300a00 */
[C---:B----4-:R-:W-:Y:S02]  /*33200*/  HMMA.16816.F32 R8, R24.reuse, R8, R4 ;  /* 0x000000081808723c */ /* 0x050fe40000001804 */
[----:B------:R-:W4:Y:S01]  /*33210*/  LDL.LU.64 R6, [R1+0x3618] ;  /* 0x0036180001067983 */ /* 0x000f220000300a00 */
[----:B------:R-:W4:Y:S11]  /*33220*/  LDL.LU.64 R4, [R1+0x3610] ;  /* 0x0036100001047983 */ /* 0x000f360000300a00 */
[----:B------:R-:W-:Y:S09]  /*33230*/  @!UPT UIADD3 URZ, URZ, URZ, URZ ;  /* 0x0000003f3f3ff290 */ /* 0x000ff2000fffe03f */
[----:B------:R-:W-:Y:S01]  /*33240*/  STL.64 [R1+0x270], R8 ;  /* 0x0002700801007387 */ /* 0x000fe20000100a00 */
[----:B------:R0:W-:Y:S03]  /*33250*/  STL.64 [R1+0x278], R10 ;  /* 0x0002780a01007387 */ /* 0x0001e60000100a00 */
        /* <DEDUP_REMOVED lines=8> */
[----:B------:R-:W3:Y:S02]  /*332e0*/  LDL.LU.64 R4, [R1+0x35f0] ;  /* 0x0035f00001047983 */ /* 0x000ee40000300a00 */
[----:B--2---:R-:W-:Y:S02]  /*332f0*/  STL.64 [R1+0x3590], R10 ;  /* 0x0035900a01007387 */ /* 0x004fe40000100a00 */
[----:B------:R0:W-:Y:S02]  /*33300*/  STL.64 [R1+0x3588], R8 ;  /* 0x0035880801007387 */ /* 0x0001e40000100a00 */
[----:B0-----:R-:W2:Y:S01]  /*33310*/  LDL.LU.64 R8, [R1+0x110] ;  /* 0x0001100001087983 */ /* 0x001ea20000300a00 */
[----:B------:R-:W2:Y:S01]  /*33320*/  LDL.LU.64 R10, [R1+0x118] ;  /* 0x00011800010a7983 */ /* 0x000ea20000300a00 */
[----:B---3--:R-:W-:Y:S11]  /*33330*/  HMMA.16816.F32 R20, R24, R4, R20 ;  /* 0x000000041814723c */ /* 0x008ff60000001814 */
[----:B------:R-:W-:Y:S11]  /*33340*/  @!UPT UIADD3 URZ, URZ, URZ, URZ ;  /* 0x0000003f3f3ff290 */ /* 0x000ff6000fffe03f */
[----:B------:R-:W-:Y:S01]  /*33350*/  @!UPT UIADD3 URZ, URZ, URZ, URZ ;  /* 0x0000003f3f3ff290 */ /* 0x000fe2000fffe03f */
[----:B------:R-:W-:Y:S01]  /*33360*/  STL.64 [R1+0x250], R20 ;  /* 0x0002501401007387 */ /* 0x000fe20000100a00 */
[----:B------:R0:W-:Y:S03]  /*33370*/  STL.64 [R1+0x258], R22 ;  /* 0x0002581601007387 */ /* 0x0001e60000100a00 */
[----:B0-----:R-:W3:Y:S01]  /*33380*/  LDL.LU.64 R22, [R1+0x35e8] ;  /* 0x0035e80001167983 */ /* 0x001ee20000300a00 */
[----:B------:R-:W3:Y:S02]  /*33390*/  LDL.LU.64 R20, [R1+0x35e0] ;  /* 0x0035e00001147983 */ /* 0x000ee40000300a00 */
[----:B----4-:R-:W-:Y:S02]  /*333a0*/  STL [R1+0x35a0], R6 ;  /* 0x0035a00601007387 */ /* 0x010fe40000100800 */
[----:B------:R0:W-:Y:S02]  /*333b0*/  STL.64 [R1+0x3598], R4 ;  /* 0x0035980401007387 */ /* 0x0001e40000100a00 */
[----:B0-----:R-:W-:-:S02]  /*333c0*/  IMAD.MOV.U32 R4, RZ, RZ, R3 ;  /* 0x000000ffff047224 */ /* 0x001fc400078e0003 */
[----:B------:R-:W-:-:S07]  /*333d0*/  IMAD.MOV.U32 R5, RZ, RZ, R2 ;  /* 0x000000ffff057224 */ /* 0x000fce00078e0002 */
[C---:B---3--:R-:W-:Y:S01]  /*333e0*/  HMMA.16816.F32 R4, R24.reuse, R4, R20 ;  /* 0x000000041804723c */ /* 0x048fe20000001814 */
[----:B------:R-:W3:Y:S01]  /*333f0*/  LDL.LU.64 R22, [R1+0x35d8] ;  /* 0x0035d80001167983 */ /* 0x000ee20000300a00 */
[----:B------:R-:W3:Y:S11]  /*33400*/  LDL.LU.64 R20, [R1+0x35d0] ;  /* 0x0035d00001147983 */ /* 0x000ef60000300a00 */
[----:B------:R-:W-:Y:S10]  /*33410*/  @!UPT UIADD3 URZ, URZ, URZ, URZ ;  /* 0x0000003f3f3ff290 */ /* 0x000ff4000fffe03f */
[----:B------:R0:W-:Y:S01]  /*33420*/  STL.64 [R1+0x240], R4 ;  /* 0x0002400401007387 */ /* 0x0001e20000100a00 */
[----:B------:R1:W-:Y:S03]  /*33430*/  STL.64 [R1+0x248], R6 ;  /* 0x0002480601007387 */ /* 0x0003e60000100a00 */
[----:B0-----:R-:W4:Y:S01]  /*33440*/  LDL.LU.64 R4, [R1+0x5c0] ;  /* 0x0005c00001047983 */ /* 0x001f220000300a00 */
[----:B-1----:R-:W4:Y:S01]  /*33450*/  LDL.LU.64 R6, [R1+0x5c8] ;  /* 0x0005c80001067983 */ /* 0x002f220000300a00 */
[C---:B---3--:R-:W-:Y:S11]  /*33460*/  HMMA.16816.F32 R20, R24.reuse, R16, R20 ;  /* 0x000000101814723c */ /* 0x048ff60000001814 */
[----:B------:R-:W-:Y:S11]  /*33470*/  @!UPT UIADD3 URZ, URZ, URZ, URZ ;  /* 0x0000003f3f3ff290 */ /* 0x000ff6000fffe03f */
[----:B------:R-:W-:Y:S01]  /*33480*/  @!UPT UIADD3 URZ, URZ, URZ, URZ ;  /* 0x0000003f3f3ff290 */ /* 0x000fe2000fffe03f */
[----:B------:R0:W-:Y:S01]  /*33490*/  STL.64 [R1+0x230], R20 ;  /* 0x0002301401007387 */ /* 0x0001e20000100a00 */
[----:B------:R-:W-:Y:S03]  /*334a0*/  STL.64 [R1+0x238], R22 ;  /* 0x0002381601007387 */ /* 0x000fe60000100a00 */
[----:B0-----:R-:W3:Y:S01]  /*334b0*/  LDL.LU.64 R20, [R1+0x35c8] ;  /* 0x0035c80001147983 */ /* 0x001ee20000300a00 */
[----:B------:R0:W-:Y:S03]  /*334c0*/  STL.64 [R1+0x3560], R16 ;  /* 0x0035601001007387 */ /* 0x0001e60000100a00 */
[----:B0-----:R-:W2:Y:S01]  /*334d0*/  LDL.LU.64 R16, [R1+0x60] ;  /* 0x0000600001107983 */ /* 0x001ea20000300a00 */
[C---:B---3--:R-:W-:Y:S01]  /*334e0*/  HMMA.16816.F32 R12, R24.reuse, R20, R12 ;  /* 0x00000014180c723c */ /* 0x048fe2000000180c */
[----:B------:R-:W-:Y:S11]  /*334f0*/  IMAD.MOV.U32 R2, RZ, RZ, R21 ;  /* 0x000000ffff027224 */ /* 0x000ff600078e0015 */
[----:B------:R-:W-:Y:S11]  /*33500*/  @!UPT UIADD3 URZ, URZ, URZ, URZ ;  /* 0x0000003f3f3ff290 */ /* 0x000ff6000fffe03f */
[----:B------:R0:W-:Y:S01]  /*33510*/  STL.64 [R1+0x220], R12 ;  /* 0x0002200c01007387 */ /* 0x0001e20000100a00 */
[----:B------:R1:W-:Y:S03]  /*33520*/  STL.64 [R1+0x228], R14 ;  /* 0x0002280e01007387 */ /* 0x0003e60000100a00 */
[----:B0-----:R-:W4:Y:S01]  /*33530*/  LDL.LU.64 R12, [R1+0x35c0] ;  /* 0x0035c000010c7983 */ /* 0x001f220000300a00 */
[----:B-1----:R-:W-:Y:S02]  /*33540*/  IMAD.MOV.U32 R14, RZ, RZ, R20 ;  /* 0x000000ffff0e7224 */ /* 0x002fe400078e0014 */
[----:B------:R-:W2:Y:S02]  /*33550*/  LDL.LU.64 R20, [R1+0x35b8] ;  /* 0x0035b80001147983 */ /* 0x000ea40000300a00 */
[----:B--2---:R-:W-:Y:S01]  /*33560*/  HMMA.16816.F32 R8, R24, R20, R8 ;  /* 0x000000141808723c */ /* 0x004fe20000001808 */
[----:B------:R-:W-:-:S02]  /*33570*/  IMAD.MOV.U32 R28, RZ, RZ, R20 ;  /* 0x000000ffff1c7224 */ /* 0x000fc400078e0014 */
[----:B------:R-:W-:Y:S11]  /*33580*/  IMAD.MOV.U32 R3, RZ, RZ, R21 ;  /* 0x000000ffff037224 */ /* 0x000ff600078e0015 */
[----:B------:R-:W-:Y:S09]  /*33590*/  @!UPT UIADD3 URZ, URZ, URZ, URZ ;  /* 0x0000003f3f3ff290 */ /* 0x000ff2000fffe03f */
[----:B------:R0:W-:Y:S01]  /*335a0*/  STL.64 [R1+0x110], R8 ;  /* 0x0001100801007387 */ /* 0x0001e20000100a00 */
[----:B------:R1:W-:Y:S02]  /*335b0*/  STL.64 [R1+0x118], R10 ;  /* 0x0001180a01007387 */ /* 0x0003e40000100a00 */
[----:B------:R-:W4:Y:S02]  /*335c0*/  LDL.LU.64 R22, [R1+0x35b0] ;  /* 0x0035b00001167983 */ /* 0x000f240000300a00 */
[----:B------:R-:W4:Y:S01]  /*335d0*/  LDL.LU.64 R20, [R1+0x35a8] ;  /* 0x0035a80001147983 */ /* 0x000f220000300a00 */
[----:B0-----:R-:W2:Y:S01]  /*335e0*/  LDL.LU.64 R8, [R1+0x5b0] ;  /* 0x0005b00001087983 */ /* 0x001ea20000300a00 */
[----:B-1----:R-:W2:Y:S02]  /*335f0*/  LDL.LU.64 R10, [R1+0x5b8] ;  /* 0x0005b800010a7983 */ /* 0x002ea40000300a00 */
[----:B------:R-:W3:Y:S02]  /*33600*/  LDL R26, [R1+0x48] ;  /* 0x00004800011a7983 */ /* 0x000ee40000100800 */
[----:B------:R-:W3:Y:S02]  /*33610*/  LDL R27, [R1+0x4c] ;  /* 0x00004c00011b7983 */ /* 0x000ee40000100800 */
[----:B------:R-:W-:-:S02]  /*33620*/  IMAD.MOV.U32 R24, RZ, RZ, R14 ;  /* 0x000000ffff187224 */ /* 0x000fc400078e000e */
[----:B------:R-:W-:Y:S01]  /*33630*/  IMAD.MOV.U32 R25, RZ, RZ, R2 ;  /* 0x000000ffff197224 */ /* 0x000fe200078e0002 */
[C---:B----4-:R-:W-:Y:S01]  /*33640*/  HMMA.16816.F32 R4, R20.reuse, R12, R4 ;  /* 0x0000000c1404723c */ /* 0x050fe20000001804 */
[----:B---3--:R-:W-:Y:S03]  /*33650*/  STL.64 [R1+0x3558], R26 ;  /* 0x0035581a01007387 */ /* 0x008fe60000100a00 */
[----:B------:R0:W-:Y:S02]  /*33660*/  STL.64 [R1+0x3550], R24 ;  /* 0x0035501801007387 */ /* 0x0001e40000100a00 */
[----:B0-----:R-:W2:Y:S11]  /*33670*/  LDL.LU.64 R24, [R1+0x10] ;  /* 0x0000100001187983 */ /* 0x001eb60000300a00 */
[----:B------:R-:W-:Y:S06]  /*33680*/  @!UPT UIADD3 URZ, URZ, URZ, URZ ;  /* 0x0000003f3f3ff290 */ /* 0x000fec000fffe03f */
[----:B------:R-:W-:Y:S02]  /*33690*/  STL.64 [R1+0x1f0], R4 ;  /* 0x0001f00401007387 */ /* 0x000fe40000100a00 */
[----:B------:R0:W-:Y:S02]  /*336a0*/  STL.64 [R1+0x1f8], R6 ;  /* 0x0001f80601007387 */ /* 0x0001e40000100a00 */
[----:B0-----:R-:W3:Y:S01]  /*336b0*/  LDL.LU R6, [R1+0x35a0] ;  /* 0x0035a00001067983 */ /* 0x001ee20000300800 */
[----:B------:R-:W4:Y:S02]  /*336c0*/  LDL.LU.64 R4, [R1+0x3598] ;  /* 0x0035980001047983 */ /* 0x000f240000300a00 */
[----:B------:R-:W-:Y:S02]  /*336d0*/  IMAD.MOV.U32 R7, RZ, RZ, R12 ;  /* 0x000000ffff077224 */ /* 0x000fe400078e000c */
[----:B------:R-:W-:Y:S01]  /*336e0*/  IMAD.MOV.U32 R2, RZ, RZ, R13 ;  /* 0x000000ffff027224 */ /* 0x000fe200078e000d */
[C---:B--2---:R-:W-:Y:S02]  /*336f0*/  HMMA.16816.F32 R8, R20.reuse, R24, R8 ;  /* 0x000000181408723c */ /* 0x044fe40000001808 */
[----:B---3--:R-:W-:Y:S01]  /*33700*/  STL.64 [R1+0x3580], R6 ;  /* 0x0035800601007387 */ /* 0x008fe20000100a00 */
[----:B----4-:R0:W-:Y:S03]  /*33710*/  STL.64 [R1+0x3578], R4 ;  /* 0x0035780401007387 */ /* 0x0101e60000100a00 */
[----:B0-----:R-:W2:Y:S01]  /*33720*/  LDL.LU.64 R4, [R1+0x590] ;  /* 0x0005900001047983 */ /* 0x001ea20000300a00 */
[----:B------:R-:W2:Y:S02]  /*33730*/  LDL.LU.64 R6, [R1+0x598] ;  /* 0x0005980001067983 */ /* 0x000ea40000300a00 */
[----:B------:R-:W3:Y:S02]  /*33740*/  LDL.LU.64 R12, [R1+0x580] ;  /* 0x00058000010c7983 */ /* 0x000ee40000300a00 */
[----:B------:R-:W3:Y:S11]  /*33750*/  LDL.LU.64 R14, [R1+0x588] ;  /* 0x00058800010e7983 */ /* 0x000ef60000300a00 */
[----:B------:R-:W-:Y:S01]  /*33760*/  @!UPT UIADD3 URZ, URZ, URZ, URZ ;  /* 0x0000003f3f3ff290 */ /* 0x000fe2000fffe03f */
[----:B------:R-:W-:Y:S01]  /*33770*/  STL.64 [R1+0x1e0], R8 ;  /* 0x0001e00801007387 */ /* 0x000fe20000100a00 */
[----:B------:R0:W-:Y:S03]  /*33780*/  STL.64 [R1+0x1e8], R10 ;  /* 0x0001e80a01007387 */ /* 0x0001e60000100a00 */
[----:B0-----:R-:W4:Y:S01]  /*33790*/  LDL.LU.64 R10, [R1+0x3590] ;  /* 0x00359000010a7983 */ /* 0x001f220000300a00 */
[----:B------:R-:W2:Y:S02]  /*337a0*/  LDL.LU.64 R8, [R1+0x3588] ;  /* 0x0035880001087983 */ /* 0x000ea40000300a00 */
[----:B------:R-:W-:Y:S02]  /*337b0*/  IMAD.MOV.U32 R19, RZ, RZ, R24 ;  /* 0x000000ffff137224 */ /* 0x000fe400078e0018 */
[----:B------:R-:W-:Y:S02]  /*337c0*/  IMAD.MOV.U32 R18, RZ, RZ, R25 ;  /* 0x000000ffff127224 */ /* 0x000fe400078e0019 */
[----:B------:R-:W3:Y:S01]  /*337d0*/  LDL.LU.64 R24, [R1+0x560] ;  /* 0x0005600001187983 */ /* 0x000ee20000300a00 */
[----:B------:R-:W3:Y:S01]  /*337e0*/  LDL.LU.64 R26, [R1+0x568] ;  /* 0x00056800011a7983 */ /* 0x000ee20000300a00 */
[----:B--2---:R-:W-:Y:S02]  /*337f0*/  HMMA.16816.F32 R4, R20, R8, R4 ;  /* 0x000000081404723c */ /* 0x004fe40000001804 */
[----:B---3--:R-:W-:Y:S01]  /*33800*/  STL.64 [R1+0x3570], R26 ;  /* 0x0035701a01007387 */ /* 0x008fe20000100a00 */
[----:B------:R0:W-:Y:S03]  /*33810*/  STL.64 [R1+0x3568], R24 ;  /* 0x0035681801007387 */ /* 0x0001e60000100a00 */
[----:B0-----:R-:W2:Y:S01]  /*33820*/  LDL.LU.64 R24, [R1+0x570] ;  /* 0x0005700001187983 */ /* 0x001ea20000300a00 */
[----:B------:R-:W2:Y:S11]  /*33830*/  LDL.LU.64 R26, [R1+0x578] ;  /* 0x00057800011a7983 */ /* 0x000eb60000300a00 */
[----:B------:R-:W-:Y:S05]  /*33840*/  @!UPT UIADD3 URZ, URZ, URZ, URZ ;  /* 0x0000003f3f3ff290 */ /* 0x000fea000fffe03f */
[----:B------:R-:W-:Y:S01]  /*33850*/  STL.64 [R1+0x1d0], R4 ;  /* 0x0001d00401007387 */ /* 0x000fe20000100a00 */
[----:B------:R0:W-:Y:S03]  /*33860*/  STL.64 [R1+0x1d8], R6 ;  /* 0x0001d80601007387 */ /* 0x0001e60000100a00 */
[----:B0-----:R-:W3:Y:S01]  /*33870*/  LDL.LU.64 R6, [R1+0x3580] ;  /* 0x0035800001067983 */ /* 0x001ee20000300a00 */
[----:B------:R-:W3:Y:S02]  /*33880*/  LDL.LU.64 R4, [R1+0x3578] ;  /* 0x0035780001047983 */ /* 0x000ee40000300a00 */
[----:B----4-:R0:W-:Y:S02]  /*33890*/  STL.64 [R1+0x34e8], R10 ;  /* 0x0034e80a01007387 */ /* 0x0101e40000100a00 */
[----:B0-----:R-:W4:Y:S01]  /*338a0*/  LDL R11, [R1+0x5a4] ;  /* 0x0005a400010b7983 */ /* 0x001f220000100800 */
[----:B------:R0:W-:Y:S02]  /*338b0*/  STL.64 [R1+0x34e0], R8 ;  /* 0x0034e00801007387 */ /* 0x0001e40000100a00 */
[----:B0-----:R-:W-:-:S02]  /*338c0*/  IMAD.MOV.U32 R8, RZ, RZ, R19 ;  /* 0x000000ffff087224 */ /* 0x001fc400078e0013 */
[----:B------:R-:W-:-:S05]  /*338d0*/  IMAD.MOV.U32 R9, RZ, RZ, R18 ;  /* 0x000000ffff097224 */ /* 0x000fca00078e0012 */
[----:B------:R0:W-:Y:S02]  /*338e0*/  STL.64 [R1+0x3500], R8 ;  /* 0x0035000801007387 */ /* 0x0001e40000100a00 */
[----:B0-----:R-:W-:Y:S01]  /*338f0*/  IMAD.MOV.U32 R9, RZ, RZ, R2 ;  /* 0x000000ffff097224 */ /* 0x001fe200078e0002 */
[C---:B--2---:R-:W-:Y:S08]  /*33900*/  HMMA.16816.F32 R24, R20.reuse, R16, R24 ;  /* 0x000000101418723c */ /* 0x044ff00000001818 */
[----:B---3--:R-:W-:Y:S01]  /*33910*/  HMMA.16816.F32 R12, R20, R4, R12 ;  /* 0x00000004140c723c */ /* 0x008fe2000000180c */
[----:B------:R-:W-:Y:S11]  /*33920*/  IMAD.MOV.U32 R8, RZ, RZ, R7 ;  /* 0x000000ffff087224 */ /* 0x000ff600078e0007 */
[----:B------:R-:W-:Y:S11]  /*33930*/  @!UPT UIADD3 URZ, URZ, URZ, URZ ;  /* 0x0000003f3f3ff290 */ /* 0x000ff6000fffe03f */
[----:B------:R0:W-:Y:S01]  /*33940*/  STL.64 [R1+0x1c0], R12 ;  /* 0x0001c00c01007387 */ /* 0x0001e20000100a00 */
[----:B------:R1:W-:Y:S03]  /*33950*/  STL.64 [R1+0x1c8], R14 ;  /* 0x0001c80e01007387 */ /* 0x0003e60000100a00 */
[----:B0-----:R-:W2:Y:S01]  /*33960*/  LDL.LU.64 R12, [R1+0x5e0] ;  /* 0x0005e000010c7983 */ /* 0x001ea20000300a00 */
[----:B-1----:R-:W2:Y:S02]  /*33970*/  LDL.LU.64 R14, [R1+0x5e8] ;  /* 0x0005e800010e7983 */ /* 0x002ea40000300a00 */
[----:B------:R0:W-:Y:S02]  /*33980*/  STL.64 [R1+0x3518], R8 ;  /* 0x0035180801007387 */ /* 0x0001e40000100a00 */
[----:B------:R-:W-:Y:S01]  /*33990*/  STL.64 [R1+0x1b0], R24 ;  /* 0x0001b01801007387 */ /* 0x000fe20000100a00 */
[----:B------:R1:W-:Y:S01]  /*339a0*/  STL.64 [R1+0x1b8], R26 ;  /* 0x0001b81a01007387 */ /* 0x0003e20000100a00 */
[----:B0-----:R-:W-:-:S02]  /*339b0*/  IMAD.MOV.U32 R9, RZ, RZ, R16 ;  /* 0x000000ffff097224 */ /* 0x001fc400078e0010 */
[----:B------:R-:W-:Y:S01]  /*339c0*/  IMAD.MOV.U32 R8, RZ, RZ, R17 ;  /* 0x000000ffff087224 */ /* 0x000fe200078e0011 */
[----:B-1----:R-:W3:Y:S01]  /*339d0*/  LDL.LU.64 R26, [R1+0x3570] ;  /* 0x00357000011a7983 */ /* 0x002ee20000300a00 */
[----:B------:R-:W3:Y:S02]  /*339e0*/  LDL.LU.64 R24, [R1+0x3568] ;  /* 0x0035680001187983 */ /* 0x000ee40000300a00 */
[----:B------:R-:W3:Y:S02]  /*339f0*/  LDL.LU.64 R16, [R1+0x3560] ;  /* 0x0035600001107983 */ /* 0x000ee40000300a00 */
[----:B---3--:R-:W-:Y:S01]  /*33a00*/  HMMA.16816.F32 R24, R20, R16, R24 ;  /* 0x000000101418723c */ /* 0x008fe20000001818 */
[----:B------:R-:W-:Y:S02]  /*33a10*/  IMAD.MOV.U32 R7, RZ, RZ, R16 ;  /* 0x000000ffff077224 */ /* 0x000fe400078e0010 */
[----:B------:R-:W-:Y:S02]  /*33a20*/  IMAD.MOV.U32 R2, RZ, RZ, R17 ;  /* 0x000000ffff027224 */ /* 0x000fe400078e0011 */
[----:B------:R-:W0:Y:S11]  /*33a30*/  LDSM.16.MT88.4 R16, [R29+0x20080] ;  /* 0x020080001d10783b */ /* 0x000e360000004200 */
[----:B------:R-:W-:Y:S07]  /*33a40*/  @!UPT UIADD3 URZ, URZ, URZ, URZ ;  /* 0x0000003f3f3ff290 */ /* 0x000fee000fffe03f */
[----:B------:R-:W-:Y:S01]  /*33a50*/  STL.64 [R1+0x1a0], R24 ;  /* 0x0001a01801007387 */ /* 0x000fe20000100a00 */
[----:B------:R1:W-:Y:S03]  /*33a60*/  STL.64 [R1+0x1a8], R26 ;  /* 0x0001a81a01007387 */ /* 0x0003e60000100a00 */
[----:B-1----:R-:W3:Y:S01]  /*33a70*/  LDL.LU.64 R26, [R1+0x3558] ;  /* 0x00355800011a7983 */ /* 0x002ee20000300a00 */
[----:B------:R-:W2:Y:S02]  /*33a80*/  LDL.LU.64 R24, [R1+0x3550] ;  /* 0x0035500001187983 */ /* 0x000ea40000300a00 */
[----:B------:R-:W-:Y:S02]  /*33a90*/  STL.64 [R1+0x34f8], R6 ;  /* 0x0034f80601007387 */ /* 0x000fe40000100a00 */
[----:B------:R-:W-:Y:S01]  /*33aa0*/  STL.64 [R1+0x34f0], R4 ;  /* 0x0034f00401007387 */ /* 0x000fe20000100a00 */
[----:B------:R-:W3:Y:S04]  /*33ab0*/  LDL.LU R29, [R1+0x3548] ;  /* 0x00354800011d7983 */ /* 0x000ee80000300800 */
[----:B0-----:R-:W-:Y:S01]  /*33ac0*/  STL.64 [R1+0x3528], R18 ;  /* 0x0035281201007387 */ /* 0x001fe20000100a00 */
[----:B------:R0:W-:Y:S02]  /*33ad0*/  STL.64 [R1+0x3520], R16 ;  /* 0x0035201001007387 */ /* 0x0001e40000100a00 */
[----:B0-----:R-:W-:-:S02]  /*33ae0*/  IMAD.MOV.U32 R16, RZ, RZ, R28 ;  /* 0x000000ffff107224 */ /* 0x001fc400078e001c */
[----:B------:R-:W-:Y:S01]  /*33af0*/  IMAD.MOV.U32 R17, RZ, RZ, R3 ;  /* 0x000000ffff117224 */ /* 0x000fe200078e0003 */
[----:B------:R-:W3:Y:S01]  /*33b00*/  LDL.LU R28, [R1+0x3544] ;  /* 0x00354400011c7983 */ /* 0x000ee20000300800 */
[----:B------:R-:W3:Y:S02]  /*33b10*/  LDL.LU R3, [R1+0x3540] ;  /* 0x0035400001037983 */ /* 0x000ee40000300800 */
[----:B------:R-:W3:Y:S02]  /*33b20*/  LDL.LU.64 R4, [R1+0x490] ;  /* 0x0004900001047983 */ /* 0x000ee40000300a00 */
[----:B------:R-:W3:Y:S01]  /*33b30*/  LDL.LU.64 R6, [R1+0x498] ;  /* 0x0004980001067983 */ /* 0x000ee20000300a00 */
[C---:B--2---:R-:W-:Y:S11]  /*33b40*/  HMMA.16816.F32 R12, R20.reuse, R24, R12 ;  /* 0x00000018140c723c */ /* 0x044ff6000000180c */
[----:B------:R-:W-:Y:S11]  /*33b50*/  @!UPT UIADD3 URZ, URZ, URZ, URZ ;  /* 0x0000003f3f3ff290 */ /* 0x000ff6000fffe03f */
[----:B------:R-:W-:Y:S01]  /*33b60*/  @!UPT UIADD3 URZ, URZ, URZ, URZ ;  /* 0x0000003f3f3ff290 */ /* 0x000fe2000fffe03f */
[----:B------:R-:W-:Y:S01]  /*33b70*/  STL.64 [R1+0x190], R12 ;  /* 0x0001900c01007387 */ /* 0x000fe20000100a00 */
[----:B------:R-:W-:Y:S02]  /*33b80*/  STL.64 [R1+0x198], R14 ;  /* 0x0001980e01007387 */ /* 0x000fe40000100a00 */
[----:B---3--:R-:W-:Y:S02]  /*33b90*/  STL.64 [R1+0x3510], R6 ;  /* 0x0035100601007387 */ /* 0x008fe40000100a00 */
[----:B------:R0:W-:Y:S01]  /*33ba0*/  STL.64 [R1+0x3508], R4 ;  /* 0x0035080401007387 */ /* 0x0001e20000100a00 */
[----:B----4-:R-:W1:Y:S04]  /*33bb0*/  LDSM.16.MT88.4 R12, [R11+0x21000] ;  /* 0x021000000b0c783b */ /* 0x010e680000004200 */
[----:B0-----:R-:W2:Y:S01]  /*33bc0*/  LDL.LU.64 R4, [R1+0x4c0] ;  /* 0x0004c00001047983 */ /* 0x001ea20000300a00 */
[----:B------:R-:W3:Y:S03]  /*33bd0*/  LDL.LU.64 R6, [R1+0x4c8] ;  /* 0x0004c80001067983 */ /* 0x000ee60000300a00 */
[----:B---3--:R-:W-:Y:S01]  /*33be0*/  STL.64 [R1+0x3538], R6 ;  /* 0x0035380601007387 */ /* 0x008fe20000100a00 */
[----:B--2---:R0:W-:Y:S03]  /*33bf0*/  STL.64 [R1+0x3530], R4 ;  /* 0x0035300401007387 */ /* 0x0041e60000100a00 */
[----:B0-----:R-:W2:Y:S01]  /*33c00*/  LDL.LU.64 R4, [R1+0x5d0] ;  /* 0x0005d00001047983 */ /* 0x001ea20000300a00 */
[----:B------:R-:W2:Y:S02]  /*33c10*/  LDL.LU.64 R6, [R1+0x5d8] ;  /* 0x0005d80001067983 */ /* 0x000ea40000300a00 */
[----:B------:R-:W-:Y:S02]  /*33c20*/  STL.64 [R1+0x34c0], R26 ;  /* 0x0034c01a01007387 */ /* 0x000fe40000100a00 */
[----:B------:R0:W-:Y:S02]  /*33c30*/  STL.64 [R1+0x34b8], R24 ;  /* 0x0034b81801007387 */ /* 0x0001e40000100a00 */
[----:B0-----:R-:W3:Y:S01]  /*33c40*/  LDL.LU.64 R24, [R1+0x480] ;  /* 0x0004800001187983 */ /* 0x001ee20000300a00 */
[----:B------:R-:W3:Y:S02]  /*33c50*/  LDL.LU.64 R26, [R1+0x488] ;  /* 0x00048800011a7983 */ /* 0x000ee40000300a00 */
[----:B-1----:R-:W-:Y:S02]  /*33c60*/  STL.64 [R1+0x34b0], R14 ;  /* 0x0034b00e01007387 */ /* 0x002fe40000100a00 */
[----:B------:R-:W-:Y:S01]  /*33c70*/  STL.64 [R1+0x34a8], R12 ;  /* 0x0034a80c01007387 */ /* 0x000fe20000100a00 */
[----:B--2---:R-:W-:Y:S01]  /*33c80*/  HMMA.16816.F32 R20, R20, R16, R4 ;  /* 0x000000101414723c */ /* 0x004fe20000001804 */
[----:B------:R-:W2:Y:S01]  /*33c90*/  LDL.LU.64 R6, [R1+0x3538] ;  /* 0x0035380001067983 */ /* 0x000ea20000300a00 */
[----:B------:R-:W2:Y:S02]  /*33ca0*/  LDL.LU.64 R4, [R1+0x3530] ;  /* 0x0035300001047983 */ /* 0x000ea40000300a00 */
[----:B------:R-:W2:Y:S02]  /*33cb0*/  LDL.LU.64 R18, [R1+0x3528] ;  /* 0x0035280001127983 */ /* 0x000ea40000300a00 */
[----:B------:R-:W2:Y:S11]  /*33cc0*/  LDL.LU.64 R16, [R1+0x3520] ;  /* 0x0035200001107983 */ /* 0x000eb60000300a00 */
[----:B------:R-:W-:Y:S06]  /*33cd0*/  @!UPT UIADD3 URZ, URZ, URZ, URZ ;  /* 0x0000003f3f3ff290 */ /* 0x000fec000fffe03f */
[----:B------:R-:W-:Y:S01]  /*33ce0*/  STL.64 [R1+0xc0], R20 ;  /* 0x0000c01401007387 */ /* 0x000fe20000100a00 */
[----:B------:R-:W-:Y:S02]  /*33cf0*/  STL.64 [R1+0xc8], R22 ;  /* 0x0000c81601007387 */ /* 0x000fe40000100a00 */
[----:B------:R-:W0:Y:S02]  /*33d00*/  LDSM.16.MT88.4 R20, [R11+0x21080] ;  /* 0x021080000b14783b */ /* 0x000e240000004200 */
[----:B0-----:R-:W-:Y:S02]  /*33d10*/  STL.64 [R1+0x3420], R22 ;  /* 0x0034201601007387 */ /* 0x001fe40000100a00 */
[----:B------:R0:W-:Y:S02]  /*33d20*/  STL.64 [R1+0x3418], R20 ;  /* 0x0034181401007387 */ /* 0x0001e40000100a00 */
[----:B0-----:R-:W4:Y:S01]  /*33d30*/  LDL.LU.64 R20, [R1+0x30] ;  /* 0x0000300001147983 */ /* 0x001f220000300a00 */
[----:B------:R-:W2:Y:S02]  /*33d40*/  LDL.64 R22, [R1+0x38] ;  /* 0x0000380001167983 */ /* 0x000ea40000100a00 */
[----:B------:R-:W-:-:S02]  /*33d50*/  IMAD.MOV.U32 R12, RZ, RZ, R9 ;  /* 0x000000ffff0c7224 */ /* 0x000fc400078e0009 */
[----:B------:R-:W-:Y:S02]  /*33d60*/  IMAD.MOV.U32 R13, RZ, RZ, R8 ;  /* 0x000000ffff0d7224 */ /* 0x000fe400078e0008 */
[----:B------:R-:W0:Y:S04]  /*33d70*/  LDSM.16.MT88.4 R8, [R0+0x21000] ;  /* 0x021000000008783b */ /* 0x000e280000004200 */
[----:B--2---:R-:W-:Y:S01]  /*33d80*/  STL.64 [R1+0x34d0], R22 ;  /* 0x0034d01601007387 */ /* 0x004fe20000100a00 */
[----:B----4-:R1:W-:Y:S03]  /*33d90*/  STL.64 [R1+0x34c8], R20 ;  /* 0x0034c81401007387 */ /* 0x0103e60000100a00 */
[----:B-1----:R-:W2:Y:S01]  /*33da0*/  LDL.LU.64 R20, [R1+0x430] ;  /* 0x0004300001147983 */ /* 0x002ea20000300a00 */
[----:B------:R-:W2:Y:S02]  /*33db0*/  LDL.LU.64 R22, [R1+0x438] ;  /* 0x0004380001167983 */ /* 0x000ea40000300a00 */
[----:B0-----:R0:W-:Y:S02]  /*33dc0*/  STL.64 [R1], R8 ;  /* 0x0000000801007387 */ /* 0x0011e40000100a00 */
[----:B------:R1:W-:Y:S01]  /*33dd0*/  STL.64 [R1+0x8], R10 ;  /* 0x0000080a01007387 */ /* 0x0003e20000100a00 */
[----:B0-----:R-:W1:Y:S02]  /*33de0*/  LDL.LU.64 R8, [R1+0x3518] ;  /* 0x0035180001087983 */ /* 0x001e640000300a00 */
[C---:B-1----:R-:W-:Y:S02]  /*33df0*/  HMMA.16816.F32 R8, R16.reuse, R8, R4 ;  /* 0x000000081008723c */ /* 0x042fe40000001804 */
[----:B------:R-:W4:Y:S01]  /*33e00*/  LDL.LU.64 R6, [R1+0x3510] ;  /* 0x0035100001067983 */ /* 0x000f220000300a00 */
[----:B------:R-:W4:Y:S11]  /*33e10*/  LDL.LU.64 R4, [R1+0x3508] ;  /* 0x0035080001047983 */ /* 0x000f360000300a00 */
[----:B------:R-:W-:Y:S09]  /*33e20*/  @!UPT UIADD3 URZ, URZ, URZ, URZ ;  /* 0x0000003f3f3ff290 */ /* 0x000ff2000fffe03f */
[----:B------:R0:W-:Y:S01]  /*33e30*/  STL.64 [R1+0xa0], R8 ;  /* 0x0000a00801007387 */ /* 0x0001e20000100a00 */
[----:B------:R4:W-:Y:S03]  /*33e40*/  STL.64 [R1+0xa8], R10 ;  /* 0x0000a80a01007387 */ /* 0x0009e60000100a00 */
[----:B0-----:R-:W4:Y:S02]  /*33e50*/  LDL.LU.64 R8, [R1+0x3500] ;  /* 0x0035000001087983 */ /* 0x001f240000300a00 */
[C---:B----4-:R-:W-:Y:S02]  /*33e60*/  HMMA.16816.F32 R8, R16.reuse, R8, R4 ;  /* 0x000000081008723c */ /* 0x050fe40000001804 */
[----:B------:R-:W4:Y:S01]  /*33e70*/  LDL.LU.64 R6, [R1+0x34f8] ;  /* 0x0034f80001067983 */ /* 0x000f220000300a00 */
[----:B------:R-:W2:Y:S11]  /*33e80*/  LDL.LU.64 R4, [R1+0x34f0] ;  /* 0x0034f00001047983 */ /* 0x000eb60000300a00 */
[----:B------:R-:W-:Y:S09]  /*33e90*/  @!UPT UIADD3 URZ, URZ, URZ, URZ ;  /* 0x0000003f3f3ff290 */ /* 0x000ff2000fffe03f */
[----:B------:R-:W-:Y:S01]  /*33ea0*/  STL.64 [R1+0x90], R8 ;  /* 0x0000900801007387 */ /* 0x000fe20000100a00 */
[----:B------:R0:W-:Y:S03]  /*33eb0*/  STL.64 [R1+0x98], R10 ;  /* 0x0000980a01007387 */ /* 0x0001e60000100a00 */
[----:B0-----:R-:W2:Y:S01]  /*33ec0*/  LDL.LU.64 R10, [R1+0x34e8] ;  /* 0x0034e800010a7983 */ /* 0x001ea20000300a00 */
[----:B------:R-:W3:Y:S02]  /*33ed0*/  LDL.LU.64 R8, [R1+0x34e0] ;  /* 0x0034e00001087983 */ /* 0x000ee40000300a00 */
[C---:B---3--:R-:W-:Y:S11]  /*33ee0*/  HMMA.16816.F32 R24, R16.reuse, R8, R24 ;  /* 0x000000081018723c */ /* 0x048ff60000001818 */
[----:B------:R-:W-:Y:S11]  /*33ef0*/  @!UPT UIADD3 URZ, URZ, URZ, URZ ;  /* 0x0000003f3f3ff290 */ /* 0x000ff6000fffe03f */
[----:B------:R-:W-:Y:S01]  /*33f00*/  @!UPT UIADD3 URZ, URZ, URZ, URZ ;  /* 0x0000003f3f3ff290 */ /* 0x000fe2000fffe03f */
[----:B------:R4:W-:Y:S01]  /*33f10*/  STL [R1+0x80], R24 ;  /* 0x0000801801007387 */ /* 0x0009e20000100800 */
[----:B------:R-:W-:Y:S02]  /*33f20*/  IMAD.MOV.U32 R9, RZ, RZ, R25 ;  /* 0x000000ffff097224 */ /* 0x000fe400078e0019 */
[----:B------:R-:W-:Y:S02]  /*33f30*/  IMAD.MOV.U32 R8, RZ, RZ, R27 ;  /* 0x000000ffff087224 */ /* 0x000fe400078e001b */
[----:B------:R-:W-:Y:S02]  /*33f40*/  IMAD.MOV.U32 R25, RZ, RZ, R2 ;  /* 0x000000ffff197224 */ /* 0x000fe400078e0002 */
[----:B----4-:R-:W-:Y:S02]  /*33f50*/  IMAD.MOV.U32 R24, RZ, RZ, R7 ;  /* 0x000000ffff187224 */ /* 0x010fe400078e0007 */
[----:B------:R-:W3:Y:S01]  /*33f60*/  LDL.LU R7, [R1+0x34dc] ;  /* 0x0034dc0001077983 */ /* 0x000ee20000300800 */
[----:B------:R-:W4:Y:S02]  /*33f70*/  LDL.LU R2, [R1+0x34d8] ;  /* 0x0034d80001027983 */ /* 0x000f240000300800 */
[----:B--2---:R-:W-:Y:S02]  /*33f80*/  STL.64 [R1+0x3478], R10 ;  /* 0x0034780a01007387 */ /* 0x004fe40000100a00 */
[----:B------:R0:W-:Y:S02]  /*33f90*/  STL.64 [R1+0x3470], R8 ;  /* 0x0034700801007387 */ /* 0x0001e40000100a00 */
[----:B0-----:R-:W2:Y:S01]  /*33fa0*/  LDL.LU.64 R8, [R1+0x470] ;  /* 0x0004700001087983 */ /* 0x001ea20000300a00 */
[----:B------:R-:W2:Y:S02]  /*33fb0*/  LDL.LU.64 R10, [R1+0x478] ;  /* 0x00047800010a7983 */ /* 0x000ea40000300a00 */
[C---:B--2---:R-:W-:Y:S11]  /*33fc0*/  HMMA.16816.F32 R8, R16.reuse, R4, R8 ;  /* 0x000000041008723c */ /* 0x044ff60000001808 */
[----:B------:R-:W-:Y:S11]  /*33fd0*/  @!UPT UIADD3 URZ, URZ, URZ, URZ ;  /* 0x0000003f3f3ff290 */ /* 0x000ff6000fffe03f */
[----:B------:R-:W-:Y:S02]  /*33fe0*/  @!UPT UIADD3 URZ, URZ, URZ, URZ ;  /* 0x0000003f3f3ff290 */ /* 0x000fe4000fffe03f */
[----:B------:R-:W-:Y:S02]  /*33ff0*/  IMAD.MOV.U32 R5, RZ, RZ, R10 ;  /* 0x000000ffff057224 */ /* 0x000fe400078e000a */
[----:B------:R-:W-:Y:S01]  /*34000*/  IMAD.MOV.U32 R4, RZ, RZ, R11 ;  /* 0x000000ffff047224 */ /* 0x000fe200078e000b */
[----:B------:R-:W-:Y:S01]  /*34010*/  STL.64 [R1+0x70], R8 ;  /* 0x0000700801007387 */ /* 0x000fe20000100a00 */
[----:B---3--:R-:W-:Y:S03]  /*34020*/  STL.64 [R1+0x3468], R6 ;  /* 0x0034680601007387 */ /* 0x008fe60000100a00 */
[----:B------:R0:W-:Y:S02]  /*34030*/  STL.64 [R1+0x3460], R4 ;  /* 0x0034600401007387 */ /* 0x0001e40000100a00 */
[----:B0-----:R-:W-:Y:S02]  /*34040*/  HMMA.16816.F32 R4, R16, R12, R20 ;  /* 0x0000000c1004723c */ /* 0x001fe40000001814 */
[----:B------:R-:W2:Y:S01]  /*34050*/  LDL.LU.64 R20, [R1+0x440] ;  /* 0x0004400001147983 */ /* 0x000ea20000300a00 */
[----:B------:R-:W2:Y:S11]  /*34060*/  LDL.LU.64 R22, [R1+0x448] ;  /* 0x0004480001167983 */ /* 0x000eb60000300a00 */
[----:B------:R-:W-:Y:S09]  /*34070*/  @!UPT UIADD3 URZ, URZ, URZ, URZ ;  /* 0x0000003f3f3ff290 */ /* 0x000ff2000fffe03f */
[----:B------:R0:W-:Y:S01]  /*34080*/  STL.64 [R1+0x430], R4 ;  /* 0x0004300401007387 */ /* 0x0001e20000100a00 */
[----:B------:R1:W-:Y:S02]  /*34090*/  STL.64 [R1+0x438], R6 ;  /* 0x0004380601007387 */ /* 0x0003e40000100a00 */
[----:B------:R-:W3:Y:S02]  /*340a0*/  LDL R10, [R1+0x18] ;  /* 0x00001800010a7983 */ /* 0x000ee40000100800 */
[----:B------:R-:W3:Y:S01]  /*340b0*/  LDL R11, [R1+0x1c] ;  /* 0x00001c00010b7983 */ /* 0x000ee20000100800 */
[----:B------:R-:W2:Y:S01]  /*340c0*/  LDL.LU.64 R12, [R1+0x460] ;  /* 0x00046000010c7983 */ /* 0x000ea20000300a00 */
[----:B------:R-:W2:Y:S03]  /*340d0*/  LDL.LU.64 R14, [R1+0x468] ;  /* 0x00046800010e7983 */ /* 0x000ea60000300a00 */
[----:B---3--:R3:W-:Y:S01]  /*340e0*/  STL.64 [R1+0x3490], R10 ;  /* 0x0034900a01007387 */ /* 0x0087e20000100a00 */
[----:B0-----:R-:W2:Y:S02]  /*340f0*/  LDL.LU R4, [R1+0x2f0] ;  /* 0x0002f00001047983 */ /* 0x001ea40000300800 */
[----:B------:R-:W2:Y:S02]  /*34100*/  LDL.LU R5, [R1+0x2f4] ;  /* 0x0002f40001057983 */ /* 0x000ea40000300800 */
[----:B-1----:R-:W2:Y:S01]  /*34110*/  LDL.LU R6, [R1+0x2f8] ;  /* 0x0002f80001067983 */ /* 0x002ea20000300800 */
[----:B------:R-:W2:Y:S04]  /*34120*/  LDL.LU R7, [R1+0x2fc] ;  /* 0x0002fc0001077983 */ /* 0x000ea80000300800 */
[----:B---3--:R-:W3:Y:S04]  /*34130*/  LDL R10, [R1+0x28] ;  /* 0x00002800010a7983 */ /* 0x008ee80000100800 */
[----:B------:R-:W3:Y:S01]  /*34140*/  LDL R11, [R1+0x2c] ;  /* 0x00002c00010b7983 */ /* 0x000ee20000100800 */
[----:B------:R-:W-:-:S03]  /*34150*/  IMAD.MOV.U32 R0, RZ, RZ, R26 ;  /* 0x000000ffff007224 */ /* 0x000fc600078e001a */
[----:B--2---:R-:W-:Y:S01]  /*34160*/  STL.64 [R1+0x3488], R6 ;  /* 0x0034880601007387 */ /* 0x004fe20000100a00 */
[----:B------:R0:W-:Y:S03]  /*34170*/  STL.64 [R1+0x3480], R4 ;  /* 0x0034800401007387 */ /* 0x0001e60000100a00 */
[----:B0-----:R-:W2:Y:S01]  /*34180*/  LDL.LU R4, [R1+0x300] ;  /* 0x0003000001047983 */ /* 0x001ea20000300800 */
[----:B------:R-:W2:Y:S02]  /*34190*/  LDL.LU R5, [R1+0x304] ;  /* 0x0003040001057983 */ /* 0x000ea40000300800 */
[----:B------:R-:W2:Y:S02]  /*341a0*/  LDL.LU R6, [R1+0x308] ;  /* 0x0003080001067983 */ /* 0x000ea40000300800 */
[----:B------:R-:W2:Y:S01]  /*341b0*/  LDL.LU R7, [R1+0x30c] ;  /* 0x00030c0001077983 */ /* 0x000ea20000300800 */
[C---:B------:R-:W-:Y:S01]  /*341c0*/  HMMA.16816.F32 R24, R16.reuse, R24, R20 ;  /* 0x000000181018723c */ /* 0x040fe20000001814 */
[----:B--2---:R-:W-:Y:S01]  /*341d0*/  STL.64 [R1+0x34a0], R6 ;  /* 0x0034a00601007387 */ /* 0x004fe20000100a00 */
[----:B------:R0:W-:Y:S03]  /*341e0*/  STL.64 [R1+0x3498], R4 ;  /* 0x0034980401007387 */ /* 0x0001e60000100a00 */
[----:B0-----:R-:W3:Y:S01]  /*341f0*/  LDL.LU R4, [R1+0x310] ;  /* 0x0003100001047983 */ /* 0x001ee20000300800 */
[----:B------:R-:W3:Y:S02]  /*34200*/  LDL.LU R5, [R1+0x314] ;  /* 0x0003140001057983 */ /* 0x000ee40000300800 */
[----:B------:R-:W3:Y:S02]  /*34210*/  LDL.LU R6, [R1+0x318] ;  /* 0x0003180001067983 */ /* 0x000ee40000300800 */
[----:B------:R-:W3:Y:S01]  /*34220*/  LDL.LU R7, [R1+0x31c] ;  /* 0x00031c0001077983 */ /* 0x000ee20000300800 */
[----:B------:R-:W2:Y:S01]  /*34230*/  LDL.LU.64 R22, [R1+0x34d0] ;  /* 0x0034d00001167983 */ /* 0x000ea20000300a00 */
[----:B------:R-:W2:Y:S11]  /*34240*/  LDL.LU.64 R20, [R1+0x34c8] ;  /* 0x0034c80001147983 */ /* 0x000eb60000300a00 */
[----:B------:R-:W-:Y:S02]  /*34250*/  STL.64 [R1+0x440], R24 ;  /* 0x0004401801007387 */ /* 0x000fe40000100a00 */
[----:B------:R0:W-:Y:S02]  /*34260*/  STL.64 [R1+0x448], R26 ;  /* 0x0004481a01007387 */ /* 0x0001e40000100a00 */
[----:B0-----:R-:W2:Y:S01]  /*34270*/  LDL.LU.64 R26, [R1+0x34c0] ;  /* 0x0034c000011a7983 */ /* 0x001ea20000300a00 */
[----:B------:R-:W2:Y:S02]  /*34280*/  LDL.LU.64 R24, [R1+0x34b8] ;  /* 0x0034b80001187983 */ /* 0x000ea40000300a00 */
[C---:B--2---:R-:W-:Y:S11]  /*34290*/  HMMA.16816.F32 R12, R16.reuse, R24, R12 ;  /* 0x00000018100c723c */ /* 0x044ff6000000180c */
[----:B------:R-:W-:Y:S11]  /*342a0*/  @!UPT UIADD3 URZ, URZ, URZ, URZ ;  /* 0x0000003f3f3ff290 */ /* 0x000ff6000fffe03f */
[----:B------:R-:W-:Y:S01]  /*342b0*/  @!UPT UIADD3 URZ, URZ, URZ, URZ ;  /* 0x0000003f3f3ff290 */ /* 0x000fe2000fffe03f */
[----:B------:R-:W-:Y:S01]  /*342c0*/  STL.64 [R1+0x4e0], R12 ;  /* 0x0004e00c01007387 */ /* 0x000fe20000100a00 */
[----:B------:R0:W-:Y:S03]  /*342d0*/  STL.64 [R1+0x4e8], R14 ;  /* 0x0004e80e01007387 */ /* 0x0001e60000100a00 */
[----:B0-----:R-:W3:Y:S01]  /*342e0*/  LDL.LU.64 R14, [R1+0x34b0] ;  /* 0x0034b000010e7983 */ /* 0x001ee20000300a00 */
[----:B------:R-:W3:Y:S02]  /*342f0*/  LDL.LU.64 R12, [R1+0x34a8] ;  /* 0x0034a800010c7983 */ /* 0x000ee40000300a00 */
[----:B------:R0:W-:Y:S02]  /*34300*/  STL.64 [R1+0x3430], R26 ;  /* 0x0034301a01007387 */ /* 0x0001e40000100a00 */
[----:B0-----:R-:W2:Y:S04]  /*34310*/  LDL.64 R26, [R1+0x58] ;  /* 0x00005800011a7983 */ /* 0x001ea80000100a00 */
[----:B--2---:R0:W-:Y:S01]  /*34320*/  STL.64 [R1+0x3448], R26 ;  /* 0x0034481a01007387 */ /* 0x0041e20000100a00 */
[----:B------:R-:W2:Y:S03]  /*34330*/  LDL.LU.64 R24, [R1+0x450] ;  /* 0x0004500001187983 */ /* 0x000ea60000300a00 */
[----:B0-----:R-:W2:Y:S02]  /*34340*/  LDL.LU.64 R26, [R1+0x458] ;  /* 0x00045800011a7983 */ /* 0x001ea40000300a00 */
[----:B--2---:R-:W-:Y:S02]  /*34350*/  HMMA.16816.F32 R16, R16, R20, R24 ;  /* 0x000000141010723c */ /* 0x004fe40000001818 */
[----:B------:R-:W2:Y:S11]  /*34360*/  LDL.LU R24, [R1+0x2d0] ;  /* 0x0002d00001187983 */ /* 0x000eb60000300800 */
[----:B------:R-:W-:Y:S10]  /*34370*/  @!UPT UIADD3 URZ, URZ, URZ, URZ ;  /* 0x0000003f3f3ff290 */ /* 0x000ff4000fffe03f */
[----:B------:R-:W-:Y:S01]  /*34380*/  STL.64 [R1+0x4d0], R16 ;  /* 0x0004d01001007387 */ /* 0x000fe20000100a00 */
[----:B------:R-:W-:Y:S02]  /*34390*/  STL.64 [R1+0x4d8], R18 ;  /* 0x0004d81201007387 */ /* 0x000fe40000100a00 */
[----:B------:R-:W2:Y:S02]  /*343a0*/  LDL.LU R25, [R1+0x2d4] ;  /* 0x0002d40001197983 */ /* 0x000ea40000300800 */
[----:B------:R-:W2:Y:S01]  /*343b0*/  LDL.LU R26, [R1+0x2d8] ;  /* 0x0002d800011a7983 */ /* 0x000ea20000300800 */
[----:B------:R-:W2:Y:S01]  /*343c0*/  LDL.LU R27, [R1+0x2dc] ;  /* 0x0002dc00011b7983 */ /* 0x000ea20000300800 */
[C---:B---3--:R-:W-:Y:S03]  /*343d0*/  HMMA.16816.F32 R8, R12.reuse, R10, R4 ;  /* 0x0000000a0c08723c */ /* 0x048fe60000001804 */
[----:B--2---:R-:W-:Y:S01]  /*343e0*/  STL.64 [R1+0x3458], R26 ;  /* 0x0034581a01007387 */ /* 0x004fe20000100a00 */
[----:B------:R0:W-:Y:S03]  /*343f0*/  STL.64 [R1+0x3450], R24 ;  /* 0x0034501801007387 */ /* 0x0001e60000100a00 */
[----:B0-----:R-:W2:Y:S01]  /*34400*/  LDL.LU R24, [R1+0x2e0] ;  /* 0x0002e00001187983 */ /* 0x001ea20000300800 */
[----:B------:R-:W2:Y:S02]  /*34410*/  LDL.LU R25, [R1+0x2e4] ;  /* 0x0002e40001197983 */ /* 0x000ea40000300800 */
[----:B------:R-:W2:Y:S02]  /*34420*/  LDL.LU R26, [R1+0x2e8] ;  /* 0x0002e800011a7983 */ /* 0x000ea40000300800 */
[----:B------:R-:W2:Y:S01]  /*34430*/  LDL.LU R27, [R1+0x2ec] ;  /* 0x0002ec00011b7983 */ /* 0x000ea20000300800 */
[----:B------:R0:W-:Y:S01]  /*34440*/  STL.64 [R1+0x3428], R22 ;  /* 0x0034281601007387 */ /* 0x0001e20000100a00 */
[----:B------:R-:W3:Y:S02]  /*34450*/  LDL.LU R20, [R1+0x2b0] ;  /* 0x0002b00001147983 */ /* 0x000ee40000300800 */
[----:B------:R-:W3:Y:S01]  /*34460*/  LDL.LU R21, [R1+0x2b4] ;  /* 0x0002b40001157983 */ /* 0x000ee20000300800 */
[----:B0-----:R-:W2:Y:S01]  /*34470*/  LDL.LU R22, [R1+0x2b8] ;  /* 0x0002b80001167983 */ /* 0x001ea20000300800 */
[----:B------:R-:W2:Y:S03]  /*34480*/  LDL.LU R23, [R1+0x2bc] ;  /* 0x0002bc0001177983 */ /* 0x000ea60000300800 */
[----:B--2---:R-:W-:Y:S01]  /*34490*/  STL.64 [R1+0x3440], R22 ;  /* 0x0034401601007387 */ /* 0x004fe20000100a00 */
[----:B---3--:R0:W-:Y:S03]  /*344a0*/  STL.64 [R1+0x3438], R20 ;  /* 0x0034381401007387 */ /* 0x0081e60000100a00 */
[----:B0-----:R-:W2:Y:S01]  /*344b0*/  LDL.LU R20, [R1+0x2c0] ;  /* 0x0002c00001147983 */ /* 0x001ea20000300800 */
[----:B------:R-:W2:Y:S02]  /*344c0*/  LDL.LU R21, [R1+0x2c4] ;  /* 0x0002c40001157983 */ /* 0x000ea40000300800 */
[----:B------:R-:W2:Y:S02]  /*344d0*/  LDL.LU R22, [R1+0x2c8] ;  /* 0x0002c80001167983 */ /* 0x000ea40000300800 */
[----:B------:R-:W2:Y:S01]  /*344e0*/  LDL.LU R23, [R1+0x2cc] ;  /* 0x0002cc0001177983 */ /* 0x000ea20000300800 */
[----:B------:R-:W3:Y:S01]  /*344f0*/  LDL.64 R18, [R1+0x68] ;  /* 0x0000680001127983 */ /* 0x000ee20000100a00 */
[----:B------:R-:W2:Y:S02]  /*34500*/  LDL.LU.64 R6, [R1+0x34a0] ;  /* 0x0034a00001067983 */ /* 0x000ea40000300a00 */
[----:B------:R-:W2:Y:S02]  /*34510*/  LDL.LU.64 R4, [R1+0x3498] ;  /* 0x0034980001047983 */ /* 0x000ea40000300a00 */
[----:B------:R-:W-:Y:S01]  /*34520*/  STL.64 [R1+0x310], R8 ;  /* 0x0003100801007387 */ /* 0x000fe20000100a00 */
[----:B------:R0:W-:Y:S04]  /*34530*/  STL.64 [R1+0x318], R10 ;  /* 0x0003180a01007387 */ /* 0x0001e80000100a00 */
[----:B0-----:R-:W2:Y:S02]  /*34540*/  LDL.LU.64 R10, [R1+0x3490] ;  /* 0x00349000010a7983 */ /* 0x001ea40000300a00 */
[C---:B--2---:R-:W-:Y:S02]  /*34550*/  HMMA.16816.F32 R8, R12.reuse, R10, R4 ;  /* 0x0000000a0c08723c */ /* 0x044fe40000001804 */
[----:B------:R-:W2:Y:S01]  /*34560*/  LDL.LU.64 R6, [R1+0x3488] ;  /* 0x0034880001067983 */ /* 0x000ea20000300a00 */
[----:B------:R-:W2:Y:S11]  /*34570*/  LDL.LU.64 R4, [R1+0x3480] ;  /* 0x0034800001047983 */ /* 0x000eb60000300a00 */
[----:B------:R-:W-:Y:S09]  /*34580*/  @!UPT UIADD3 URZ, URZ, URZ, URZ ;  /* 0x0000003f3f3ff290 */ /* 0x000ff2000fffe03f */
[----:B------:R-:W-:Y:S01]  /*34590*/  STL.64 [R1+0x300], R8 ;  /* 0x0003000801007387 */ /* 0x000fe20000100a00 */
[----:B------:R0:W-:Y:S03]  /*345a0*/  STL.64 [R1+0x308], R10 ;  /* 0x0003080a01007387 */ /* 0x0001e60000100a00 */
[----:B0-----:R-:W2:Y:S01]  /*345b0*/  LDL.LU.64 R10, [R1+0x3478] ;  /* 0x00347800010a7983 */ /* 0x001ea20000300a00 */
[----:B------:R-:W3:Y:S01]  /*345c0*/  LDL.LU.64 R8, [R1+0x3470] ;  /* 0x0034700001087983 */ /* 0x000ee20000300a00 */
[C---:B--2---:R-:W-:Y:S11]  /*345d0*/  HMMA.16816.F32 R4, R12.reuse, R10, R4 ;  /* 0x0000000a0c04723c */ /* 0x044ff60000001804 */
[----:B------:R-:W-:Y:S11]  /*345e0*/  @!UPT UIADD3 URZ, URZ, URZ, URZ ;  /* 0x0000003f3f3ff290 */ /* 0x000ff6000fffe03f */
[----:B------:R-:W-:Y:S01]  /*345f0*/  @!UPT UIADD3 URZ, URZ, URZ, URZ ;  /* 0x0000003f3f3ff290 */ /* 0x000fe2000fffe03f */
[----:B------:R-:W-:Y:S01]  /*34600*/  STL.64 [R1+0x2f0], R4 ;  /* 0x0002f00401007387 */ /* 0x000fe20000100a00 */
[----:B------:R0:W-:Y:S03]  /*34610*/  STL.64 [R1+0x2f8], R6 ;  /* 0x0002f80601007387 */ /* 0x0001e60000100a00 */
[----:B0-----:R-:W2:Y:S01]  /*34620*/  LDL.LU.64 R6, [R1+0x3468] ;  /* 0x0034680001067983 */ /* 0x001ea20000300a00 */
[----:B------:R-:W4:Y:S02]  /*34630*/  LDL.LU.64 R4, [R1+0x3460] ;  /* 0x0034600001047983 */ /* 0x000f240000300a00 */
[----:B------:R0:W-:Y:S02]  /*34640*/  STL.64 [R1+0x33f8], R10 ;  /* 0x0033f80a01007387 */ /* 0x0001e40000100a00 */
[----:B---3--:R-:W-:Y:S01]  /*34650*/  STL.64 [R1+0x33f0], R8 ;  /* 0x0033f00801007387 */ /* 0x008fe20000100a00 */
[----:B0-----:R-:W3:Y:S01]  /*34660*/  LDL.64 R10, [R1+0x18] ;  /* 0x00001800010a7983 */ /* 0x001ee20000100a00 */
[C---:B--2---:R-:W-:Y:S03]  /*34670*/  HMMA.16816.F32 R24, R12.reuse, R6, R24 ;  /* 0x000000060c18723c */ /* 0x044fe60000001818 */
[----:B---3--:R0:W-:Y:S04]  /*34680*/  STL.64 [R1+0x3410], R10 ;  /* 0x0034100a01007387 */ /* 0x0081e80000100a00 */
[----:B0-----:R-:W2:Y:S11]  /*34690*/  LDL.64 R10, [R1+0x28] ;  /* 0x00002800010a7983 */ /* 0x001eb60000100a00 */
[----:B------:R-:W-:Y:S05]  /*346a0*/  @!UPT UIADD3 URZ, URZ, URZ, URZ ;  /* 0x0000003f3f3ff290 */ /* 0x000fea000fffe03f */
[----:B------:R-:W-:Y:S02]  /*346b0*/  STL.64 [R1+0x2e0], R24 ;  /* 0x0002e01801007387 */ /* 0x000fe40000100a00 */
[----:B------:R0:W-:Y:S02]  /*346c0*/  STL.64 [R1+0x2e8], R26 ;  /* 0x0002e81a01007387 */ /* 0x0001e40000100a00 */
[----:B0-----:R-:W3:Y:S01]  /*346d0*/  LDL.LU.64 R26, [R1+0x3458] ;  /* 0x00345800011a7983 */ /* 0x001ee20000300a00 */
[----:B------:R-:W3:Y:S02]  /*346e0*/  LDL.LU.64 R24, [R1+0x3450] ;  /* 0x0034500001187983 */ /* 0x000ee40000300a00 */
[----:B------:R-:W-:Y:S02]  /*346f0*/  STL.64 [R1+0x33e8], R6 ;  /* 0x0033e80601007387 */ /* 0x000fe40000100a00 */
[----:B----4-:R0:W-:Y:S02]  /*34700*/  STL.64 [R1+0x33e0], R4 ;  /* 0x0033e00401007387 */ /* 0x0101e40000100a00 */
[----:B0-----:R-:W4:Y:S01]  /*34710*/  LDL.LU R4, [R1+0x160] ;  /* 0x0001600001047983 */ /* 0x001f220000300800 */
[----:B------:R-:W4:Y:S02]  /*34720*/  LDL.LU R5, [R1+0x164] ;  /* 0x0001640001057983 */ /* 0x000f240000300800 */
[----:B------:R-:W2:Y:S02]  /*34730*/  LDL.LU R6, [R1+0x168] ;  /* 0x0001680001067983 */ /* 0x000ea40000300800 */
[----:B------:R-:W2:Y:S01]  /*34740*/  LDL.LU R7, [R1+0x16c] ;  /* 0x00016c0001077983 */ /* 0x000ea20000300800 */
[C---:B---3--:R-:W-:Y:S01]  /*34750*/  HMMA.16816.F32 R24, R12.reuse, R18, R24 ;  /* 0x000000120c18723c */ /* 0x048fe20000001818 */
[----:B--2---:R-:W-:Y:S01]  /*34760*/  STL.64 [R1+0x3408], R6 ;  /* 0x0034080601007387 */ /* 0x004fe20000100a00 */
[----:B----4-:R0:W-:Y:S03]  /*34770*/  STL.64 [R1+0x3400], R4 ;  /* 0x0034000401007387 */ /* 0x0101e60000100a00 */
[----:B0-----:R-:W2:Y:S01]  /*34780*/  LDL.LU R4, [R1+0x170] ;  /* 0x0001700001047983 */ /* 0x001ea20000300800 */
[----:B------:R-:W2:Y:S02]  /*34790*/  LDL.LU R5, [R1+0x174] ;  /* 0x0001740001057983 */ /* 0x000ea40000300800 */
[----:B------:R-:W2:Y:S02]  /*347a0*/  LDL.LU R6, [R1+0x178] ;  /* 0x0001780001067983 */ /* 0x000ea40000300800 */
[----:B------:R-:W2:Y:S11]  /*347b0*/  LDL.LU R7, [R1+0x17c] ;  /* 0x00017c0001077983 */ /* 0x000eb60000300800 */
[----:B------:R-:W-:Y:S02]  /*347c0*/  @!UPT UIADD3 URZ, URZ, URZ, URZ ;  /* 0x0000003f3f3ff290 */ /* 0x000fe4000fffe03f */
[----:B------:R-:W-:Y:S01]  /*347d0*/  STL.64 [R1+0x2d0], R24 ;  /* 0x0002d01801007387 */ /* 0x000fe20000100a00 */
[----:B------:R0:W-:Y:S03]  /*347e0*/  STL.64 [R1+0x2d8], R26 ;  /* 0x0002d81a01007387 */ /* 0x0001e60000100a00 */
[----:B0-----:R-:W3:Y:S02]  /*347f0*/  LDL.LU.64 R26, [R1+0x3448] ;  /* 0x00344800011a7983 */ /* 0x001ee40000300a00 */
[C---:B---3--:R-:W-:Y:S01]  /*34800*/  HMMA.16816.F32 R20, R12.reuse, R26, R20 ;  /* 0x0000001a0c14723c */ /* 0x048fe20000001814 */
[----:B------:R-:W-:Y:S02]  /*34810*/  IMAD.MOV.U32 R17, RZ, RZ, R26 ;  /* 0x000000ffff117224 */ /* 0x000fe400078e001a */
[----:B------:R-:W-:Y:S11]  /*34820*/  IMAD.MOV.U32 R16, RZ, RZ, R27 ;  /* 0x000000ffff107224 */ /* 0x000ff600078e001b */
[----:B------:R-:W-:Y:S09]  /*34830*/  @!UPT UIADD3 URZ, URZ, URZ, URZ ;  /* 0x0000003f3f3ff290 */ /* 0x000ff2000fffe03f */
[----:B------:R-:W-:Y:S01]  /*34840*/  STL.64 [R1+0x2c0], R20 ;  /* 0x0002c01401007387 */ /* 0x000fe20000100a00 */
[----:B------:R0:W-:Y:S03]  /*34850*/  STL.64 [R1+0x2c8], R22 ;  /* 0x0002c81601007387 */ /* 0x0001e60000100a00 */
[----:B0-----:R-:W3:Y:S01]  /*34860*/  LDL.LU.64 R22, [R1+0x3440] ;  /* 0x0034400001167983 */ /* 0x001ee20000300a00 */
[----:B------:R-:W3:Y:S02]  /*34870*/  LDL.LU.64 R20, [R1+0x3438] ;  /* 0x0034380001147983 */ /* 0x000ee40000300a00 */
[----:B------:R-:W3:Y:S02]  /*34880*/  LDL.LU.64 R26, [R1+0x3430] ;  /* 0x00343000011a7983 */ /* 0x000ee40000300a00 */
[C---:B---3--:R-:W-:Y:S11]  /*34890*/  HMMA.16816.F32 R20, R12.reuse, R26, R20 ;  /* 0x0000001a0c14723c */ /* 0x048ff60000001814 */
[----:B------:R-:W-:Y:S11]  /*348a0*/  @!UPT UIADD3 URZ, URZ, URZ, URZ ;  /* 0x0000003f3f3ff290 */ /* 0x000ff6000fffe03f */
[----:B------:R-:W-:Y:S01]  /*348b0*/  @!UPT UIADD3 URZ, URZ, URZ, URZ ;  /* 0x0000003f3f3ff290 */ /* 0x000fe2000fffe03f */
[----:B------:R-:W-:Y:S01]  /*348c0*/  STL.64 [R1+0x2b0], R20 ;  /* 0x0002b01401007387 */ /* 0x000fe20000100a00 */
[----:B------:R0:W-:Y:S03]  /*348d0*/  STL.64 [R1+0x2b8], R22 ;  /* 0x0002b81601007387 */ /* 0x0001e60000100a00 */
[----:B0-----:R-:W3:Y:S01]  /*348e0*/  LDL.LU.64 R22, [R1+0x3428] ;  /* 0x0034280001167983 */ /* 0x001ee20000300a00 */
[----:B------:R0:W-:Y:S02]  /*348f0*/  STL.64 [R1+0x33c0], R26 ;  /* 0x0033c01a01007387 */ /* 0x0001e40000100a00 */
[----:B------:R-:W3:Y:S02]  /*34900*/  LDL.LU R24, [R1+0x210] ;  /* 0x0002100001187983 */ /* 0x000ee40000300800 */
[----:B------:R-:W3:Y:S01]  /*34910*/  LDL.LU R25, [R1+0x214] ;  /* 0x0002140001197983 */ /* 0x000ee20000300800 */
[----:B0-----:R-:W3:Y:S01]  /*34920*/  LDL.LU R26, [R1+0x218] ;  /* 0x00021800011a7983 */ /* 0x001ee20000300800 */
[----:B------:R-:W3:Y:S02]  /*34930*/  LDL.LU R27, [R1+0x21c] ;  /* 0x00021c00011b7983 */ /* 0x000ee40000300800 */
[----:B---3--:R-:W-:Y:S07]  /*34940*/  HMMA.16816.F32 R12, R12, R22, R24 ;  /* 0x000000160c0c723c */ /* 0x008fee0000001818 */
[----:B------:R-:W-:-:S02]  /*34950*/  IMAD.MOV.U32 R25, RZ, RZ, R22 ;  /* 0x000000ffff197224 */ /* 0x000fc400078e0016 */
[----:B------:R-:W-:Y:S11]  /*34960*/  IMAD.MOV.U32 R24, RZ, RZ, R23 ;  /* 0x000000ffff187224 */ /* 0x000ff600078e0017 */
[----:B------:R-:W-:Y:S03]  /*34970*/  @!UPT UIADD3 URZ, URZ, URZ, URZ ;  /* 0x0000003f3f3ff290 */ /* 0x000fe6000fffe03f */
[----:B------:R0:W-:Y:S01]  /*34980*/  STL.64 [R1+0x210], R12 ;  /* 0x0002100c01007387 */ /* 0x0001e20000100a00 */
[----:B------:R1:W-:Y:S02]  /*34990*/  STL.64 [R1+0x218], R14 ;  /* 0x0002180e01007387 */ /* 0x0003e40000100a00 */
[----:B------:R-:W3:Y:S02]  /*349a0*/  LDL.LU.64 R22, [R1+0x3420] ;  /* 0x0034200001167983 */ /* 0x000ee40000300a00 */
[----:B------:R-:W3:Y:S01]  /*349b0*/  LDL.LU.64 R20, [R1+0x3418] ;  /* 0x0034180001147983 */ /* 0x000ee20000300a00 */
[----:B0-----:R-:W3:Y:S01]  /*349c0*/  LDL.LU R12, [R1+0x180] ;  /* 0x00018000010c7983 */ /* 0x001ee20000300800 */
[----:B------:R-:W3:Y:S02]  /*349d0*/  LDL.LU R13, [R1+0x184] ;  /* 0x00018400010d7983 */ /* 0x000ee40000300800 */
[----:B-1----:R-:W3:Y:S02]  /*349e0*/  LDL.LU R14, [R1+0x188] ;  /* 0x00018800010e7983 */ /* 0x002ee40000300800 */
[----:B------:R-:W3:Y:S02]  /*349f0*/  LDL.LU R15, [R1+0x18c] ;  /* 0x00018c00010f7983 */ /* 0x000ee40000300800 */
[C---:B---3--:R-:W-:Y:S11]  /*34a00*/  HMMA.16816.F32 R12, R20.reuse, R10, R12 ;  /* 0x0000000a140c723c */ /* 0x048ff6000000180c */
[----:B------:R-:W-:Y:S11]  /*34a10*/  @!UPT UIADD3 URZ, URZ, URZ, URZ ;  /* 0x0000003f3f3ff290 */ /* 0x000ff6000fffe03f */
[----:B------:R-:W-:Y:S01]  /*34a20*/  @!UPT UIADD3 URZ, URZ, URZ, URZ ;  /* 0x0000003f3f3ff290 */ /* 0x000fe2000fffe03f */
[----:B------:R0:W-:Y:S01]  /*34a30*/  STL.64 [R1+0x180], R12 ;  /* 0x0001800c01007387 */ /* 0x0001e20000100a00 */
[----:B------:R1:W-:Y:S02]  /*34a40*/  STL.64 [R1+0x188], R14 ;  /* 0x0001880e01007387 */ /* 0x0003e40000100a00 */
[----:B0-----:R-:W-:Y:S02]  /*34a50*/  IMAD.MOV.U32 R13, RZ, RZ, R10 ;  /* 0x000000ffff0d7224 */ /* 0x001fe400078e000a */
[----:B------:R-:W-:Y:S02]  /*34a60*/  IMAD.MOV.U32 R12, RZ, RZ, R11 ;  /* 0x000000ffff0c7224 */ /* 0x000fe400078e000b */
[----:B------:R-:W2:Y:S02]  /*34a70*/  LDL.LU.64 R10, [R1+0x3410] ;  /* 0x00341000010a7983 */ /* 0x000ea40000300a00 */
[----:B--2---:R-:W-:Y:S01]  /*34a80*/  HMMA.16816.F32 R4, R20, R10, R4 ;  /* 0x0000000a1404723c */ /* 0x004fe20000001804 */
[----:B-1----:R-:W-:-:S02]  /*34a90*/  IMAD.MOV.U32 R15, RZ, RZ, R10 ;  /* 0x000000ffff0f7224 */ /* 0x002fc400078e000a */
[----:B------:R-:W-:Y:S11]  /*34aa0*/  IMAD.MOV.U32 R14, RZ, RZ, R11 ;  /* 0x000000ffff0e7224 */ /* 0x000ff600078e000b */
[----:B------:R-:W-:Y:S09]  /*34ab0*/  @!UPT UIADD3 URZ, URZ, URZ, URZ ;  /* 0x0000003f3f3ff290 */ /* 0x000ff2000fffe03f */
[----:B------:R-:W-:Y:S01]  /*34ac0*/  STL.64 [R1+0x170], R4 ;  /* 0x0001700401007387 */ /* 0x000fe20000100a00 */
[----:B------:R0:W-:Y:S03]  /*34ad0*/  STL.64 [R1+0x178], R6 ;  /* 0x0001780601007387 */ /* 0x0001e60000100a00 */
[----:B0-----:R-:W2:Y:S01]  /*34ae0*/  LDL.LU.64 R6, [R1+0x3408] ;  /* 0x0034080001067983 */ /* 0x001ea20000300a00 */
[----:B------:R-:W2:Y:S02]  /*34af0*/  LDL.LU.64 R4, [R1+0x3400] ;  /* 0x0034000001047983 */ /* 0x000ea40000300a00 */
[----:B------:R-:W2:Y:S02]  /*34b00*/  LDL.LU.64 R10, [R1+0x33f8] ;  /* 0x0033f800010a7983 */ /* 0x000ea40000300a00 */
[----:B------:R-:W3:Y:S01]  /*34b10*/  LDL.LU.64 R8, [R1+0x33f0] ;  /* 0x0033f00001087983 */ /* 0x000ee20000300a00 */
        /* <DEDUP_REMOVED lines=8> */
[----:B---3--:R1:W-:Y:S02]  /*34ba0*/  STL.64 [R1+0x3368], R8 ;  /* 0x0033680801007387 */ /* 0x0083e40000100a00 */
[----:B0-----:R-:W-:-:S02]  /*34bb0*/  IMAD.MOV.U32 R10, RZ, RZ, R15 ;  /* 0x000000ffff0a7224 */ /* 0x001fc400078e000f */
[----:B------:R-:W-:-:S05]  /*34bc0*/  IMAD.MOV.U32 R11, RZ, RZ, R14 ;  /* 0x000000ffff0b7224 */ /* 0x000fca00078e000e */
[----:B------:R0:W-:Y:S01]  /*34bd0*/  STL.64 [R1+0x3388], R10 ;  /* 0x0033880a01007387 */ /* 0x0001e20000100a00 */
[----:B-1----:R-:W2:Y:S02]  /*34be0*/  LDL.LU R8, [R1+0x150] ;  /* 0x0001500001087983 */ /* 0x002ea40000300800 */
[----:B------:R-:W2:Y:S01]  /*34bf0*/  LDL.LU R9, [R1+0x154] ;  /* 0x0001540001097983 */ /* 0x000ea20000300800 */
[----:B0-----:R-:W2:Y:S01]  /*34c00*/  LDL.LU R10, [R1+0x158] ;  /* 0x00015800010a7983 */ /* 0x001ea20000300800 */
[----:B------:R-:W2:Y:S02]  /*34c10*/  LDL.LU R11, [R1+0x15c] ;  /* 0x00015c00010b7983 */ /* 0x000ea40000300800 */
[----:B------:R-:W-:Y:S02]  /*34c20*/  IMAD.MOV.U32 R14, RZ, RZ, R17 ;  /* 0x000000ffff0e7224 */ /* 0x000fe400078e0011 */
[----:B------:R-:W-:Y:S01]  /*34c30*/  IMAD.MOV.U32 R15, RZ, RZ, R16 ;  /* 0x000000ffff0f7224 */ /* 0x000fe200078e0010 */
[----:B--2---:R-:W-:Y:S11]  /*34c40*/  HMMA.16816.F32 R8, R20, R6, R8 ;  /* 0x000000061408723c */ /* 0x004ff60000001808 */
[----:B------:R-:W-:Y:S11]  /*34c50*/  @!UPT UIADD3 URZ, URZ, URZ, URZ ;  /* 0x0000003f3f3ff290 */ /* 0x000ff6000fffe03f */
[----:B------:R-:W-:Y:S01]  /*34c60*/  @!UPT UIADD3 URZ, URZ, URZ, URZ ;  /* 0x0000003f3f3ff290 */ /* 0x000fe2000fffe03f */
[----:B------:R-:W-:Y:S01]  /*34c70*/  STL.64 [R1+0x150], R8 ;  /* 0x0001500801007387 */ /* 0x000fe20000100a00 */
[----:B------:R0:W-:Y:S02]  /*34c80*/  STL.64 [R1+0x158], R10 ;  /* 0x0001580a01007387 */ /* 0x0001e40000100a00 */
[----:B0-----:R-:W-:Y:S02]  /*34c90*/  IMAD.MOV.U32 R10, RZ, RZ, R13 ;  /* 0x000000ffff0a7224 */ /* 0x001fe400078e000d */
[----:B------:R-:W-:-:S05]  /*34ca0*/  IMAD.MOV.U32 R11, RZ, RZ, R12 ;  /* 0x000000ffff0b7224 */ /* 0x000fca00078e000c */
[----:B------:R0:W-:Y:S01]  /*34cb0*/  STL.64 [R1+0x33a0], R10 ;  /* 0x0033a00a01007387 */ /* 0x0001e20000100a00 */
[----:B------:R1:W-:Y:S02]  /*34cc0*/  STL.64 [R1+0x33c8], R14 ;  /* 0x0033c80e01007387 */ /* 0x0003e40000100a00 */
[----:B------:R-:W2:Y:S02]  /*34cd0*/  LDL.LU R12, [R1+0x140] ;  /* 0x00014000010c7983 */ /* 0x000ea40000300800 */
[----:B------:R-:W2:Y:S02]  /*34ce0*/  LDL.LU R13, [R1+0x144] ;  /* 0x00014400010d7983 */ /* 0x000ea40000300800 */
[----:B0-----:R-:W-:Y:S01]  /*34cf0*/  IMAD.MOV.U32 R10, RZ, RZ, R25 ;  /* 0x000000ffff0a7224 */ /* 0x001fe200078e0019 */
[----:B-1----:R-:W2:Y:S01]  /*34d00*/  LDL.LU R14, [R1+0x148] ;  /* 0x00014800010e7983 */ /* 0x002ea20000300800 */
[----:B------:R-:W-:Y:S02]  /*34d10*/  IMAD.MOV.U32 R11, RZ, RZ, R24 ;  /* 0x000000ffff0b7224 */ /* 0x000fe400078e0018 */
[----:B------:R-:W2:Y:S02]  /*34d20*/  LDL.LU R15, [R1+0x14c] ;  /* 0x00014c00010f7983 */ /* 0x000ea40000300800 */
[----:B------:R-:W3:Y:S01]  /*34d30*/  LDL.LU R24, [R1+0x130] ;  /* 0x0001300001187983 */ /* 0x000ee20000300800 */
[----:B------:R-:W3:Y:S01]  /*34d40*/  LDL.LU R25, [R1+0x134] ;  /* 0x0001340001197983 */ /* 0x000ee20000300800 */
[----:B------:R-:W3:Y:S02]  /*34d50*/  LDL.LU R26, [R1+0x138] ;  /* 0x00013800011a7983 */ /* 0x000ee40000300800 */
[----:B------:R-:W3:Y:S02]  /*34d60*/  LDL.LU R27, [R1+0x13c] ;  /* 0x00013c00011b7983 */ /* 0x000ee40000300800 */
[----:B------:R-:W-:Y:S01]  /*34d70*/  STL.64 [R1+0x33b8], R10 ;  /* 0x0033b80a01007387 */ /* 0x000fe20000100a00 */
[----:B------:R-:W-:Y:S01]  /*34d80*/  STL.64 [R1+0x3360], R6 ;  /* 0x0033600601007387 */ /* 0x000fe20000100a00 */
[----:B----4-:R0:W-:Y:S03]  /*34d90*/  STL.64 [R1+0x3358], R4 ;  /* 0x0033580401007387 */ /* 0x0101e60000100a00 */
[----:B0-----:R-:W4:Y:S01]  /*34da0*/  LDL.LU R4, [R1+0xe0] ;  /* 0x0000e00001047983 */ /* 0x001f220000300800 */
[----:B------:R-:W4:Y:S02]  /*34db0*/  LDL.LU R5, [R1+0xe4] ;  /* 0x0000e40001057983 */ /* 0x000f240000300800 */
[----:B------:R-:W2:Y:S02]  /*34dc0*/  LDL.LU R6, [R1+0xe8] ;  /* 0x0000e80001067983 */ /* 0x000ea40000300800 */
[----:B------:R-:W2:Y:S01]  /*34dd0*/  LDL.LU R7, [R1+0xec] ;  /* 0x0000ec0001077983 */ /* 0x000ea20000300800 */
[----:B------:R-:W3:Y:S01]  /*34de0*/  LDL.LU R8, [R1+0x120] ;  /* 0x0001200001087983 */ /* 0x000ee20000300800 */
[----:B------:R-:W3:Y:S02]  /*34df0*/  LDL.LU R9, [R1+0x124] ;  /* 0x0001240001097983 */ /* 0x000ee40000300800 */
[----:B------:R-:W3:Y:S02]  /*34e00*/  LDL.LU R10, [R1+0x128] ;  /* 0x00012800010a7983 */ /* 0x000ee40000300800 */
[----:B------:R-:W3:Y:S01]  /*34e10*/  LDL.LU R11, [R1+0x12c] ;  /* 0x00012c00010b7983 */ /* 0x000ee20000300800 */
[----:B--2---:R0:W-:Y:S01]  /*34e20*/  STL.64 [R1+0x3380], R6 ;  /* 0x0033800601007387 */ /* 0x0041e20000100a00 */
[----:B----4-:R1:W-:Y:S02]  /*34e30*/  STL.64 [R1+0x3378], R4 ;  /* 0x0033780401007387 */ /* 0x0103e40000100a00 */
[----:B0-----:R-:W-:-:S02]  /*34e40*/  IMAD.MOV.U32 R6, RZ, RZ, R28 ;  /* 0x000000ffff067224 */ /* 0x001fc400078e001c */
[----:B-1----:R-:W-:Y:S02]  /*34e50*/  IMAD.MOV.U32 R4, RZ, RZ, R2 ;  /* 0x000000ffff047224 */ /* 0x002fe400078e0002 */
[----:B------:R-:W-:Y:S01]  /*34e60*/  IMAD.MOV.U32 R7, RZ, RZ, R29 ;  /* 0x000000ffff077224 */ /* 0x000fe200078e001d */
[----:B------:R-:W2:Y:S01]  /*34e70*/  LDL.LU R2, [R1+0x33dc] ;  /* 0x0033dc0001027983 */ /* 0x000ea20000300800 */
[----:B------:R-:W-:Y:S02]  /*34e80*/  IMAD.MOV.U32 R5, RZ, RZ, R3 ;  /* 0x000000ffff057224 */ /* 0x000fe400078e0003 */
[----:B------:R-:W4:Y:S02]  /*34e90*/  LDL.LU R3, [R1+0x33d8] ;  /* 0x0033d80001037983 */ /* 0x000f240000300800 */
[----:B------:R-:W2:Y:S01]  /*34ea0*/  LDL.LU R28, [R1+0x33d4] ;  /* 0x0033d400011c7983 */ /* 0x000ea20000300800 */
[----:B------:R-:W2:Y:S01]  /*34eb0*/  LDL.LU R29, [R1+0x33d0] ;  /* 0x0033d000011d7983 */ /* 0x000ea20000300800 */
[----:B------:R-:W-:Y:S02]  /*34ec0*/  STL.64 [R1+0x3398], R6 ;  /* 0x0033980601007387 */ /* 0x000fe40000100a00 */
[----:B------:R0:W-:Y:S02]  /*34ed0*/  STL.64 [R1+0x3390], R4 ;  /* 0x0033900401007387 */ /* 0x0001e40000100a00 */
[----:B0-----:R-:W2:Y:S01]  /*34ee0*/  LDL.LU R4, [R1+0x100] ;  /* 0x0001000001047983 */ /* 0x001ea20000300800 */
[----:B------:R-:W2:Y:S02]  /*34ef0*/  LDL.LU R5, [R1+0x104] ;  /* 0x0001040001057983 */ /* 0x000ea40000300800 */
[----:B------:R-:W2:Y:S02]  /*34f00*/  LDL.LU R6, [R1+0x108] ;  /* 0x0001080001067983 */ /* 0x000ea40000300800 */
[----:B------:R-:W2:Y:S01]  /*34f10*/  LDL.LU R7, [R1+0x10c] ;  /* 0x00010c0001077983 */ /* 0x000ea20000300800 */
[C---:B------:R-:W-:Y:S01]  /*34f20*/  HMMA.16816.F32 R12, R20.reuse, R18, R12 ;  /* 0x00000012140c723c */ /* 0x040fe2000000180c */
[----:B--2---:R-:W-:Y:S01]  /*34f30*/  STL.64 [R1+0x33b0], R6 ;  /* 0x0033b00601007387 */ /* 0x004fe20000100a00 */
[----:B------:R-:W-:Y:S11]  /*34f40*/  STL.64 [R1+0x33a8], R4 ;  /* 0x0033a80401007387 */ /* 0x000ff60000100a00 */
[----:B------:R-:W-:Y:S10]  /*34f50*/  @!UPT UIADD3 URZ, URZ, URZ, URZ ;  /* 0x0000003f3f3ff290 */ /* 0x000ff4000fffe03f */
[----:B------:R-:W-:Y:S02]  /*34f60*/  STL.64 [R1+0x140], R12 ;  /* 0x0001400c01007387 */ /* 0x000fe40000100a00 */
[----:B------:R0:W-:Y:S02]  /*34f70*/  STL.64 [R1+0x148], R14 ;  /* 0x0001480e01007387 */ /* 0x0001e40000100a00 */
[----:B0-----:R-:W3:Y:S02]  /*34f80*/  LDL.LU.64 R14, [R1+0x33c8] ;  /* 0x0033c800010e7983 */ /* 0x001ee40000300a00 */
[----:B---3--:R-:W-:Y:S02]  /*34f90*/  HMMA.16816.F32 R12, R20, R14, R24 ;  /* 0x0000000e140c723c */ /* 0x008fe40000001818 */
[----:B------:R-:W2:Y:S01]  /*34fa0*/  LDL.LU.64 R26, [R1+0x33c0] ;  /* 0x0033c000011a7983 */ /* 0x000ea20000300a00 */
[----:B------:R-:W-:Y:S02]  /*34fb0*/  IMAD.MOV.U32 R4, RZ, RZ, R29 ;  /* 0x000000ffff047224 */ /* 0x000fe400078e001d */
[----:B------:R-:W-:-:S02]  /*34fc0*/  IMAD.MOV.U32 R7, RZ, RZ, R2 ;  /* 0x000000ffff077224 */ /* 0x000fc400078e0002 */
[----:B------:R-:W-:Y:S02]  /*34fd0*/  IMAD.MOV.U32 R5, RZ, RZ, R28 ;  /* 0x000000ffff057224 */ /* 0x000fe400078e001c */
[----:B----4-:R-:W-:Y:S11]  /*34fe0*/  IMAD.MOV.U32 R6, RZ, RZ, R3 ;  /* 0x000000ffff067224 */ /* 0x010ff600078e0003 */
[----:B------:R-:W-:Y:S04]  /*34ff0*/  @!UPT UIADD3 URZ, URZ, URZ, URZ ;  /* 0x0000003f3f3ff290 */ /* 0x000fe8000fffe03f */
[----:B------:R-:W-:Y:S02]  /*35000*/  IMAD.MOV.U32 R29, RZ, RZ, R12 ;  /* 0x000000ffff1d7224 */ /* 0x000fe400078e000c */
[----:B------:R-:W-:Y:S02]  /*35010*/  IMAD.MOV.U32 R2, RZ, RZ, R15 ;  /* 0x000000ffff027224 */ /* 0x000fe400078e000f */
[----:B------:R-:W-:Y:S02]  /*35020*/  IMAD.MOV.U32 R28, RZ, RZ, R13 ;  /* 0x000000ffff1c7224 */ /* 0x000fe400078e000d */
[----:B------:R-:W-:Y:S01]  /*35030*/  IMAD.MOV.U32 R3, RZ, RZ, R14 ;  /* 0x000000ffff037224 */ /* 0x000fe200078e000e */
[----:B------:R-:W3:Y:S01]  /*35040*/  LDL.LU R12, [R1+0xd0] ;  /* 0x0000d000010c7983 */ /* 0x000ee20000300800 */
[----:B------:R-:W3:Y:S02]  /*35050*/  LDL.LU R13, [R1+0xd4] ;  /* 0x0000d400010d7983 */ /* 0x000ee40000300800 */
[----:B------:R-:W3:Y:S02]  /*35060*/  LDL.LU R14, [R1+0xd8] ;  /* 0x0000d800010e7983 */ /* 0x000ee40000300800 */
[----:B------:R-:W3:Y:S01]  /*35070*/  LDL.LU R15, [R1+0xdc] ;  /* 0x0000dc00010f7983 */ /* 0x000ee20000300800 */
[----:B------:R-:W-:Y:S01]  /*35080*/  STL [R1+0x30cc], R2 ;  /* 0x0030cc0201007387 */ /* 0x000fe20000100800 */
[----:B------:R-:W-:Y:S02]  /*35090*/  STL [R1+0x30c8], R3 ;  /* 0x0030c80301007387 */ /* 0x000fe40000100800 */
[----:B------:R-:W-:Y:S02]  /*350a0*/  STL [R1+0x30c4], R28 ;  /* 0x0030c41c01007387 */ /* 0x000fe40000100800 */
[----:B------:R-:W-:Y:S01]  /*350b0*/  STL [R1+0x30c0], R29 ;  /* 0x0030c01d01007387 */ /* 0x000fe20000100800 */
[C---:B--2---:R-:W-:Y:S11]  /*350c0*/  HMMA.16816.F32 R8, R20.reuse, R26, R8 ;  /* 0x0000001a1408723c */ /* 0x044ff60000001808 */
[----:B------:R-:W-:Y:S11]  /*350d0*/  @!UPT UIADD3 URZ, URZ, URZ, URZ ;  /* 0x0000003f3f3ff290 */ /* 0x000ff6000fffe03f */
[----:B------:R-:W-:Y:S01]  /*350e0*/  @!UPT UIADD3 URZ, URZ, URZ, URZ ;  /* 0x0000003f3f3ff290 */ /* 0x000fe2000fffe03f */
[----:B------:R-:W-:Y:S01]  /*350f0*/  STL.64 [R1+0x120], R8 ;  /* 0x0001200801007387 */ /* 0x000fe20000100a00 */
[----:B------:R0:W-:Y:S03]  /*35100*/  STL.64 [R1+0x128], R10 ;  /* 0x0001280a01007387 */ /* 0x0001e60000100a00 */
[----:B0-----:R-:W2:Y:S02]  /*35110*/  LDL.LU.64 R10, [R1+0x33b8] ;  /* 0x0033b800010a7983 */ /* 0x001ea40000300a00 */
[----:B--2---:R-:W-:Y:S02]  /*35120*/  HMMA.16816.F32 R20, R20, R10, R4 ;  /* 0x0000000a1414723c */ /* 0x004fe40000001804 */
[----:B------:R-:W2:Y:S01]  /*35130*/  LDL.LU.64 R6, [R1+0x33b0] ;  /* 0x0033b00001067983 */ /* 0x000ea20000300a00 */
[----:B------:R-:W2:Y:S02]  /*35140*/  LDL.LU.64 R4, [R1+0x33a8] ;  /* 0x0033a80001047983 */ /* 0x000ea40000300a00 */
[----:B------:R-:W2:Y:S11]  /*35150*/  LDL.LU.64 R10, [R1+0x33a0] ;  /* 0x0033a000010a7983 */ /* 0x000eb60000300a00 */
[----:B------:R-:W-:Y:S07]  /*35160*/  @!UPT UIADD3 URZ, URZ, URZ, URZ ;  /* 0x0000003f3f3ff290 */ /* 0x000fee000fffe03f */
[----:B------:R0:W-:Y:S01]  /*35170*/  STL.64 [R1+0xb0], R20 ;  /* 0x0000b01401007387 */ /* 0x0001e20000100a00 */
[----:B------:R1:W-:Y:S03]  /*35180*/  STL.64 [R1+0xb8], R22 ;  /* 0x0000b81601007387 */ /* 0x0003e60000100a00 */
[----:B0-----:R-:W2:Y:S04]  /*35190*/  LDL R20, [R1] ;  /* 0x0000000001147983 */ /* 0x001ea80000100800 */
[----:B------:R-:W2:Y:S04]  /*351a0*/  LDL R21, [R1+0x4] ;  /* 0x0000040001157983 */ /* 0x000ea80000100800 */
[----:B-1----:R-:W2:Y:S04]  /*351b0*/  LDL R22, [R1+0x8] ;  /* 0x0000080001167983 */ /* 0x002ea80000100800 */
[----:B------:R-:W2:Y:S02]  /*351c0*/  LDL R23, [R1+0xc] ;  /* 0x00000c0001177983 */ /* 0x000ea40000100800 */
[C---:B--2---:R-:W-:Y:S02]  /*351d0*/  HMMA.16816.F32 R8, R20.reuse, R10, R4 ;  /* 0x0000000a1408723c */ /* 0x044fe40000001804 */
[----:B------:R-:W2:Y:S01]  /*351e0*/  LDL.LU.64 R6, [R1+0x3398] ;  /* 0x0033980001067983 */ /* 0x000ea20000300a00 */
[----:B------:R-:W2:Y:S11]  /*351f0*/  LDL.LU.64 R4, [R1+0x3390] ;  /* 0x0033900001047983 */ /* 0x000eb60000300a00 */
[----:B------:R-:W-:Y:S09]  /*35200*/  @!UPT UIADD3 URZ, URZ, URZ, URZ ;  /* 0x0000003f3f3ff290 */ /* 0x000ff2000fffe03f */
[----:B------:R-:W-:Y:S01]  /*35210*/  STL.64 [R1+0x100], R8 ;  /* 0x0001000801007387 */ /* 0x000fe20000100a00 */
[----:B------:R0:W-:Y:S03]  /*35220*/  STL.64 [R1+0x108], R10 ;  /* 0x0001080a01007387 */ /* 0x0001e60000100a00 */
        /* <DEDUP_REMOVED lines=8> */
[----:B------:R-:W4:Y:S01]  /*352b0*/  LDL.LU.64 R8, [R1+0x3368] ;  /* 0x0033680001087983 */ /* 0x000f220000300a00 */
[----:B--2---:R-:W-:Y:S02]  /*352c0*/  HMMA.16816.F32 R20, R20, R10, R4 ;  /* 0x0000000a1414723c */ /* 0x004fe40000001804 */
[----:B------:R-:W3:Y:S01]  /*352d0*/  LDL.LU.64 R6, [R1+0x3360] ;  /* 0x0033600001067983 */ /* 0x000ee20000300a00 */
[----:B------:R-:W2:Y:S02]  /*352e0*/  LDL.LU.64 R4, [R1+0x3358] ;  /* 0x0033580001047983 */ /* 0x000ea40000300a00 */
[----:B------:R-:W2:Y:S02]  /*352f0*/  LDL R25, [R1+0x5ac] ;  /* 0x0005ac0001197983 */ /* 0x000ea40000100800 */
[----:B------:R-:W3:Y:S11]  /*35300*/  LDL R17, [R1+0x760] ;  /* 0x0007600001117983 */ /* 0x000ef60000100800 */
[----:B------:R-:W-:Y:S05]  /*35310*/  @!UPT UIADD3 URZ, URZ, URZ, URZ ;  /* 0x0000003f3f3ff290 */ /* 0x000fea000fffe03f */
[----:B------:R-:W-:Y:S01]  /*35320*/  STL.64 [R1+0xe0], R20 ;  /* 0x0000e01401007387 */ /* 0x000fe20000100a00 */
[----:B------:R-:W-:Y:S02]  /*35330*/  STL.64 [R1+0xe8], R22 ;  /* 0x0000e81601007387 */ /* 0x000fe40000100a00 */
[----:B------:R-:W-:Y:S01]  /*35340*/  STL.64 [R1+0x3350], R26 ;  /* 0x0033501a01007387 */ /* 0x000fe20000100a00 */
[----:B--2---:R-:W-:Y:S01]  /*35350*/  STL [R1+0x3348], R25 ;  /* 0x0033481901007387 */ /* 0x004fe20000100800 */
[----:B------:R-:W-:Y:S02]  /*35360*/  STL.64 [R1+0x32f0], R10 ;  /* 0x0032f00a01007387 */ /* 0x000fe40000100a00 */
[----:B----4-:R0:W-:Y:S02]  /*35370*/  STL.64 [R1+0x32e8], R8 ;  /* 0x0032e80801007387 */ /* 0x0101e40000100a00 */
[----:B0-----:R-:W2:Y:S01]  /*35380*/  LDL.LU R8, [R1+0x410] ;  /* 0x0004100001087983 */ /* 0x001ea20000300800 */
[----:B------:R-:W2:Y:S02]  /*35390*/  LDL.LU R9, [R1+0x414] ;  /* 0x0004140001097983 */ /* 0x000ea40000300800 */
[----:B------:R-:W4:Y:S02]  /*353a0*/  LDL.LU R10, [R1+0x418] ;  /* 0x00041800010a7983 */ /* 0x000f240000300800 */
[----:B------:R-:W4:Y:S01]  /*353b0*/  LDL.LU R11, [R1+0x41c] ;  /* 0x00041c00010b7983 */ /* 0x000f220000300800 */
[----:B------:R-:W2:Y:S01]  /*353c0*/  LDL.LU R24, [R1+0x200] ;  /* 0x0002000001187983 */ /* 0x000ea20000300800 */
[----:B------:R-:W3:Y:S02]  /*353d0*/  LDL.LU R25, [R1+0x204] ;  /* 0x0002040001197983 */ /* 0x000ee40000300800 */
[----:B------:R-:W3:Y:S02]  /*353e0*/  LDL.LU R26, [R1+0x208] ;  /* 0x00020800011a7983 */ /* 0x000ee40000300800 */
[----:B------:R-:W3:Y:S01]  /*353f0*/  LDL.LU R27, [R1+0x20c] ;  /* 0x00020c00011b7983 */ /* 0x000ee20000300800 */
[----:B------:R-:W3:Y:S04]  /*35400*/  LDL.64 R22, [R1+0x58] ;  /* 0x0000580001167983 */ /* 0x000ee80000100a00 */
[----:B----4-:R0:W-:Y:S01]  /*35410*/  STL.64 [R1+0x3300], R10 ;  /* 0x0033000a01007387 */ /* 0x0101e20000100a00 */
[----:B--2---:R1:W-:Y:S03]  /*35420*/  STL.64 [R1+0x32f8], R8 ;  /* 0x0032f80801007387 */ /* 0x0043e60000100a00 */
[----:B0-----:R-:W2:Y:S04]  /*35430*/  LDL.64 R10, [R1+0x28] ;  /* 0x00002800010a7983 */ /* 0x001ea80000100a00 */
[----:B-1----:R-:W4:Y:S04]  /*35440*/  LDL R9, [R1+0x5a8] ;  /* 0x0005a80001097983 */ /* 0x002f280000100800 */
[----:B--2---:R-:W-:Y:S01]  /*35450*/  STL.64 [R1+0x3308], R10 ;  /* 0x0033080a01007387 */ /* 0x004fe20000100a00 */
[----:B----4-:R0:W-:Y:S03]  /*35460*/  STL [R1+0x3330], R9 ;  /* 0x0033300901007387 */ /* 0x0101e60000100800 */
[----:B0-----:R-:W3:Y:S01]  /*35470*/  LDL.LU.64 R8, [R1] ;  /* 0x0000000001087983 */ /* 0x001ee20000300a00 */
[----:B------:R-:W3:Y:S02]  /*35480*/  LDL.LU.64 R10, [R1+0x8] ;  /* 0x00000800010a7983 */ /* 0x000ee40000300a00 */
[----:B---3--:R-:W-:Y:S01]  /*35490*/  HMMA.16816.F32 R12, R8, R6, R12 ;  /* 0x00000006080c723c */ /* 0x008fe2000000180c */
[----:B------:R-:W-:-:S02]  /*354a0*/  IMAD.MOV.U32 R3, RZ, RZ, R10 ;  /* 0x000000ffff037224 */ /* 0x000fc400078e000a */
[----:B------:R-:W-:Y:S11]  /*354b0*/  IMAD.MOV.U32 R2, RZ, RZ, R11 ;  /* 0x000000ffff027224 */ /* 0x000ff600078e000b */
[----:B------:R-:W-:Y:S09]  /*354c0*/  @!UPT UIADD3 URZ, URZ, URZ, URZ ;  /* 0x0000003f3f3ff290 */ /* 0x000ff2000fffe03f */
[----:B------:R0:W-:Y:S01]  /*354d0*/  STL.64 [R1+0xd0], R12 ;  /* 0x0000d00c01007387 */ /* 0x0001e20000100a00 */
[----:B------:R-:W-:Y:S02]  /*354e0*/  STL.64 [R1+0xd8], R14 ;  /* 0x0000d80e01007387 */ /* 0x000fe40000100a00 */
[----:B0-----:R-:W-:Y:S02]  /*354f0*/  IMAD.MOV.U32 R13, RZ, RZ, R8 ;  /* 0x000000ffff0d7224 */ /* 0x001fe400078e0008 */
[----:B------:R-:W-:Y:S01]  /*35500*/  IMAD.MOV.U32 R12, RZ, RZ, R9 ;  /* 0x000000ffff0c7224 */ /* 0x000fe200078e0009 */
[----:B------:R-:W2:Y:S01]  /*35510*/  LDL.LU R8, [R1+0x3b0] ;  /* 0x0003b00001087983 */ /* 0x000ea20000300800 */
[----:B------:R-:W2:Y:S02]  /*35520*/  LDL.LU R9, [R1+0x3b4] ;  /* 0x0003b40001097983 */ /* 0x000ea40000300800 */
[----:B------:R-:W3:Y:S02]  /*35530*/  LDL.LU R10, [R1+0x3b8] ;  /* 0x0003b800010a7983 */ /* 0x000ee40000300800 */
[----:B------:R-:W3:Y:S02]  /*35540*/  LDL.LU R11, [R1+0x3bc] ;  /* 0x0003bc00010b7983 */ /* 0x000ee40000300800 */
[----:B---3--:R-:W-:Y:S01]  /*35550*/  STL.64 [R1+0x3340], R10 ;  /* 0x0033400a01007387 */ /* 0x008fe20000100a00 */
[----:B--2---:R0:W-:Y:S03]  /*35560*/  STL.64 [R1+0x3338], R8 ;  /* 0x0033380801007387 */ /* 0x0041e60000100a00 */
[----:B0-----:R-:W2:Y:S01]  /*35570*/  LDL.LU R8, [R1+0x2a0] ;  /* 0x0002a00001087983 */ /* 0x001ea20000300800 */
[----:B------:R-:W2:Y:S02]  /*35580*/  LDL.LU R9, [R1+0x2a4] ;  /* 0x0002a40001097983 */ /* 0x000ea40000300800 */
[----:B------:R-:W2:Y:S02]  /*35590*/  LDL.LU R10, [R1+0x2a8] ;  /* 0x0002a800010a7983 */ /* 0x000ea40000300800 */
[----:B------:R-:W2:Y:S01]  /*355a0*/  LDL.LU R11, [R1+0x2ac] ;  /* 0x0002ac00010b7983 */ /* 0x000ea20000300800 */
[----:B------:R-:W-:Y:S01]  /*355b0*/  STL.64 [R1+0x3318], R6 ;  /* 0x0033180601007387 */ /* 0x000fe20000100a00 */
[----:B------:R0:W-:Y:S02]  /*355c0*/  STL.64 [R1+0x3310], R4 ;  /* 0x0033100401007387 */ /* 0x0001e40000100a00 */
[----:B0-----:R-:W-:-:S02]  /*355d0*/  IMAD.MOV.U32 R4, RZ, RZ, R13 ;  /* 0x000000ffff047224 */ /* 0x001fc400078e000d */
[----:B------:R-:W-:Y:S02]  /*355e0*/  IMAD.MOV.U32 R5, RZ, RZ, R12 ;  /* 0x000000ffff057224 */ /* 0x000fe400078e000c */
[----:B------:R-:W0:Y:S01]  /*355f0*/  LDSM.16.MT88.4 R12, [R17+0x21080] ;  /* 0x02108000110c783b */ /* 0x000e220000004200 */
[----:B------:R-:W-:Y:S02]  /*35600*/  IMAD.MOV.U32 R6, RZ, RZ, R3 ;  /* 0x000000ffff067224 */ /* 0x000fe400078e0003 */
[----:B------:R-:W-:-:S07]  /*35610*/  IMAD.MOV.U32 R7, RZ, RZ, R2 ;  /* 0x000000ffff077224 */ /* 0x000fce00078e0002 */
[C---:B------:R-:W-:Y:S01]  /*35620*/  HMMA.16816.F32 R24, R4.reuse, R18, R24 ;  /* 0x000000120418723c */ /* 0x040fe20000001818 */
[----:B0-----:R-:W-:Y:S01]  /*35630*/  STL.64 [R1+0x3328], R14 ;  /* 0x0033280e01007387 */ /* 0x001fe20000100a00 */
[----:B------:R0:W-:Y:S03]  /*35640*/  STL.64 [R1+0x3320], R12 ;  /* 0x0033200c01007387 */ /* 0x0001e60000100a00 */
[----:B0-----:R-:W3:Y:S01]  /*35650*/  LDL.LU R12, [R1+0x3a0] ;  /* 0x0003a000010c7983 */ /* 0x001ee20000300800 */
[----:B------:R-:W3:Y:S02]  /*35660*/  LDL.LU R13, [R1+0x3a4] ;  /* 0x0003a400010d7983 */ /* 0x000ee40000300800 */
[----:B------:R-:W3:Y:S02]  /*35670*/  LDL.LU R14, [R1+0x3a8] ;  /* 0x0003a800010e7983 */ /* 0x000ee40000300800 */
[----:B------:R-:W3:Y:S11]  /*35680*/  LDL.LU R15, [R1+0x3ac] ;  /* 0x0003ac00010f7983 */ /* 0x000ef60000300800 */
[----:B------:R-:W-:Y:S02]  /*35690*/  @!UPT UIADD3 URZ, URZ, URZ, URZ ;  /* 0x0000003f3f3ff290 */ /* 0x000fe4000fffe03f */
[----:B------:R-:W-:Y:S01]  /*356a0*/  STL.64 [R1+0x200], R24 ;  /* 0x0002001801007387 */ /* 0x000fe20000100a00 */
[----:B------:R0:W-:Y:S03]  /*356b0*/  STL.64 [R1+0x208], R26 ;  /* 0x0002081a01007387 */ /* 0x0001e60000100a00 */
[----:B0-----:R-:W4:Y:S01]  /*356c0*/  LDL.LU.64 R26, [R1+0x3350] ;  /* 0x00335000011a7983 */ /* 0x001f220000300a00 */
[----:B------:R-:W3:Y:S02]  /*356d0*/  LDL.LU R25, [R1+0x3348] ;  /* 0x0033480001197983 */ /* 0x000ee40000300800 */
[----:B------:R-:W-:Y:S02]  /*356e0*/  IMAD.MOV.U32 R3, RZ, RZ, R18 ;  /* 0x000000ffff037224 */ /* 0x000fe400078e0012 */
[----:B------:R-:W-:Y:S01]  /*356f0*/  IMAD.MOV.U32 R2, RZ, RZ, R19 ;  /* 0x000000ffff027224 */ /* 0x000fe200078e0013 */
[C---:B--2---:R-:W-:Y:S01]  /*35700*/  HMMA.16816.F32 R8, R4.reuse, R22, R8 ;  /* 0x000000160408723c */ /* 0x044fe20000001808 */
[----:B---3--:R-:W0:Y:S04]  /*35710*/  LDSM.16.MT88.4 R16, [R25+0x21000] ;  /* 0x021000001910783b */ /* 0x008e280000004200 */
[----:B0-----:R0:W-:Y:S01]  /*35720*/  STL.64 [R1+0x3298], R18 ;  /* 0x0032981201007387 */ /* 0x0011e20000100a00 */
[----:B------:R-:W-:Y:S03]  /*35730*/  STL.64 [R1+0x3290], R16 ;  /* 0x0032901001007387 */ /* 0x000fe60000100a00 */
[----:B0-----:R-:W2:Y:S11]  /*35740*/  LDL.64 R18, [R1+0x38] ;  /* 0x0000380001127983 */ /* 0x001eb60000100a00 */
[----:B------:R-:W-:Y:S03]  /*35750*/  @!UPT UIADD3 URZ, URZ, URZ, URZ ;  /* 0x0000003f3f3ff290 */ /* 0x000fe6000fffe03f */
[----:B------:R-:W-:Y:S02]  /*35760*/  STL.64 [R1+0x2a0], R8 ;  /* 0x0002a00801007387 */ /* 0x000fe40000100a00 */
[----:B------:R0:W-:Y:S02]  /*35770*/  STL.64 [R1+0x2a8], R10 ;  /* 0x0002a80a01007387 */ /* 0x0001e40000100a00 */
[----:B0-----:R-:W4:Y:S01]  /*35780*/  LDL.LU.64 R10, [R1+0x3340] ;  /* 0x00334000010a7983 */ /* 0x001f220000300a00 */
[----:B------:R-:W4:Y:S02]  /*35790*/  LDL.LU.64 R8, [R1+0x3338] ;  /* 0x0033380001087983 */ /* 0x000f240000300a00 */
[----:B------:R-:W-:Y:S02]  /*357a0*/  IMAD.MOV.U32 R29, RZ, RZ, R22 ;  /* 0x000000ffff1d7224 */ /* 0x000fe400078e0016 */
[----:B------:R-:W-:Y:S02]  /*357b0*/  IMAD.MOV.U32 R28, RZ, RZ, R23 ;  /* 0x000000ffff1c7224 */ /* 0x000fe400078e0017 */
[----:B------:R-:W0:Y:S04]  /*357c0*/  LDSM.16.MT88.4 R20, [R25+0x21080] ;  /* 0x021080001914783b */ /* 0x000e280000004200 */
[----:B0-----:R-:W-:Y:S01]  /*357d0*/  STL.64 [R1+0x3228], R22 ;  /* 0x0032281601007387 */ /* 0x001fe20000100a00 */
[----:B------:R0:W-:Y:S03]  /*357e0*/  STL.64 [R1+0x3220], R20 ;  /* 0x0032201401007387 */ /* 0x0001e60000100a00 */
[----:B0-----:R-:W3:Y:S01]  /*357f0*/  LDL.LU R20, [R1+0x400] ;  /* 0x0004000001147983 */ /* 0x001ee20000300800 */
[----:B------:R-:W3:Y:S02]  /*35800*/  LDL.LU R21, [R1+0x404] ;  /* 0x0004040001157983 */ /* 0x000ee40000300800 */
[----:B------:R-:W3:Y:S02]  /*35810*/  LDL.LU R22, [R1+0x408] ;  /* 0x0004080001167983 */ /* 0x000ee40000300800 */
[----:B------:R-:W3:Y:S01]  /*35820*/  LDL.LU R23, [R1+0x40c] ;  /* 0x00040c0001177983 */ /* 0x000ee20000300800 */
[C---:B----4-:R-:W-:Y:S01]  /*35830*/  HMMA.16816.F32 R24, R4.reuse, R26, R8 ;  /* 0x0000001a0418723c */ /* 0x050fe20000001808 */
[----:B------:R-:W4:Y:S11]  /*35840*/  LDL.LU R9, [R1+0x3330] ;  /* 0x0033300001097983 */ /* 0x000f360000300800 */
[----:B------:R-:W-:Y:S11]  /*35850*/  @!UPT UIADD3 URZ, URZ, URZ, URZ ;  /* 0x0000003f3f3ff290 */ /* 0x000ff6000fffe03f */
[----:B------:R-:W-:Y:S01]  /*35860*/  STL.64 [R1+0x3b0], R24 ;  /* 0x0003b01801007387 */ /* 0x000fe20000100a00 */
[----:B------:R-:W-:Y:S01]  /*35870*/  STL.64 [R1+0x3b8], R26 ;  /* 0x0003b81a01007387 */ /* 0x000fe20000100a00 */
[----:B--2---:R-:W-:Y:S02]  /*35880*/  HMMA.16816.F32 R4, R4, R18, R12 ;  /* 0x000000120404723c */ /* 0x004fe4000000180c */
[----:B----4-:R-:W0:Y:S02]  /*35890*/  LDSM.16.MT88.4 R24, [R9+0x21000] ;  /* 0x021000000918783b */ /* 0x010e240000004200 */
[----:B------:R-:W1:Y:S02]  /*358a0*/  LDSM.16.MT88.4 R8, [R9+0x21080] ;  /* 0x021080000908783b */ /* 0x000e640000004200 */
[----:B0-----:R0:W-:Y:S02]  /*358b0*/  STL.64 [R1+0x3198], R26 ;  /* 0x0031981a01007387 */ /* 0x0011e40000100a00 */
[----:B------:R-:W-:Y:S02]  /*358c0*/  STL.64 [R1+0x3190], R24 ;  /* 0x0031901801007387 */ /* 0x000fe40000100a00 */
[----:B0-----:R-:W2:Y:S01]  /*358d0*/  LDL.64 R26, [R1+0x18] ;  /* 0x00001800011a7983 */ /* 0x001ea20000100a00 */
[----:B------:R-:W4:Y:S02]  /*358e0*/  LDL.LU.64 R14, [R1+0x3328] ;  /* 0x00332800010e7983 */ /* 0x000f240000300a00 */
[----:B------:R-:W4:Y:S10]  /*358f0*/  LDL.LU.64 R12, [R1+0x3320] ;  /* 0x00332000010c7983 */ /* 0x000f340000300a00 */
[----:B------:R-:W-:Y:S01]  /*35900*/  STL.64 [R1+0x3a0], R4 ;  /* 0x0003a00401007387 */ /* 0x000fe20000100a00 */
[----:B------:R0:W-:Y:S04]  /*35910*/  STL.64 [R1+0x3a8], R6 ;  /* 0x0003a80601007387 */ /* 0x0001e80000100a00 */
[----:B0-----:R-:W2:Y:S01]  /*35920*/  LDL.LU.64 R6, [R1+0x3318] ;  /* 0x0033180001067983 */ /* 0x001ea20000300a00 */
[----:B------:R-:W2:Y:S02]  /*35930*/  LDL.LU.64 R4, [R1+0x3310] ;  /* 0x0033100001047983 */ /* 0x000ea40000300a00 */
[----:B------:R0:W-:Y:S02]  /*35940*/  STL.64 [R1+0x32a8], R18 ;  /* 0x0032a81201007387 */ /* 0x0001e40000100a00 */
[----:B------:R-:W4:Y:S01]  /*35950*/  LDL.LU R16, [R1+0x420] ;  /* 0x0004200001107983 */ /* 0x000f220000300800 */
[----:B------:R-:W4:Y:S04]  /*35960*/  LDL.LU R17, [R1+0x424] ;  /* 0x0004240001117983 */ /* 0x000f280000300800 */
[----:B0-----:R-:W4:Y:S01]  /*35970*/  LDL.LU R18, [R1+0x428] ;  /* 0x0004280001127983 */ /* 0x001f220000300800 */
[----:B------:R-:W4:Y:S02]  /*35980*/  LDL.LU R19, [R1+0x42c] ;  /* 0x00042c0001137983 */ /* 0x000f240000300800 */
[----:B-1----:R-:W-:Y:S02]  /*35990*/  STL.64 [R1], R8 ;  /* 0x0000000801007387 */ /* 0x002fe40000100a00 */
[----:B------:R0:W-:Y:S02]  /*359a0*/  STL.64 [R1+0x8], R10 ;  /* 0x0000080a01007387 */ /* 0x0001e40000100a00 */
[----:B0-----:R-:W4:Y:S02]  /*359b0*/  LDL.LU.64 R10, [R1+0x3308] ;  /* 0x00330800010a7983 */ /* 0x001f240000300a00 */
[C---:B----4-:R-:W-:Y:S11]  /*359c0*/  HMMA.16816.F32 R16, R12.reuse, R10, R16 ;  /* 0x0000000a0c10723c */ /* 0x050ff60000001810 */
[----:B------:R-:W-:Y:S11]  /*359d0*/  @!UPT UIADD3 URZ, URZ, URZ, URZ ;  /* 0x0000003f3f3ff290 */ /* 0x000ff6000fffe03f */
[----:B------:R-:W-:Y:S01]  /*359e0*/  @!UPT UIADD3 URZ, URZ, URZ, URZ ;  /* 0x0000003f3f3ff290 */ /* 0x000fe2000fffe03f */
[----:B------:R0:W-:Y:S01]  /*359f0*/  STL.64 [R1+0x4f0], R16 ;  /* 0x0004f01001007387 */ /* 0x0001e20000100a00 */
[----:B------:R-:W-:Y:S02]  /*35a00*/  STL.64 [R1+0x4f8], R18 ;  /* 0x0004f81201007387 */ /* 0x000fe40000100a00 */
[----:B0-----:R-:W-:Y:S02]  /*35a10*/  IMAD.MOV.U32 R17, RZ, RZ, R10 ;  /* 0x000000ffff117224 */ /* 0x001fe400078e000a */
[----:B------:R-:W-:Y:S02]  /*35a20*/  IMAD.MOV.U32 R16, RZ, RZ, R11 ;  /* 0x000000ffff107224 */ /* 0x000fe400078e000b */
[----:B------:R-:W2:Y:S01]  /*35a30*/  LDL.LU.64 R10, [R1+0x3300] ;  /* 0x00330000010a7983 */ /* 0x000ea20000300a00 */
[----:B------:R-:W2:Y:S02]  /*35a40*/  LDL.LU.64 R8, [R1+0x32f8] ;  /* 0x0032f80001087983 */ /* 0x000ea40000300a00 */
[C---:B--2---:R-:W-:Y:S11]  /*35a50*/  HMMA.16816.F32 R8, R12.reuse, R26, R8 ;  /* 0x0000001a0c08723c */ /* 0x044ff60000001808 */
[----:B------:R-:W-:Y:S11]  /*35a60*/  @!UPT UIADD3 URZ, URZ, URZ, URZ ;  /* 0x0000003f3f3ff290 */ /* 0x000ff6000fffe03f */
[----:B------:R-:W-:Y:S01]  /*35a70*/  @!UPT UIADD3 URZ, URZ, URZ, URZ ;  /* 0x0000003f3f3ff290 */ /* 0x000fe2000fffe03f */
[----:B------:R-:W-:Y:S01]  /*35a80*/  STL.64 [R1+0x420], R8 ;  /* 0x0004200801007387 */ /* 0x000fe20000100a00 */
[----:B------:R0:W-:Y:S03]  /*35a90*/  STL.64 [R1+0x428], R10 ;  /* 0x0004280a01007387 */ /* 0x0001e60000100a00 */
[----:B0-----:R-:W3:Y:S01]  /*35aa0*/  LDL.LU.64 R10, [R1+0x32f0] ;  /* 0x0032f000010a7983 */ /* 0x001ee20000300a00 */
[----:B------:R-:W2:Y:S02]  /*35ab0*/  LDL.LU.64 R8, [R1+0x32e8] ;  /* 0x0032e80001087983 */ /* 0x000ea40000300a00 */
[----:B------:R-:W-:Y:S02]  /*35ac0*/  IMAD.MOV.U32 R19, RZ, RZ, R26 ;  /* 0x000000ffff137224 */ /* 0x000fe400078e001a */
[----:B------:R-:W-:Y:S01]  /*35ad0*/  IMAD.MOV.U32 R18, RZ, RZ, R27 ;  /* 0x000000ffff127224 */ /* 0x000fe200078e001b */
[----:B---3--:R-:W-:Y:S01]  /*35ae0*/  HMMA.16816.F32 R20, R12, R10, R20 ;  /* 0x0000000a0c14723c */ /* 0x008fe20000001814 */
[----:B------:R0:W-:Y:S01]  /*35af0*/  STL.64 [R1+0x3260], R10 ;  /* 0x0032600a01007387 */ /* 0x0001e20000100a00 */
[----:B--2---:R-:W-:Y:S05]  /*35b00*/  STL.64 [R1+0x3258], R8 ;  /* 0x0032580801007387 */ /* 0x004fea0000100a00 */
[----:B0-----:R-:W-:-:S02]  /*35b10*/  IMAD.MOV.U32 R10, RZ, RZ, R19 ;  /* 0x000000ffff0a7224 */ /* 0x001fc400078e0013 */
[----:B------:R-:W-:Y:S11]  /*35b20*/  IMAD.MOV.U32 R11, RZ, RZ, R18 ;  /* 0x000000ffff0b7224 */ /* 0x000ff600078e0012 */
[----:B------:R-:W-:Y:S03]  /*35b30*/  @!UPT UIADD3 URZ, URZ, URZ, URZ ;  /* 0x0000003f3f3ff290 */ /* 0x000fe6000fffe03f */
[----:B------:R-:W-:Y:S01]  /*35b40*/  STL.64 [R1+0x410], R20 ;  /* 0x0004101401007387 */ /* 0x000fe20000100a00 */
[----:B------:R0:W-:Y:S02]  /*35b50*/  STL.64 [R1+0x418], R22 ;  /* 0x0004181601007387 */ /* 0x0001e40000100a00 */
[----:B0-----:R-:W-:Y:S02]  /*35b60*/  IMAD.MOV.U32 R22, RZ, RZ, R29 ;  /* 0x000000ffff167224 */ /* 0x001fe400078e001d */
[----:B------:R-:W-:-:S05]  /*35b70*/  IMAD.MOV.U32 R23, RZ, RZ, R28 ;  /* 0x000000ffff177224 */ /* 0x000fca00078e001c */
[----:B------:R0:W-:Y:S01]  /*35b80*/  STL.64 [R1+0x32c8], R22 ;  /* 0x0032c81601007387 */ /* 0x0001e20000100a00 */
[----:B------:R-:W-:Y:S02]  /*35b90*/  STL.64 [R1+0x3278], R10 ;  /* 0x0032780a01007387 */ /* 0x000fe40000100a00 */
[----:B------:R-:W2:Y:S02]  /*35ba0*/  LDL.LU R24, [R1+0x370] ;  /* 0x0003700001187983 */ /* 0x000ea40000300800 */
[----:B------:R-:W2:Y:S01]  /*35bb0*/  LDL.LU R25, [R1+0x374] ;  /* 0x0003740001197983 */ /* 0x000ea20000300800 */
[----:B------:R-:W3:Y:S01]  /*35bc0*/  LDL.LU R26, [R1+0x378] ;  /* 0x00037800011a7983 */ /* 0x000ee20000300800 */
[----:B------:R-:W3:Y:S02]  /*35bd0*/  LDL.LU R27, [R1+0x37c] ;  /* 0x00037c00011b7983 */ /* 0x000ee40000300800 */
[----:B0-----:R-:W-:Y:S02]  /*35be0*/  IMAD.MOV.U32 R22, RZ, RZ, R3 ;  /* 0x000000ffff167224 */ /* 0x001fe400078e0003 */
[----:B------:R-:W-:-:S05]  /*35bf0*/  IMAD.MOV.U32 R23, RZ, RZ, R2 ;  /* 0x000000ffff177224 */ /* 0x000fca00078e0002 */
[----:B------:R0:W-:Y:S01]  /*35c00*/  STL.64 [R1+0x32e0], R22 ;  /* 0x0032e01601007387 */ /* 0x0001e20000100a00 */
[----:B------:R-:W4:Y:S02]  /*35c10*/  LDL.LU R20, [R1+0x3f0] ;  /* 0x0003f00001147983 */ /* 0x000f240000300800 */
[----:B------:R-:W4:Y:S01]  /*35c20*/  LDL.LU R21, [R1+0x3f4] ;  /* 0x0003f40001157983 */ /* 0x000f220000300800 */
[----:B0-----:R-:W4:Y:S01]  /*35c30*/  LDL.LU R22, [R1+0x3f8] ;  /* 0x0003f80001167983 */ /* 0x001f220000300800 */
[----:B------:R-:W4:Y:S02]  /*35c40*/  LDL.LU R23, [R1+0x3fc] ;  /* 0x0003fc0001177983 */ /* 0x000f240000300800 */
[----:B------:R-:W2:Y:S02]  /*35c50*/  LDL.64 R18, [R1+0x48] ;  /* 0x0000480001127983 */ /* 0x000ea40000100a00 */
[----:B------:R-:W-:Y:S02]  /*35c60*/  IMAD.MOV.U32 R11, RZ, RZ, R16 ;  /* 0x000000ffff0b7224 */ /* 0x000fe400078e0010 */
[----:B------:R-:W-:Y:S01]  /*35c70*/  IMAD.MOV.U32 R10, RZ, RZ, R17 ;  /* 0x000000ffff0a7224 */ /* 0x000fe200078e0011 */
[----:B--2---:R0:W-:Y:S01]  /*35c80*/  STL.64 [R1+0x32c0], R18 ;  /* 0x0032c01201007387 */ /* 0x0041e20000100a00 */
[----:B------:R-:W2:Y:S02]  /*35c90*/  LDL.LU R16, [R1+0x3d0] ;  /* 0x0003d00001107983 */ /* 0x000ea40000300800 */
[----:B------:R-:W2:Y:S01]  /*35ca0*/  LDL.LU R17, [R1+0x3d4] ;  /* 0x0003d40001117983 */ /* 0x000ea20000300800 */
[----:B0-----:R-:W2:Y:S01]  /*35cb0*/  LDL.LU R18, [R1+0x3d8] ;  /* 0x0003d80001127983 */ /* 0x001ea20000300800 */
[----:B------:R-:W2:Y:S03]  /*35cc0*/  LDL.LU R19, [R1+0x3dc] ;  /* 0x0003dc0001137983 */ /* 0x000ea60000300800 */
[----:B--2---:R-:W-:Y:S01]  /*35cd0*/  STL.64 [R1+0x32d8], R18 ;  /* 0x0032d81201007387 */ /* 0x004fe20000100a00 */
[----:B------:R0:W-:Y:S03]  /*35ce0*/  STL.64 [R1+0x32d0], R16 ;  /* 0x0032d01001007387 */ /* 0x0001e60000100a00 */
[----:B0-----:R-:W2:Y:S01]  /*35cf0*/  LDL.LU R16, [R1+0x3e0] ;  /* 0x0003e00001107983 */ /* 0x001ea20000300800 */
[----:B------:R-:W2:Y:S02]  /*35d00*/  LDL.LU R17, [R1+0x3e4] ;  /* 0x0003e40001117983 */ /* 0x000ea40000300800 */
[----:B------:R-:W2:Y:S02]  /*35d10*/  LDL.LU R18, [R1+0x3e8] ;  /* 0x0003e80001127983 */ /* 0x000ea40000300800 */
[----:B------:R-:W2:Y:S01]  /*35d20*/  LDL.LU R19, [R1+0x3ec] ;  /* 0x0003ec0001137983 */ /* 0x000ea20000300800 */
[----:B------:R0:W-:Y:S01]  /*35d30*/  STL.64 [R1+0x32a0], R10 ;  /* 0x0032a00a01007387 */ /* 0x0001e20000100a00 */
[----:B------:R-:W2:Y:S02]  /*35d40*/  LDL.LU R8, [R1+0x320] ;  /* 0x0003200001087983 */ /* 0x000ea40000300800 */
[----:B------:R-:W2:Y:S01]  /*35d50*/  LDL.LU R9, [R1+0x324] ;  /* 0x0003240001097983 */ /* 0x000ea20000300800 */
[----:B0-----:R-:W2:Y:S01]  /*35d60*/  LDL.LU R10, [R1+0x328] ;  /* 0x00032800010a7983 */ /* 0x001ea20000300800 */
[----:B------:R-:W2:Y:S01]  /*35d70*/  LDL.LU R11, [R1+0x32c] ;  /* 0x00032c00010b7983 */ /* 0x000ea20000300800 */
[C---:B----4-:R-:W-:Y:S02]  /*35d80*/  HMMA.16816.F32 R20, R12.reuse, R6, R20 ;  /* 0x000000060c14723c */ /* 0x050fe40000001814 */
[----:B--2---:R-:W-:Y:S01]  /*35d90*/  STL.64 [R1+0x32b8], R10 ;  /* 0x0032b80a01007387 */ /* 0x004fe20000100a00 */
[----:B------:R0:W-:Y:S03]  /*35da0*/  STL.64 [R1+0x32b0], R8 ;  /* 0x0032b00801007387 */ /* 0x0001e60000100a00 */
[----:B0-----:R-:W2:Y:S01]  /*35db0*/  LDL.LU R8, [R1+0x3c0] ;  /* 0x0003c00001087983 */ /* 0x001ea20000300800 */
[----:B------:R-:W2:Y:S02]  /*35dc0*/  LDL.LU R9, [R1+0x3c4] ;  /* 0x0003c40001097983 */ /* 0x000ea40000300800 */
[----:B------:R-:W2:Y:S02]  /*35dd0*/  LDL.LU R10, [R1+0x3c8] ;  /* 0x0003c800010a7983 */ /* 0x000ea40000300800 */
[----:B------:R-:W2:Y:S01]  /*35de0*/  LDL.LU R11, [R1+0x3cc] ;  /* 0x0003cc00010b7983 */ /* 0x000ea20000300800 */
[----:B---3--:R-:W-:Y:S01]  /*35df0*/  STL.64 [R1+0x3270], R26 ;  /* 0x0032701a01007387 */ /* 0x008fe20000100a00 */
[----:B------:R0:W-:Y:S03]  /*35e00*/  STL.64 [R1+0x3268], R24 ;  /* 0x0032681801007387 */ /* 0x0001e60000100a00 */
[----:B0-----:R-:W3:Y:S01]  /*35e10*/  LDL.LU R24, [R1+0x380] ;  /* 0x0003800001187983 */ /* 0x001ee20000300800 */
[----:B------:R-:W3:Y:S02]  /*35e20*/  LDL.LU R25, [R1+0x384] ;  /* 0x0003840001197983 */ /* 0x000ee40000300800 */
[----:B------:R-:W4:Y:S02]  /*35e30*/  LDL.LU R26, [R1+0x388] ;  /* 0x00038800011a7983 */ /* 0x000f240000300800 */
[----:B------:R-:W4:Y:S02]  /*35e40*/  LDL.LU R27, [R1+0x38c] ;  /* 0x00038c00011b7983 */ /* 0x000f240000300800 */
[----:B----4-:R-:W-:Y:S01]  /*35e50*/  STL.64 [R1+0x3288], R26 ;  /* 0x0032881a01007387 */ /* 0x010fe20000100a00 */
[----:B---3--:R0:W-:Y:S03]  /*35e60*/  STL.64 [R1+0x3280], R24 ;  /* 0x0032801801007387 */ /* 0x0081e60000100a00 */
[----:B0-----:R-:W3:Y:S01]  /*35e70*/  LDL.LU R24, [R1+0x390] ;  /* 0x0003900001187983 */ /* 0x001ee20000300800 */
[----:B------:R-:W3:Y:S02]  /*35e80*/  LDL.LU R25, [R1+0x394] ;  /* 0x0003940001197983 */ /* 0x000ee40000300800 */
[----:B------:R-:W3:Y:S02]  /*35e90*/  LDL.LU R26, [R1+0x398] ;  /* 0x00039800011a7983 */ /* 0x000ee40000300800 */
[----:B------:R-:W3:Y:S01]  /*35ea0*/  LDL.LU R27, [R1+0x39c] ;  /* 0x00039c00011b7983 */ /* 0x000ee20000300800 */
[----:B------:R-:W-:Y:S01]  /*35eb0*/  STL.64 [R1+0x400], R20 ;  /* 0x0004001401007387 */ /* 0x000fe20000100a00 */
[----:B------:R0:W-:Y:S03]  /*35ec0*/  STL.64 [R1+0x408], R22 ;  /* 0x0004081601007387 */ /* 0x0001e60000100a00 */
[----:B0-----:R-:W4:Y:S02]  /*35ed0*/  LDL.LU.64 R22, [R1+0x32e0] ;  /* 0x0032e00001167983 */ /* 0x001f240000300a00 */
[C---:B----4-:R-:W-:Y:S02]  /*35ee0*/  HMMA.16816.F32 R20, R12.reuse, R22, R16 ;  /* 0x000000160c14723c */ /* 0x050fe40000001810 */
[----:B------:R-:W4:Y:S01]  /*35ef0*/  LDL.LU.64 R18, [R1+0x32d8] ;  /* 0x0032d80001127983 */ /* 0x000f220000300a00 */
[----:B------:R-:W4:Y:S11]  /*35f00*/  LDL.LU.64 R16, [R1+0x32d0] ;  /* 0x0032d00001107983 */ /* 0x000f360000300a00 */
[----:B------:R-:W-:Y:S09]  /*35f10*/  @!UPT UIADD3 URZ, URZ, URZ, URZ ;  /* 0x0000003f3f3ff290 */ /* 0x000ff2000fffe03f */
[----:B------:R-:W-:Y:S01]  /*35f20*/  STL.64 [R1+0x3f0], R20 ;  /* 0x0003f01401007387 */ /* 0x000fe20000100a00 */
[----:B------:R0:W-:Y:S03]  /*35f30*/  STL.64 [R1+0x3f8], R22 ;  /* 0x0003f81601007387 */ /* 0x0001e60000100a00 */
[----:B0-----:R-:W4:Y:S02]  /*35f40*/  LDL.LU.64 R22, [R1+0x32c8] ;  /* 0x0032c80001167983 */ /* 0x001f240000300a00 */
[C---:B----4-:R-:W-:Y:S02]  /*35f50*/  HMMA.16816.F32 R20, R12.reuse, R22, R16 ;  /* 0x000000160c14723c */ /* 0x050fe40000001810 */
[----:B------:R-:W2:Y:S11]  /*35f60*/  LDL.LU.64 R18, [R1+0x32c0] ;  /* 0x0032c00001127983 */ /* 0x000eb60000300a00 */
[----:B------:R-:W-:Y:S10]  /*35f70*/  @!UPT UIADD3 URZ, URZ, URZ, URZ ;  /* 0x0000003f3f3ff290 */ /* 0x000ff4000fffe03f */
[----:B------:R0:W-:Y:S01]  /*35f80*/  STL.64 [R1+0x3e0], R20 ;  /* 0x0003e01401007387 */ /* 0x0001e20000100a00 */
[----:B------:R1:W-:Y:S03]  /*35f90*/  STL.64 [R1+0x3e8], R22 ;  /* 0x0003e81601007387 */ /* 0x0003e60000100a00 */
[----:B0-----:R-:W4:Y:S01]  /*35fa0*/  LDL.LU R20, [R1+0x330] ;  /* 0x0003300001147983 */ /* 0x001f220000300800 */
[----:B------:R-:W4:Y:S02]  /*35fb0*/  LDL.LU R21, [R1+0x334] ;  /* 0x0003340001157983 */ /* 0x000f240000300800 */
[----:B-1----:R-:W2:Y:S02]  /*35fc0*/  LDL.LU R22, [R1+0x338] ;  /* 0x0003380001167983 */ /* 0x002ea40000300800 */
[----:B------:R-:W2:Y:S02]  /*35fd0*/  LDL.LU R23, [R1+0x33c] ;  /* 0x00033c0001177983 */ /* 0x000ea40000300800 */
[----:B--2---:R0:W-:Y:S01]  /*35fe0*/  STL.64 [R1+0x3238], R22 ;  /* 0x0032381601007387 */ /* 0x0041e20000100a00 */
[----:B----4-:R-:W-:Y:S03]  /*35ff0*/  STL.64 [R1+0x3230], R20 ;  /* 0x0032301401007387 */ /* 0x010fe60000100a00 */
[----:B0-----:R-:W2:Y:S01]  /*36000*/  LDL.64 R22, [R1+0x58] ;  /* 0x0000580001167983 */ /* 0x001ea20000100a00 */
[----:B------:R-:W-:Y:S03]  /*36010*/  HMMA.16816.F32 R8, R12, R18, R8 ;  /* 0x000000120c08723c */ /* 0x000fe60000001808 */
[----:B--2---:R0:W-:Y:S04]  /*36020*/  STL.64 [R1+0x3240], R22 ;  /* 0x0032401601007387 */ /* 0x0041e80000100a00 */
[----:B0-----:R-:W2:Y:S01]  /*36030*/  LDL.64 R22, [R1+0x68] ;  /* 0x0000680001167983 */ /* 0x001ea20000100a00 */
[----:B------:R-:W-:-:S02]  /*36040*/  IMAD.MOV.U32 R3, RZ, RZ, R18 ;  /* 0x000000ffff037224 */ /* 0x000fc400078e0012 */
[----:B------:R-:W-:Y:S01]  /*36050*/  IMAD.MOV.U32 R2, RZ, RZ, R19 ;  /* 0x000000ffff027224 */ /* 0x000fe200078e0013 */
[----:B--2---:R0:W-:Y:S01]  /*36060*/  STL.64 [R1+0x3250], R22 ;  /* 0x0032501601007387 */ /* 0x0041e20000100a00 */
[----:B------:R-:W2:Y:S02]  /*36070*/  LDL.LU R20, [R1+0x360] ;  /* 0x0003600001147983 */ /* 0x000ea40000300800 */
[----:B------:R-:W2:Y:S01]  /*36080*/  LDL.LU R21, [R1+0x364] ;  /* 0x0003640001157983 */ /* 0x000ea20000300800 */
[----:B0-----:R-:W2:Y:S01]  /*36090*/  LDL.LU R22, [R1+0x368] ;  /* 0x0003680001167983 */ /* 0x001ea20000300800 */
[----:B------:R-:W2:Y:S07]  /*360a0*/  LDL.LU R23, [R1+0x36c] ;  /* 0x00036c0001177983 */ /* 0x000eae0000300800 */
[----:B------:R-:W-:Y:S02]  /*360b0*/  STL.64 [R1+0x3d0], R8 ;  /* 0x0003d00801007387 */ /* 0x000fe40000100a00 */
[----:B------:R0:W-:Y:S02]  /*360c0*/  STL.64 [R1+0x3d8], R10 ;  /* 0x0003d80a01007387 */ /* 0x0001e40000100a00 */
[----:B0-----:R-:W4:Y:S01]  /*360d0*/  LDL.LU.64 R10, [R1+0x32b8] ;  /* 0x0032b800010a7983 */ /* 0x001f220000300a00 */
[----:B------:R-:W4:Y:S02]  /*360e0*/  LDL.LU.64 R8, [R1+0x32b0] ;  /* 0x0032b00001087983 */ /* 0x000f240000300a00 */
[----:B------:R-:W4:Y:S02]  /*360f0*/  LDL.LU.64 R18, [R1+0x32a8] ;  /* 0x0032a80001127983 */ /* 0x000f240000300a00 */
[----:B----4-:R-:W-:Y:S01]  /*36100*/  HMMA.16816.F32 R12, R12, R18, R8 ;  /* 0x000000120c0c723c */ /* 0x010fe20000001808 */
[----:B------:R-:W3:Y:S06]  /*36110*/  LDL.LU.64 R10, [R1+0x32a0] ;  /* 0x0032a000010a7983 */ /* 0x000eec0000300a00 */
[----:B------:R-:W-:-:S02]  /*36120*/  IMAD.MOV.U32 R9, RZ, RZ, R18 ;  /* 0x000000ffff097224 */ /* 0x000fc400078e0012 */
[----:B------:R-:W-:Y:S11]  /*36130*/  IMAD.MOV.U32 R8, RZ, RZ, R19 ;  /* 0x000000ffff087224 */ /* 0x000ff600078e0013 */
[----:B------:R-:W-:Y:S03]  /*36140*/  @!UPT UIADD3 URZ, URZ, URZ, URZ ;  /* 0x0000003f3f3ff290 */ /* 0x000fe6000fffe03f */
[----:B------:R-:W-:Y:S01]  /*36150*/  STL.64 [R1+0x4b0], R12 ;  /* 0x0004b00c01007387 */ /* 0x000fe20000100a00 */
[----:B------:R0:W-:Y:S02]  /*36160*/  STL.64 [R1+0x4b8], R14 ;  /* 0x0004b80e01007387 */ /* 0x0001e40000100a00 */
[----:B------:R-:W3:Y:S02]  /*36170*/  LDL.LU.64 R18, [R1+0x3298] ;  /* 0x0032980001127983 */ /* 0x000ee40000300a00 */
[----:B------:R-:W3:Y:S02]  /*36180*/  LDL.LU.64 R16, [R1+0x3290] ;  /* 0x0032900001107983 */ /* 0x000ee40000300a00 */
[----:B0-----:R-:W-:Y:S02]  /*36190*/  IMAD.MOV.U32 R14, RZ, RZ, R9 ;  /* 0x000000ffff0e7224 */ /* 0x001fe400078e0009 */
[----:B------:R-:W-:-:S05]  /*361a0*/  IMAD.MOV.U32 R15, RZ, RZ, R8 ;  /* 0x000000ffff0f7224 */ /* 0x000fca00078e0008 */
[----:B------:R0:W-:Y:S01]  /*361b0*/  STL.64 [R1+0x3248], R14 ;  /* 0x0032480e01007387 */ /* 0x0001e20000100a00 */
[----:B------:R-:W4:Y:S02]  /*361c0*/  LDL.LU R12, [R1+0x350] ;  /* 0x00035000010c7983 */ /* 0x000f240000300800 */
[----:B------:R-:W4:Y:S01]  /*361d0*/  LDL.LU R13, [R1+0x354] ;  /* 0x00035400010d7983 */ /* 0x000f220000300800 */
[----:B0-----:R-:W4:Y:S01]  /*361e0*/  LDL.LU R14, [R1+0x358] ;  /* 0x00035800010e7983 */ /* 0x001f220000300800 */
[----:B------:R-:W4:Y:S01]  /*361f0*/  LDL.LU R15, [R1+0x35c] ;  /* 0x00035c00010f7983 */ /* 0x000f220000300800 */
[C---:B---3--:R-:W-:Y:S02]  /*36200*/  HMMA.16816.F32 R8, R16.reuse, R10, R24 ;  /* 0x0000000a1008723c */ /* 0x048fe40000001818 */
[----:B------:R-:W3:Y:S01]  /*36210*/  LDL.LU.64 R26, [R1+0x3288] ;  /* 0x00328800011a7983 */ /* 0x000ee20000300a00 */
[----:B------:R-:W3:Y:S11]  /*36220*/  LDL.LU.64 R24, [R1+0x3280] ;  /* 0x0032800001187983 */ /* 0x000ef60000300a00 */
[----:B------:R-:W-:Y:S09]  /*36230*/  @!UPT UIADD3 URZ, URZ, URZ, URZ ;  /* 0x0000003f3f3ff290 */ /* 0x000ff2000fffe03f */
[----:B------:R-:W-:Y:S01]  /*36240*/  STL.64 [R1+0x4c0], R8 ;  /* 0x0004c00801007387 */ /* 0x000fe20000100a00 */
        /* <DEDUP_REMOVED lines=8> */
[----:B0-----:R-:W3:Y:S01]  /*362d0*/  LDL.LU.64 R10, [R1+0x3260] ;  /* 0x00326000010a7983 */ /* 0x001ee20000300a00 */
[----:B------:R-:W2:Y:S01]  /*362e0*/  LDL.LU.64 R8, [R1+0x3258] ;  /* 0x0032580001087983 */ /* 0x000ea20000300a00 */
[C---:B---3--:R-:W-:Y:S02]  /*362f0*/  HMMA.16816.F32 R24, R16.reuse, R10, R24 ;  /* 0x0000000a1018723c */ /* 0x048fe40000001818 */
[----:B------:R-:W-:Y:S01]  /*36300*/  STL.64 [R1+0x3200], R10 ;  /* 0x0032000a01007387 */ /* 0x000fe20000100a00 */
[----:B--2---:R0:W-:Y:S11]  /*36310*/  STL.64 [R1+0x31f8], R8 ;  /* 0x0031f80801007387 */ /* 0x0041f60000100a00 */
[----:B------:R-:W-:Y:S09]  /*36320*/  @!UPT UIADD3 URZ, URZ, URZ, URZ ;  /* 0x0000003f3f3ff290 */ /* 0x000ff2000fffe03f */
[----:B------:R1:W-:Y:S01]  /*36330*/  STL.64 [R1+0x380], R24 ;  /* 0x0003801801007387 */ /* 0x0003e20000100a00 */
[----:B------:R2:W-:Y:S02]  /*36340*/  STL.64 [R1+0x388], R26 ;  /* 0x0003881a01007387 */ /* 0x0005e40000100a00 */
[----:B0-----:R-:W3:Y:S02]  /*36350*/  LDL.LU R8, [R1+0x290] ;  /* 0x0002900001087983 */ /* 0x001ee40000300800 */
[----:B------:R-:W3:Y:S01]  /*36360*/  LDL.LU R9, [R1+0x294] ;  /* 0x0002940001097983 */ /* 0x000ee20000300800 */
[----:B------:R-:W3:Y:S01]  /*36370*/  LDL.LU R10, [R1+0x298] ;  /* 0x00029800010a7983 */ /* 0x000ee20000300800 */
[----:B------:R-:W3:Y:S03]  /*36380*/  LDL.LU R11, [R1+0x29c] ;  /* 0x00029c00010b7983 */ /* 0x000ee60000300800 */
[----:B-1----:R-:W3:Y:S01]  /*36390*/  LDL.LU R24, [R1+0x110] ;  /* 0x0001100001187983 */ /* 0x002ee20000300800 */
[----:B------:R-:W3:Y:S02]  /*363a0*/  LDL.LU R25, [R1+0x114] ;  /* 0x0001140001197983 */ /* 0x000ee40000300800 */
[----:B--2---:R-:W2:Y:S02]  /*363b0*/  LDL.LU R26, [R1+0x118] ;  /* 0x00011800011a7983 */ /* 0x004ea40000300800 */
[----:B------:R-:W2:Y:S01]  /*363c0*/  LDL.LU R27, [R1+0x11c] ;  /* 0x00011c00011b7983 */ /* 0x000ea20000300800 */
[C---:B------:R-:W-:Y:S01]  /*363d0*/  HMMA.16816.F32 R20, R16.reuse, R6, R20 ;  /* 0x000000061014723c */ /* 0x040fe20000001814 */
[----:B--2---:R-:W-:Y:S01]  /*363e0*/  STL.64 [R1+0x31a8], R26 ;  /* 0x0031a81a01007387 */ /* 0x004fe20000100a00 */
[----:B---3--:R-:W-:Y:S11]  /*363f0*/  STL.64 [R1+0x31a0], R24 ;  /* 0x0031a01801007387 */ /* 0x008ff60000100a00 */
[----:B------:R-:W-:Y:S10]  /*36400*/  @!UPT UIADD3 URZ, URZ, URZ, URZ ;  /* 0x0000003f3f3ff290 */ /* 0x000ff4000fffe03f */
[----:B------:R-:W-:Y:S02]  /*36410*/  STL.64 [R1+0x370], R20 ;  /* 0x0003701401007387 */ /* 0x000fe40000100a00 */
[----:B------:R0:W-:Y:S02]  /*36420*/  STL.64 [R1+0x378], R22 ;  /* 0x0003781601007387 */ /* 0x0001e40000100a00 */
[----:B0-----:R-:W4:Y:S01]  /*36430*/  LDL.LU.64 R22, [R1+0x3250] ;  /* 0x0032500001167983 */ /* 0x001f220000300a00 */
[----:B------:R-:W-:Y:S02]  /*36440*/  STL.64 [R1+0x31f0], R6 ;  /* 0x0031f00601007387 */ /* 0x000fe40000100a00 */
[----:B------:R0:W-:Y:S02]  /*36450*/  STL.64 [R1+0x31e8], R4 ;  /* 0x0031e80401007387 */ /* 0x0001e40000100a00 */
[----:B------:R-:W-:Y:S02]  /*36460*/  IMAD.MOV.U32 R26, RZ, RZ, R3 ;  /* 0x000000ffff1a7224 */ /* 0x000fe400078e0003 */
[----:B------:R-:W-:Y:S01]  /*36470*/  IMAD.MOV.U32 R27, RZ, RZ, R2 ;  /* 0x000000ffff1b7224 */ /* 0x000fe200078e0002 */
[----:B0-----:R-:W2:Y:S01]  /*36480*/  LDL.LU R4, [R1+0x340] ;  /* 0x0003400001047983 */ /* 0x001ea20000300800 */
[----:B------:R-:W2:Y:S02]  /*36490*/  LDL.LU R5, [R1+0x344] ;  /* 0x0003440001057983 */ /* 0x000ea40000300800 */
[----:B------:R-:W2:Y:S02]  /*364a0*/  LDL.LU R6, [R1+0x348] ;  /* 0x0003480001067983 */ /* 0x000ea40000300800 */
[----:B------:R-:W2:Y:S01]  /*364b0*/  LDL.LU R7, [R1+0x34c] ;  /* 0x00034c0001077983 */ /* 0x000ea20000300800 */
[----:B----4-:R-:W-:Y:S01]  /*364c0*/  HMMA.16816.F32 R12, R16, R22, R12 ;  /* 0x00000016100c723c */ /* 0x010fe2000000180c */
[----:B------:R-:W-:-:S02]  /*364d0*/  IMAD.MOV.U32 R3, RZ, RZ, R22 ;  /* 0x000000ffff037224 */ /* 0x000fc400078e0016 */
[----:B------:R-:W-:Y:S11]  /*364e0*/  IMAD.MOV.U32 R2, RZ, RZ, R23 ;  /* 0x000000ffff027224 */ /* 0x000ff600078e0017 */
[----:B------:R-:W-:Y:S09]  /*364f0*/  @!UPT UIADD3 URZ, URZ, URZ, URZ ;  /* 0x0000003f3f3ff290 */ /* 0x000ff2000fffe03f */
[----:B------:R-:W-:Y:S01]  /*36500*/  STL.64 [R1+0x360], R12 ;  /* 0x0003600c01007387 */ /* 0x000fe20000100a00 */
[----:B------:R0:W-:Y:S03]  /*36510*/  STL.64 [R1+0x368], R14 ;  /* 0x0003680e01007387 */ /* 0x0001e60000100a00 */
[----:B0-----:R-:W3:Y:S01]  /*36520*/  LDL.LU.64 R14, [R1+0x3248] ;  /* 0x00324800010e7983 */ /* 0x001ee20000300a00 */
[----:B------:R-:W2:Y:S02]  /*36530*/  LDL.LU.64 R22, [R1+0x3240] ;  /* 0x0032400001167983 */ /* 0x000ea40000300a00 */
[C---:B--2---:R-:W-:Y:S11]  /*36540*/  HMMA.16816.F32 R4, R16.reuse, R22, R4 ;  /* 0x000000161004723c */ /* 0x044ff60000001804 */
        /* <DEDUP_REMOVED lines=8> */
[----:B--2---:R-:W-:Y:S11]  /*365d0*/  HMMA.16816.F32 R20, R16, R26, R20 ;  /* 0x0000001a1014723c */ /* 0x004ff60000001814 */
[----:B------:R-:W-:Y:S11]  /*365e0*/  @!UPT UIADD3 URZ, URZ, URZ, URZ ;  /* 0x0000003f3f3ff290 */ /* 0x000ff6000fffe03f */
[----:B------:R-:W-:Y:S01]  /*365f0*/  @!UPT UIADD3 URZ, URZ, URZ, URZ ;  /* 0x0000003f3f3ff290 */ /* 0x000fe2000fffe03f */
[----:B------:R-:W-:Y:S01]  /*36600*/  STL.64 [R1+0x340], R20 ;  /* 0x0003401401007387 */ /* 0x000fe20000100a00 */
[----:B------:R0:W-:Y:S03]  /*36610*/  STL.64 [R1+0x348], R22 ;  /* 0x0003481601007387 */ /* 0x0001e60000100a00 */
[----:B0-----:R-:W2:Y:S01]  /*36620*/  LDL.LU.64 R22, [R1+0x3228] ;  /* 0x0032280001167983 */ /* 0x001ea20000300a00 */
[----:B------:R-:W2:Y:S02]  /*36630*/  LDL.LU.64 R20, [R1+0x3220] ;  /* 0x0032200001147983 */ /* 0x000ea40000300a00 */
[----:B------:R0:W-:Y:S02]  /*36640*/  STL.64 [R1+0x31b8], R26 ;  /* 0x0031b81a01007387 */ /* 0x0001e40000100a00 */
[----:B0-----:R-:W-:Y:S02]  /*36650*/  IMAD.MOV.U32 R26, RZ, RZ, R5 ;  /* 0x000000ffff1a7224 */ /* 0x001fe400078e0005 */
[----:B------:R-:W-:-:S02]  /*36660*/  IMAD.MOV.U32 R27, RZ, RZ, R4 ;  /* 0x000000ffff1b7224 */ /* 0x000fc400078e0004 */
[----:B---3--:R-:W-:Y:S03]  /*36670*/  HMMA.16816.F32 R4, R16, R14, R8 ;  /* 0x0000000e1004723c */ /* 0x008fe60000001808 */
[----:B------:R-:W-:Y:S01]  /*36680*/  STL.64 [R1+0x31d0], R26 ;  /* 0x0031d01a01007387 */ /* 0x000fe20000100a00 */
[----:B------:R-:W3:Y:S11]  /*36690*/  LDL.LU R12, [R1+0x270] ;  /* 0x00027000010c7983 */ /* 0x000ef60000300800 */
[----:B------:R-:W-:Y:S08]  /*366a0*/  @!UPT UIADD3 URZ, URZ, URZ, URZ ;  /* 0x0000003f3f3ff290 */ /* 0x000ff0000fffe03f */
[----:B------:R-:W-:Y:S01]  /*366b0*/  STL.64 [R1+0x290], R4 ;  /* 0x0002900401007387 */ /* 0x000fe20000100a00 */
[----:B------:R-:W-:Y:S02]  /*366c0*/  STL.64 [R1+0x298], R6 ;  /* 0x0002980601007387 */ /* 0x000fe40000100a00 */
[----:B------:R-:W3:Y:S02]  /*366d0*/  LDL.LU R13, [R1+0x274] ;  /* 0x00027400010d7983 */ /* 0x000ee40000300800 */
[----:B------:R-:W4:Y:S01]  /*366e0*/  LDL.LU R14, [R1+0x278] ;  /* 0x00027800010e7983 */ /* 0x000f220000300800 */
[----:B------:R-:W4:Y:S04]  /*366f0*/  LDL.LU R15, [R1+0x27c] ;  /* 0x00027c00010f7983 */ /* 0x000f280000300800 */
[----:B----4-:R0:W-:Y:S01]  /*36700*/  STL.64 [R1+0x3210], R14 ;  /* 0x0032100e01007387 */ /* 0x0101e20000100a00 */
[----:B---3--:R-:W-:Y:S03]  /*36710*/  STL.64 [R1+0x3208], R12 ;  /* 0x0032080c01007387 */ /* 0x008fe60000100a00 */
[----:B0-----:R-:W2:Y:S01]  /*36720*/  LDL.LU.64 R14, [R1+0x28] ;  /* 0x00002800010e7983 */ /* 0x001ea20000300a00 */
[----:B------:R-:W3:Y:S03]  /*36730*/  LDL.LU.64 R10, [R1+0x18] ;  /* 0x00001800010a7983 */ /* 0x000ee60000300a00 */
[----:B---3--:R0:W-:Y:S01]  /*36740*/  STL.64 [R1+0x3218], R10 ;  /* 0x0032180a01007387 */ /* 0x0081e20000100a00 */
[----:B------:R-:W2:Y:S02]  /*36750*/  LDL.LU R8, [R1+0x280] ;  /* 0x0002800001087983 */ /* 0x000ea40000300800 */
[----:B------:R-:W2:Y:S01]  /*36760*/  LDL.LU R9, [R1+0x284] ;  /* 0x0002840001097983 */ /* 0x000ea20000300800 */
[----:B0-----:R-:W2:Y:S01]  /*36770*/  LDL.LU R10, [R1+0x288] ;  /* 0x00028800010a7983 */ /* 0x001ea20000300800 */
[----:B------:R-:W2:Y:S02]  /*36780*/  LDL.LU R11, [R1+0x28c] ;  /* 0x00028c00010b7983 */ /* 0x000ea40000300800 */
[----:B------:R-:W3:Y:S02]  /*36790*/  LDL.LU R4, [R1+0x260] ;  /* 0x0002600001047983 */ /* 0x000ee40000300800 */
[----:B------:R-:W3:Y:S01]  /*367a0*/  LDL.LU R5, [R1+0x264] ;  /* 0x0002640001057983 */ /* 0x000ee20000300800 */
[----:B------:R-:W3:Y:S01]  /*367b0*/  LDL.LU R6, [R1+0x268] ;  /* 0x0002680001067983 */ /* 0x000ee20000300800 */
[----:B------:R-:W3:Y:S02]  /*367c0*/  LDL.LU R7, [R1+0x26c] ;  /* 0x00026c0001077983 */ /* 0x000ee40000300800 */
[----:B------:R-:W4:Y:S02]  /*367d0*/  LDL.LU.64 R16, [R1] ;  /* 0x0000000001107983 */ /* 0x000f240000300a00 */
[----:B------:R-:W2:Y:S02]  /*367e0*/  LDL.LU.64 R18, [R1+0x8] ;  /* 0x0000080001127983 */ /* 0x000ea40000300a00 */
[----:B--2---:R0:W-:Y:S01]  /*367f0*/  STL.64 [R1+0x3118], R18 ;  /* 0x0031181201007387 */ /* 0x0041e20000100a00 */
[----:B----4-:R1:W-:Y:S03]  /*36800*/  STL.64 [R1+0x3110], R16 ;  /* 0x0031101001007387 */ /* 0x0103e60000100a00 */
[----:B0-----:R-:W2:Y:S04]  /*36810*/  LDL.LU.64 R18, [R1+0x38] ;  /* 0x0000380001127983 */ /* 0x001ea80000300a00 */
[----:B--2---:R0:W-:Y:S01]  /*36820*/  STL.64 [R1+0x31b0], R18 ;  /* 0x0031b01201007387 */ /* 0x0041e20000100a00 */
[----:B-1----:R-:W2:Y:S02]  /*36830*/  LDL.LU R16, [R1+0x220] ;  /* 0x0002200001107983 */ /* 0x002ea40000300800 */
[----:B------:R-:W2:Y:S01]  /*36840*/  LDL.LU R17, [R1+0x224] ;  /* 0x0002240001117983 */ /* 0x000ea20000300800 */
[----:B0-----:R-:W4:Y:S01]  /*36850*/  LDL.LU R18, [R1+0x228] ;  /* 0x0002280001127983 */ /* 0x001f220000300800 */
[----:B------:R-:W4:Y:S01]  /*36860*/  LDL.LU R19, [R1+0x22c] ;  /* 0x00022c0001137983 */ /* 0x000f220000300800 */
[----:B------:R-:W-:Y:S02]  /*36870*/  HMMA.16816.F32 R8, R20, R14, R8 ;  /* 0x0000000e1408723c */ /* 0x000fe40000001808 */
[----:B----4-:R-:W-:Y:S01]  /*36880*/  STL.64 [R1+0x31c8], R18 ;  /* 0x0031c81201007387 */ /* 0x010fe20000100a00 */
[----:B--2---:R0:W-:Y:S03]  /*36890*/  STL.64 [R1+0x31c0], R16 ;  /* 0x0031c01001007387 */ /* 0x0041e60000100a00 */
[----:B0-----:R-:W2:Y:S01]  /*368a0*/  LDL.LU R16, [R1+0x230] ;  /* 0x0002300001107983 */ /* 0x001ea20000300800 */
[----:B------:R-:W2:Y:S02]  /*368b0*/  LDL.LU R17, [R1+0x234] ;  /* 0x0002340001117983 */ /* 0x000ea40000300800 */
[----:B------:R-:W4:Y:S02]  /*368c0*/  LDL.LU R18, [R1+0x238] ;  /* 0x0002380001127983 */ /* 0x000f240000300800 */
[----:B------:R-:W4:Y:S02]  /*368d0*/  LDL.LU R19, [R1+0x23c] ;  /* 0x00023c0001137983 */ /* 0x000f240000300800 */
[----:B------:R-:W-:-:S02]  /*368e0*/  IMAD.MOV.U32 R26, RZ, RZ, R3 ;  /* 0x000000ffff1a7224 */ /* 0x000fc400078e0003 */
[----:B------:R-:W-:Y:S02]  /*368f0*/  IMAD.MOV.U32 R27, RZ, RZ, R2 ;  /* 0x000000ffff1b7224 */ /* 0x000fe400078e0002 */
[----:B------:R-:W-:Y:S02]  /*36900*/  IMAD.MOV.U32 R3, RZ, RZ, R14 ;  /* 0x000000ffff037224 */ /* 0x000fe400078e000e */
[----:B------:R-:W-:Y:S01]  /*36910*/  IMAD.MOV.U32 R2, RZ, RZ, R15 ;  /* 0x000000ffff027224 */ /* 0x000fe200078e000f */
[----:B----4-:R-:W-:Y:S01]  /*36920*/  STL.64 [R1+0x31e0], R18 ;  /* 0x0031e01201007387 */ /* 0x010fe20000100a00 */
[----:B--2---:R0:W-:Y:S03]  /*36930*/  STL.64 [R1+0x31d8], R16 ;  /* 0x0031d81001007387 */ /* 0x0041e60000100a00 */
[----:B0-----:R-:W2:Y:S01]  /*36940*/  LDL.LU R16, [R1+0x240] ;  /* 0x0002400001107983 */ /* 0x001ea20000300800 */
[----:B------:R-:W2:Y:S02]  /*36950*/  LDL.LU R17, [R1+0x244] ;  /* 0x0002440001117983 */ /* 0x000ea40000300800 */
[----:B------:R-:W2:Y:S02]  /*36960*/  LDL.LU R18, [R1+0x248] ;  /* 0x0002480001127983 */ /* 0x000ea40000300800 */
[----:B------:R-:W2:Y:S01]  /*36970*/  LDL.LU R19, [R1+0x24c] ;  /* 0x00024c0001137983 */ /* 0x000ea20000300800 */
[----:B------:R-:W-:Y:S01]  /*36980*/  STL.64 [R1+0x280], R8 ;  /* 0x0002800801007387 */ /* 0x000fe20000100a00 */
[----:B------:R0:W-:Y:S03]  /*36990*/  STL.64 [R1+0x288], R10 ;  /* 0x0002880a01007387 */ /* 0x0001e60000100a00 */
[----:B0-----:R-:W4:Y:S01]  /*369a0*/  LDL.LU.64 R10, [R1+0x3218] ;  /* 0x00321800010a7983 */ /* 0x001f220000300a00 */
[----:B------:R-:W4:Y:S02]  /*369b0*/  LDL.LU.64 R14, [R1+0x3210] ;  /* 0x00321000010e7983 */ /* 0x000f240000300a00 */
[----:B------:R-:W4:Y:S02]  /*369c0*/  LDL.LU.64 R12, [R1+0x3208] ;  /* 0x00320800010c7983 */ /* 0x000f240000300a00 */
[C---:B----4-:R-:W-:Y:S11]  /*369d0*/  HMMA.16816.F32 R12, R20.reuse, R10, R12 ;  /* 0x0000000a140c723c */ /* 0x050ff6000000180c */
[----:B------:R-:W-:Y:S11]  /*369e0*/  @!UPT UIADD3 URZ, URZ, URZ, URZ ;  /* 0x0000003f3f3ff290 */ /* 0x000ff6000fffe03f */
[----:B------:R-:W-:Y:S01]  /*369f0*/  @!UPT UIADD3 URZ, URZ, URZ, URZ ;  /* 0x0000003f3f3ff290 */ /* 0x000fe2000fffe03f */
[----:B------:R0:W-:Y:S01]  /*36a00*/  STL.64 [R1+0x270], R12 ;  /* 0x0002700c01007387 */ /* 0x0001e20000100a00 */
[----:B------:R-:W-:Y:S02]  /*36a10*/  STL.64 [R1+0x278], R14 ;  /* 0x0002780e01007387 */ /* 0x000fe40000100a00 */
[----:B0-----:R-:W-:Y:S02]  /*36a20*/  IMAD.MOV.U32 R13, RZ, RZ, R10 ;  /* 0x000000ffff0d7224 */ /* 0x001fe400078e000a */
[----:B------:R-:W-:Y:S02]  /*36a30*/  IMAD.MOV.U32 R12, RZ, RZ, R11 ;  /* 0x000000ffff0c7224 */ /* 0x000fe400078e000b */
[----:B------:R-:W3:Y:S01]  /*36a40*/  LDL.LU.64 R10, [R1+0x3200] ;  /* 0x00320000010a7983 */ /* 0x000ee20000300a00 */
[----:B------:R-:W4:Y:S01]  /*36a50*/  LDL.LU.64 R8, [R1+0x31f8] ;  /* 0x0031f80001087983 */ /* 0x000f220000300a00 */
[C---:B---3--:R-:W-:Y:S11]  /*36a60*/  HMMA.16816.F32 R4, R20.reuse, R10, R4 ;  /* 0x0000000a1404723c */ /* 0x048ff60000001804 */
[----:B------:R-:W-:Y:S11]  /*36a70*/  @!UPT UIADD3 URZ, URZ, URZ, URZ ;  /* 0x0000003f3f3ff290 */ /* 0x000ff6000fffe03f */
[----:B------:R-:W-:Y:S01]  /*36a80*/  @!UPT UIADD3 URZ, URZ, URZ, URZ ;  /* 0x0000003f3f3ff290 */ /* 0x000fe2000fffe03f */
[----:B------:R-:W-:Y:S01]  /*36a90*/  STL.64 [R1+0x260], R4 ;  /* 0x0002600401007387 */ /* 0x000fe20000100a00 */
[----:B------:R0:W-:Y:S03]  /*36aa0*/  STL.64 [R1+0x268], R6 ;  /* 0x0002680601007387 */ /* 0x0001e60000100a00 */
[----:B0-----:R-:W3:Y:S01]  /*36ab0*/  LDL.LU.64 R6, [R1+0x31f0] ;  /* 0x0031f00001067983 */ /* 0x001ee20000300a00 */
[----:B------:R-:W3:Y:S02]  /*36ac0*/  LDL.LU.64 R4, [R1+0x31e8] ;  /* 0x0031e80001047983 */ /* 0x000ee40000300a00 */
[----:B------:R-:W-:Y:S02]  /*36ad0*/  STL.64 [R1+0x3188], R10 ;  /* 0x0031880a01007387 */ /* 0x000fe40000100a00 */
[----:B----4-:R0:W-:Y:S02]  /*36ae0*/  STL.64 [R1+0x3180], R8 ;  /* 0x0031800801007387 */ /* 0x0101e40000100a00 */
[----:B0-----:R-:W3:Y:S01]  /*36af0*/  LDL.LU R8, [R1+0x250] ;  /* 0x0002500001087983 */ /* 0x001ee20000300800 */
[----:B------:R-:W3:Y:S02]  /*36b00*/  LDL.LU R9, [R1+0x254] ;  /* 0x0002540001097983 */ /* 0x000ee40000300800 */
[----:B------:R-:W3:Y:S02]  /*36b10*/  LDL.LU R10, [R1+0x258] ;  /* 0x00025800010a7983 */ /* 0x000ee40000300800 */
[----:B------:R-:W3:Y:S01]  /*36b20*/  LDL.LU R11, [R1+0x25c] ;  /* 0x00025c00010b7983 */ /* 0x000ee20000300800 */
[C---:B--2---:R-:W-:Y:S08]  /*36b30*/  HMMA.16816.F32 R24, R20.reuse, R26, R16 ;  /* 0x0000001a1418723c */ /* 0x044ff00000001810 */
[C---:B---3--:R-:W-:Y:S11]  /*36b40*/  HMMA.16816.F32 R8, R20.reuse, R6, R8 ;  /* 0x000000061408723c */ /* 0x048ff60000001808 */
[----:B------:R-:W-:Y:S11]  /*36b50*/  @!UPT UIADD3 URZ, URZ, URZ, URZ ;  /* 0x0000003f3f3ff290 */ /* 0x000ff6000fffe03f */
[----:B------:R-:W-:Y:S01]  /*36b60*/  @!UPT UIADD3 URZ, URZ, URZ, URZ ;  /* 0x0000003f3f3ff290 */ /* 0x000fe2000fffe03f */
[----:B------:R0:W-:Y:S01]  /*36b70*/  STL.64 [R1+0x250], R8 ;  /* 0x0002500801007387 */ /* 0x0001e20000100a00 */
[----:B------:R1:W-:Y:S03]  /*36b80*/  STL.64 [R1+0x258], R10 ;  /* 0x0002580a01007387 */ /* 0x0003e60000100a00 */
[----:B0-----:R-:W2:Y:S01]  /*36b90*/  LDL.LU R8, [R1+0x1f0] ;  /* 0x0001f00001087983 */ /* 0x001ea20000300800 */
[----:B------:R-:W2:Y:S02]  /*36ba0*/  LDL.LU R9, [R1+0x1f4] ;  /* 0x0001f40001097983 */ /* 0x000ea40000300800 */
[----:B-1----:R-:W2:Y:S02]  /*36bb0*/  LDL.LU R10, [R1+0x1f8] ;  /* 0x0001f800010a7983 */ /* 0x002ea40000300800 */
[----:B------:R-:W2:Y:S01]  /*36bc0*/  LDL.LU R11, [R1+0x1fc] ;  /* 0x0001fc00010b7983 */ /* 0x000ea20000300800 */
[----:B------:R-:W-:Y:S01]  /*36bd0*/  STL.64 [R1+0x3178], R6 ;  /* 0x0031780601007387 */ /* 0x000fe20000100a00 */
[----:B------:R-:W3:Y:S02]  /*36be0*/  LDL.LU.64 R18, [R1+0x31e0] ;  /* 0x0031e00001127983 */ /* 0x000ee40000300a00 */
[----:B------:R-:W3:Y:S02]  /*36bf0*/  LDL.LU.64 R16, [R1+0x31d8] ;  /* 0x0031d80001107983 */ /* 0x000ee40000300a00 */
[----:B------:R-:W-:Y:S01]  /*36c00*/  STL.64 [R1+0x240], R24 ;  /* 0x0002401801007387 */ /* 0x000fe20000100a00 */
[----:B------:R0:W-:Y:S04]  /*36c10*/  STL.64 [R1+0x248], R26 ;  /* 0x0002481a01007387 */ /* 0x0001e80000100a00 */
[----:B0-----:R-:W3:Y:S02]  /*36c20*/  LDL.LU.64 R26, [R1+0x31d0] ;  /* 0x0031d000011a7983 */ /* 0x001ee40000300a00 */
        /* <DEDUP_REMOVED lines=8> */
[----:B------:R-:W3:Y:S11]  /*36cb0*/  LDL.LU.64 R18, [R1+0x31b0] ;  /* 0x0031b00001127983 */ /* 0x000ef60000300a00 */
[----:B------:R-:W-:Y:S10]  /*36cc0*/  @!UPT UIADD3 URZ, URZ, URZ, URZ ;  /* 0x0000003f3f3ff290 */ /* 0x000ff4000fffe03f */
[----:B------:R-:W-:Y:S01]  /*36cd0*/  STL.64 [R1+0x220], R24 ;  /* 0x0002201801007387 */ /* 0x000fe20000100a00 */
[----:B------:R0:W-:Y:S03]  /*36ce0*/  STL.64 [R1+0x228], R26 ;  /* 0x0002281a01007387 */ /* 0x0001e60000100a00 */
[----:B0-----:R-:W3:Y:S01]  /*36cf0*/  LDL.LU.64 R26, [R1+0x31a8] ;  /* 0x0031a800011a7983 */ /* 0x001ee20000300a00 */
[----:B------:R-:W3:Y:S02]  /*36d00*/  LDL.LU.64 R24, [R1+0x31a0] ;  /* 0x0031a00001187983 */ /* 0x000ee40000300a00 */
[----:B------:R-:W4:Y:S01]  /*36d10*/  LDL R14, [R1+0x5a4] ;  /* 0x0005a400010e7983 */ /* 0x000f220000100800 */
[----:B---3--:R-:W-:Y:S01]  /*36d20*/  HMMA.16816.F32 R20, R20, R18, R24 ;  /* 0x000000121414723c */ /* 0x008fe20000001818 */
[----:B----4-:R-:W-:Y:S01]  /*36d30*/  STL [R1+0x30e0], R14 ;  /* 0x0030e00e01007387 */ /* 0x010fe20000100800 */
[----:B------:R-:W2:Y:S02]  /*36d40*/  LDL.LU.64 R26, [R1+0x3198] ;  /* 0x00319800011a7983 */ /* 0x000ea40000300a00 */
[----:B------:R-:W2:Y:S02]  /*36d50*/  LDL.LU.64 R24, [R1+0x3190] ;  /* 0x0031900001187983 */ /* 0x000ea40000300a00 */
[----:B------:R-:W-:Y:S11]  /*36d60*/  STL.64 [R1+0x3128], R18 ;  /* 0x0031281201007387 */ /* 0x000ff60000100a00 */
[----:B------:R-:W-:Y:S06]  /*36d70*/  @!UPT UIADD3 URZ, URZ, URZ, URZ ;  /* 0x0000003f3f3ff290 */ /* 0x000fec000fffe03f */
[----:B------:R0:W-:Y:S01]  /*36d80*/  STL.64 [R1+0x110], R20 ;  /* 0x0001101401007387 */ /* 0x0001e20000100a00 */
[----:B------:R1:W-:Y:S03]  /*36d90*/  STL.64 [R1+0x118], R22 ;  /* 0x0001181601007387 */ /* 0x0003e60000100a00 */
[----:B0-----:R-:W3:Y:S01]  /*36da0*/  LDL.LU R20, [R1+0x70] ;  /* 0x0000700001147983 */ /* 0x001ee20000300800 */
[----:B------:R-:W3:Y:S02]  /*36db0*/  LDL.LU R21, [R1+0x74] ;  /* 0x0000740001157983 */ /* 0x000ee40000300800 */
[----:B------:R-:W4:Y:S02]  /*36dc0*/  LDL.LU.64 R18, [R1+0x48] ;  /* 0x0000480001127983 */ /* 0x000f240000300a00 */
[----:B-1----:R-:W-:Y:S02]  /*36dd0*/  IMAD.MOV.U32 R22, RZ, RZ, R5 ;  /* 0x000000ffff167224 */ /* 0x002fe400078e0005 */
[----:B------:R-:W-:Y:S01]  /*36de0*/  IMAD.MOV.U32 R23, RZ, RZ, R4 ;  /* 0x000000ffff177224 */ /* 0x000fe200078e0004 */
[----:B----4-:R0:W-:Y:S04]  /*36df0*/  STL.64 [R1+0x3140], R18 ;  /* 0x0031401201007387 */ /* 0x0101e80000100a00 */
[----:B0-----:R-:W4:Y:S04]  /*36e00*/  LDL.LU.64 R18, [R1+0x58] ;  /* 0x0000580001127983 */ /* 0x001f280000300a00 */
[----:B----4-:R-:W-:Y:S01]  /*36e10*/  STL.64 [R1+0x3158], R18 ;  /* 0x0031581201007387 */ /* 0x010fe20000100a00 */
[----:B------:R-:W-:Y:S02]  /*36e20*/  STL.64 [R1+0x30f0], R22 ;  /* 0x0030f01601007387 */ /* 0x000fe40000100a00 */
[----:B---3--:R0:W-:Y:S02]  /*36e30*/  STL.64 [R1+0x30e8], R20 ;  /* 0x0030e81401007387 */ /* 0x0081e40000100a00 */
[----:B0-----:R-:W3:Y:S01]  /*36e40*/  LDL.LU R20, [R1+0x90] ;  /* 0x0000900001147983 */ /* 0x001ee20000300800 */
[----:B------:R-:W3:Y:S02]  /*36e50*/  LDL.LU R21, [R1+0x94] ;  /* 0x0000940001157983 */ /* 0x000ee40000300800 */
[----:B------:R-:W4:Y:S02]  /*36e60*/  LDL.LU R22, [R1+0x98] ;  /* 0x0000980001167983 */ /* 0x000f240000300800 */
[----:B------:R-:W4:Y:S01]  /*36e70*/  LDL.LU R23, [R1+0x9c] ;  /* 0x00009c0001177983 */ /* 0x000f220000300800 */
[----:B------:R-:W2:Y:S04]  /*36e80*/  LDL.LU.64 R18, [R1+0x68] ;  /* 0x0000680001127983 */ /* 0x000ea80000300a00 */
[----:B--2---:R-:W-:Y:S01]  /*36e90*/  STL.64 [R1+0x3170], R18 ;  /* 0x0031701201007387 */ /* 0x004fe20000100a00 */
[----:B----4-:R0:W-:Y:S02]  /*36ea0*/  STL.64 [R1+0x3100], R22 ;  /* 0x0031001601007387 */ /* 0x0101e40000100a00 */
[----:B0-----:R-:W-:-:S02]  /*36eb0*/  IMAD.MOV.U32 R22, RZ, RZ, R3 ;  /* 0x000000ffff167224 */ /* 0x001fc400078e0003 */
[----:B------:R-:W-:-:S07]  /*36ec0*/  IMAD.MOV.U32 R23, RZ, RZ, R2 ;  /* 0x000000ffff177224 */ /* 0x000fce00078e0002 */
[----:B------:R-:W-:Y:S01]  /*36ed0*/  HMMA.16816.F32 R4, R24, R22, R8 ;  /* 0x000000161804723c */ /* 0x000fe20000001808 */
[----:B---3--:R-:W-:Y:S01]  /*36ee0*/  STL.64 [R1+0x30f8], R20 ;  /* 0x0030f81401007387 */ /* 0x008fe20000100a00 */
[----:B------:R-:W2:Y:S11]  /*36ef0*/  LDL.LU R8, [R1+0x1e0] ;  /* 0x0001e00001087983 */ /* 0x000eb60000300800 */
[----:B------:R-:W-:Y:S10]  /*36f00*/  @!UPT UIADD3 URZ, URZ, URZ, URZ ;  /* 0x0000003f3f3ff290 */ /* 0x000ff4000fffe03f */
[----:B------:R0:W-:Y:S01]  /*36f10*/  STL.64 [R1+0x1f0], R4 ;  /* 0x0001f00401007387 */ /* 0x0001e20000100a00 */
[----:B------:R1:W-:Y:S02]  /*36f20*/  STL.64 [R1+0x1f8], R6 ;  /* 0x0001f80601007387 */ /* 0x0003e40000100a00 */
[----:B------:R-:W2:Y:S02]  /*36f30*/  LDL.LU R9, [R1+0x1e4] ;  /* 0x0001e40001097983 */ /* 0x000ea40000300800 */
[----:B------:R-:W2:Y:S01]  /*36f40*/  LDL.LU R10, [R1+0x1e8] ;  /* 0x0001e800010a7983 */ /* 0x000ea20000300800 */
[----:B------:R-:W2:Y:S04]  /*36f50*/  LDL.LU R11, [R1+0x1ec] ;  /* 0x0001ec00010b7983 */ /* 0x000ea80000300800 */
[----:B0-----:R-:W3:Y:S01]  /*36f60*/  LDL.LU R4, [R1+0x1d0] ;  /* 0x0001d00001047983 */ /* 0x001ee20000300800 */
[----:B------:R-:W3:Y:S02]  /*36f70*/  LDL.LU R5, [R1+0x1d4] ;  /* 0x0001d40001057983 */ /* 0x000ee40000300800 */
[----:B-1----:R-:W3:Y:S02]  /*36f80*/  LDL.LU R6, [R1+0x1d8] ;  /* 0x0001d80001067983 */ /* 0x002ee40000300800 */
[----:B------:R-:W3:Y:S01]  /*36f90*/  LDL.LU R7, [R1+0x1dc] ;  /* 0x0001dc0001077983 */ /* 0x000ee20000300800 */
[----:B------:R-:W4:Y:S01]  /*36fa0*/  LDL.LU R16, [R1+0x1c0] ;  /* 0x0001c00001107983 */ /* 0x000f220000300800 */
[----:B------:R-:W4:Y:S02]  /*36fb0*/  LDL.LU R17, [R1+0x1c4] ;  /* 0x0001c40001117983 */ /* 0x000f240000300800 */
[----:B------:R-:W4:Y:S02]  /*36fc0*/  LDL.LU R18, [R1+0x1c8] ;  /* 0x0001c80001127983 */ /* 0x000f240000300800 */
[----:B------:R-:W4:Y:S01]  /*36fd0*/  LDL.LU R19, [R1+0x1cc] ;  /* 0x0001cc0001137983 */ /* 0x000f220000300800 */
[----:B------:R0:W-:Y:S01]  /*36fe0*/  STL.64 [R1+0x3120], R22 ;  /* 0x0031201601007387 */ /* 0x0001e20000100a00 */
        /* <DEDUP_REMOVED lines=9> */
[----:B------:R-:W2:Y:S02]  /*37080*/  LDL.LU R23, [R1+0x19c] ;  /* 0x00019c0001177983 */ /* 0x000ea40000300800 */
[----:B------:R-:W-:-:S02]  /*37090*/  IMAD.MOV.U32 R14, RZ, RZ, R13 ;  /* 0x000000ffff0e7224 */ /* 0x000fc400078e000d */
[----:B------:R-:W-:-:S07]  /*370a0*/  IMAD.MOV.U32 R15, RZ, RZ, R12 ;  /* 0x000000ffff0f7224 */ /* 0x000fce00078e000c */
[C---:B------:R-:W-:Y:S01]  /*370b0*/  HMMA.16816.F32 R8, R24.reuse, R14, R8 ;  /* 0x0000000e1808723c */ /* 0x040fe20000001808 */
[----:B--2---:R-:W-:Y:S01]  /*370c0*/  STL.64 [R1+0x3150], R22 ;  /* 0x0031501601007387 */ /* 0x004fe20000100a00 */
[----:B------:R0:W-:Y:S03]  /*370d0*/  STL.64 [R1+0x3148], R20 ;  /* 0x0031481401007387 */ /* 0x0001e60000100a00 */
[----:B0-----:R-:W2:Y:S01]  /*370e0*/  LDL.LU R20, [R1+0x1a0] ;  /* 0x0001a00001147983 */ /* 0x001ea20000300800 */
[----:B------:R-:W2:Y:S02]  /*370f0*/  LDL.LU R21, [R1+0x1a4] ;  /* 0x0001a40001157983 */ /* 0x000ea40000300800 */
[----:B------:R-:W2:Y:S02]  /*37100*/  LDL.LU R22, [R1+0x1a8] ;  /* 0x0001a80001167983 */ /* 0x000ea40000300800 */
[----:B------:R-:W2:Y:S02]  /*37110*/  LDL.LU R23, [R1+0x1ac] ;  /* 0x0001ac0001177983 */ /* 0x000ea40000300800 */
[----:B--2---:R-:W-:Y:S01]  /*37120*/  STL.64 [R1+0x3168], R22 ;  /* 0x0031681601007387 */ /* 0x004fe20000100a00 */
[----:B------:R0:W-:Y:S03]  /*37130*/  STL.64 [R1+0x3160], R20 ;  /* 0x0031601401007387 */ /* 0x0001e60000100a00 */
[----:B0-----:R-:W2:Y:S01]  /*37140*/  LDL.LU R20, [R1+0x1b0] ;  /* 0x0001b00001147983 */ /* 0x001ea20000300800 */
[----:B------:R-:W2:Y:S02]  /*37150*/  LDL.LU R21, [R1+0x1b4] ;  /* 0x0001b40001157983 */ /* 0x000ea40000300800 */
[----:B------:R-:W2:Y:S02]  /*37160*/  LDL.LU R22, [R1+0x1b8] ;  /* 0x0001b80001167983 */ /* 0x000ea40000300800 */
[----:B------:R-:W2:Y:S02]  /*37170*/  LDL.LU R23, [R1+0x1bc] ;  /* 0x0001bc0001177983 */ /* 0x000ea40000300800 */
[----:B------:R-:W-:Y:S01]  /*37180*/  STL.64 [R1+0x1e0], R8 ;  /* 0x0001e00801007387 */ /* 0x000fe20000100a00 */
[----:B------:R0:W-:Y:S03]  /*37190*/  STL.64 [R1+0x1e8], R10 ;  /* 0x0001e80a01007387 */ /* 0x0001e60000100a00 */
[----:B0-----:R-:W3:Y:S01]  /*371a0*/  LDL.LU.64 R10, [R1+0x3188] ;  /* 0x00318800010a7983 */ /* 0x001ee20000300a00 */
[----:B------:R-:W2:Y:S02]  /*371b0*/  LDL.LU.64 R8, [R1+0x3180] ;  /* 0x0031800001087983 */ /* 0x000ea40000300a00 */
[----:B------:R0:W-:Y:S02]  /*371c0*/  STL.64 [R1+0x3108], R14 ;  /* 0x0031080e01007387 */ /* 0x0001e40000100a00 */
[----:B------:R-:W2:Y:S01]  /*371d0*/  LDL.LU R12, [R1+0xa0] ;  /* 0x0000a000010c7983 */ /* 0x000ea20000300800 */
[----:B------:R-:W2:Y:S04]  /*371e0*/  LDL.LU R13, [R1+0xa4] ;  /* 0x0000a400010d7983 */ /* 0x000ea80000300800 */
[----:B0-----:R-:W2:Y:S01]  /*371f0*/  LDL.LU R14, [R1+0xa8] ;  /* 0x0000a800010e7983 */ /* 0x001ea20000300800 */
[----:B------:R-:W2:Y:S01]  /*37200*/  LDL.LU R15, [R1+0xac] ;  /* 0x0000ac00010f7983 */ /* 0x000ea20000300800 */
[C---:B---3--:R-:W-:Y:S11]  /*37210*/  HMMA.16816.F32 R4, R24.reuse, R10, R4 ;  /* 0x0000000a1804723c */ /* 0x048ff60000001804 */
[----:B------:R-:W-:Y:S11]  /*37220*/  @!UPT UIADD3 URZ, URZ, URZ, URZ ;  /* 0x0000003f3f3ff290 */ /* 0x000ff6000fffe03f */
[----:B------:R-:W-:Y:S01]  /*37230*/  @!UPT UIADD3 URZ, URZ, URZ, URZ ;  /* 0x0000003f3f3ff290 */ /* 0x000fe2000fffe03f */
[----:B------:R-:W-:Y:S01]  /*37240*/  STL.64 [R1+0x1d0], R4 ;  /* 0x0001d00401007387 */ /* 0x000fe20000100a00 */
[----:B------:R0:W-:Y:S03]  /*37250*/  STL.64 [R1+0x1d8], R6 ;  /* 0x0001d80601007387 */ /* 0x0001e60000100a00 */
[----:B0-----:R-:W4:Y:S02]  /*37260*/  LDL.LU.64 R6, [R1+0x3178] ;  /* 0x0031780001067983 */ /* 0x001f240000300a00 */
[C---:B----4-:R-:W-:Y:S11]  /*37270*/  HMMA.16816.F32 R16, R24.reuse, R6, R16 ;  /* 0x000000061810723c */ /* 0x050ff60000001810 */
[----:B------:R-:W-:Y:S11]  /*37280*/  @!UPT UIADD3 URZ, URZ, URZ, URZ ;  /* 0x0000003f3f3ff290 */ /* 0x000ff6000fffe03f */
[----:B------:R-:W-:Y:S01]  /*37290*/  @!UPT UIADD3 URZ, URZ, URZ, URZ ;  /* 0x0000003f3f3ff290 */ /* 0x000fe2000fffe03f */
[----:B------:R-:W-:Y:S01]  /*372a0*/  STL.64 [R1+0x1c0], R16 ;  /* 0x0001c01001007387 */ /* 0x000fe20000100a00 */
[----:B------:R0:W-:Y:S03]  /*372b0*/  STL.64 [R1+0x1c8], R18 ;  /* 0x0001c81201007387 */ /* 0x0001e60000100a00 */
[----:B0-----:R-:W2:Y:S02]  /*372c0*/  LDL.LU.64 R18, [R1+0x3170] ;  /* 0x0031700001127983 */ /* 0x001ea40000300a00 */
        /* <DEDUP_REMOVED lines=9> */
[----:B------:R-:W-:Y:S01]  /*37360*/  STL [R1+0x30d4], R29 ;  /* 0x0030d41d01007387 */ /* 0x000fe20000100800 */
[----:B------:R-:W-:Y:S01]  /*37370*/  STL [R1+0x30d0], R28 ;  /* 0x0030d01c01007387 */ /* 0x000fe20000100800 */
[----:B--2---:R-:W-:Y:S01]  /*37380*/  HMMA.16816.F32 R20, R24, R18, R20 ;  /* 0x000000121814723c */ /* 0x004fe20000001814 */
[----:B------:R-:W-:-:S02]  /*37390*/  IMAD.MOV.U32 R2, RZ, RZ, R18 ;  /* 0x000000ffff027224 */ /* 0x000fc400078e0012 */
        /* <DEDUP_REMOVED lines=18> */
[----:B--2---:R-:W-:Y:S01]  /*374c0*/  HMMA.16816.F32 R24, R24, R18, R20 ;  /* 0x000000121818723c */ /* 0x004fe20000001814 */
[----:B------:R-:W2:Y:S01]  /*374d0*/  LDL.LU.64 R22, [R1+0x3120] ;  /* 0x0031200001167983 */ /* 0x000ea20000300a00 */
[----:B------:R-:W-:-:S02]  /*374e0*/  IMAD.MOV.U32 R3, RZ, RZ, R18 ;  /* 0x000000ffff037224 */ /* 0x000fc400078e0012 */
[----:B------:R-:W-:Y:S11]  /*374f0*/  IMAD.MOV.U32 R2, RZ, RZ, R19 ;  /* 0x000000ffff027224 */ /* 0x000ff600078e0013 */
[----:B------:R-:W-:Y:S08]  /*37500*/  @!UPT UIADD3 URZ, URZ, URZ, URZ ;  /* 0x0000003f3f3ff290 */ /* 0x000ff0000fffe03f */
[----:B------:R0:W-:Y:S01]  /*37510*/  STL.64 [R1+0xc0], R24 ;  /* 0x0000c01801007387 */ /* 0x0001e20000100a00 */
[----:B------:R-:W-:Y:S02]  /*37520*/  STL.64 [R1+0xc8], R26 ;  /* 0x0000c81a01007387 */ /* 0x000fe40000100a00 */
[----:B------:R-:W2:Y:S02]  /*37530*/  LDL.LU.64 R18, [R1+0x3118] ;  /* 0x0031180001127983 */ /* 0x000ea40000300a00 */
[----:B------:R-:W2:Y:S01]  /*37540*/  LDL.LU.64 R16, [R1+0x3110] ;  /* 0x0031100001107983 */ /* 0x000ea20000300a00 */
[----:B0-----:R-:W3:Y:S01]  /*37550*/  LDL.LU R24, [R1+0x80] ;  /* 0x0000800001187983 */ /* 0x001ee20000300800 */
[----:B--2---:R-:W-:Y:S03]  /*37560*/  HMMA.16816.F32 R20, R16, R22, R12 ;  /* 0x000000161014723c */ /* 0x004fe6000000180c */
[----:B------:R-:W2:Y:S11]  /*37570*/  LDL.LU.64 R14, [R1+0x3108] ;  /* 0x00310800010e7983 */ /* 0x000eb60000300a00 */
[----:B------:R-:W-:Y:S09]  /*37580*/  @!UPT UIADD3 URZ, URZ, URZ, URZ ;  /* 0x0000003f3f3ff290 */ /* 0x000ff2000fffe03f */
[----:B------:R-:W-:Y:S01]  /*37590*/  STL.64 [R1+0x4a0], R20 ;  /* 0x0004a01401007387 */ /* 0x000fe20000100a00 */
[----:B------:R0:W-:Y:S03]  /*375a0*/  STL.64 [R1+0x4a8], R22 ;  /* 0x0004a81601007387 */ /* 0x0001e60000100a00 */
[----:B0-----:R-:W2:Y:S01]  /*375b0*/  LDL.LU.64 R22, [R1+0x3100] ;  /* 0x0031000001167983 */ /* 0x001ea20000300a00 */
[----:B------:R-:W2:Y:S02]  /*375c0*/  LDL.LU.64 R20, [R1+0x30f8] ;  /* 0x0030f80001147983 */ /* 0x000ea40000300a00 */
[----:B------:R-:W-:Y:S02]  /*375d0*/  IMAD.MOV.U32 R26, RZ, RZ, R0 ;  /* 0x000000ffff1a7224 */ /* 0x000fe400078e0000 */
[----:B------:R-:W0:Y:S04]  /*375e0*/  S2R R0, SR_TID.X ;  /* 0x0000000000007919 */ /* 0x000e280000002100 */
[----:B------:R-:W1:Y:S01]  /*375f0*/  S2R R5, SR_TID.X ;  /* 0x0000000000057919 */ /* 0x000e620000002100 */
[----:B------:R-:W-:-:S02]  /*37600*/  IMAD.MOV.U32 R25, RZ, RZ, R9 ;  /* 0x000000ffff197224 */ /* 0x000fc400078e0009 */
[----:B------:R-:W-:Y:S01]  /*37610*/  IMAD.MOV.U32 R27, RZ, RZ, R8 ;  /* 0x000000ffff1b7224 */ /* 0x000fe200078e0008 */
[C---:B--2---:R-:W-:Y:S01]  /*37620*/  HMMA.16816.F32 R12, R16.reuse, R14, R20 ;  /* 0x0000000e100c723c */ /* 0x044fe20000001814 */
[----:B------:R-:W2:Y:S01]  /*37630*/  LDL.LU.64 R22, [R1+0x30f0] ;  /* 0x0030f00001167983 */ /* 0x000ea20000300a00 */
[----:B------:R-:W2:Y:S11]  /*37640*/  LDL.LU.64 R20, [R1+0x30e8] ;  /* 0x0030e80001147983 */ /* 0x000eb60000300a00 */
[----:B------:R-:W-:Y:S10]  /*37650*/  @!UPT UIADD3 URZ, URZ, URZ, URZ ;  /* 0x0000003f3f3ff290 */ /* 0x000ff4000fffe03f */
[----:B------:R-:W-:Y:S01]  /*37660*/  STL.64 [R1+0x490], R12 ;  /* 0x0004900c01007387 */ /* 0x000fe20000100a00 */
[----:B------:R4:W-:Y:S03]  /*37670*/  STL.64 [R1+0x498], R14 ;  /* 0x0004980e01007387 */ /* 0x0009e60000100a00 */
[----:B----4-:R-:W4:Y:S01]  /*37680*/  LDL.LU R14, [R1+0x30e0] ;  /* 0x0030e000010e7983 */ /* 0x010f220000300800 */
[----:B---3--:R-:W-:Y:S01]  /*37690*/  HMMA.16816.F32 R24, R16, R10, R24 ;  /* 0x0000000a1018723c */ /* 0x008fe20000001818 */
[----:B0-----:R-:W-:Y:S01]  /*376a0*/  LOP3.LUT R0, R0, 0x7, RZ, 0xc0, !PT ;  /* 0x0000000700007812 */ /* 0x001fe200078ec0ff */
[C---:B-1----:R-:W-:Y:S02]  /*376b0*/  IMAD.SHL.U32 R8, R5.reuse, 0x2, RZ ;  /* 0x0000000205087824 */ /* 0x042fe400078e00ff */
[----:B------:R-:W-:Y:S01]  /*376c0*/  IMAD.SHL.U32 R13, R5, 0x40, RZ ;  /* 0x00000040050d7824 */ /* 0x000fe200078e00ff */
[----:B------:R-:W3:Y:S01]  /*376d0*/  LDL R15, [R1+0x760] ;  /* 0x00076000010f7983 */ /* 0x000ee20000100800 */
[----:B------:R-:W-:-:S02]  /*376e0*/  IMAD.SHL.U32 R9, R0, 0x10, RZ ;  /* 0x0000001000097824 */ /* 0x000fc400078e00ff */
[----:B------:R-:W-:-:S03]  /*376f0*/  IMAD.SHL.U32 R0, R0, 0x100, RZ ;  /* 0x0000010000007824 */ /* 0x000fc600078e00ff */
[----:B------:R-:W-:-:S04]  /*37700*/  LOP3.LUT R12, R9, 0x30, R8, 0x78, !PT ;  /* 0x00000030090c7812 */ /* 0x000fc800078e7808 */
[----:B------:R-:W-:-:S04]  /*37710*/  LOP3.LUT R12, R12, 0x3800, R13, 0xf8, !PT ;  /* 0x000038000c0c7812 */ /* 0x000fc800078ef80d */
[----:B------:R-:W-:-:S04]  /*37720*/  LOP3.LUT R12, R12, R0, RZ, 0xfc, !PT ;  /* 0x000000000c0c7212 */ /* 0x000fc800078efcff */
[----:B------:R0:W-:Y:S01]  /*37730*/  STL.64 [R1+0x480], R24 ;  /* 0x0004801801007387 */ /* 0x0001e20000100a00 */
[----:B------:R-:W-:Y:S01]  /*37740*/  LOP3.LUT R12, R12, 0x40, RZ, 0x3c, !PT ;  /* 0x000000400c0c7812 */ /* 0x000fe200078e3cff */
[----:B------:R1:W-:Y:S04]  /*37750*/  STL.64 [R1+0x488], R26 ;  /* 0x0004881a01007387 */ /* 0x0003e80000100a00 */
[----:B------:R-:W-:Y:S01]  /*37760*/  LDSM.16.M88.4 R8, [R12+0x8000] ;  /* 0x008000000c08783b */ /* 0x000fe20000000200 */
[----:B0-----:R-:W-:Y:S02]  /*37770*/  IMAD.MOV.U32 R25, RZ, RZ, R18 ;  /* 0x000000ffff197224 */ /* 0x001fe400078e0012 */
[----:B------:R-:W-:Y:S02]  /*37780*/  IMAD.MOV.U32 R24, RZ, RZ, R19 ;  /* 0x000000ffff187224 */ /* 0x000fe400078e0013 */
[----:B-1----:R-:W-:-:S02]  /*37790*/  IMAD.MOV.U32 R27, RZ, RZ, R16 ;  /* 0x000000ffff1b7224 */ /* 0x002fc400078e0010 */
[----:B------:R-:W-:Y:S01]  /*377a0*/  IMAD.MOV.U32 R26, RZ, RZ, R17 ;  /* 0x000000ffff1a7224 */ /* 0x000fe200078e0011 */
[----:B--2---:R-:W-:Y:S01]  /*377b0*/  HMMA.16816.F32 R20, R16, R6, R20 ;  /* 0x000000061014723c */ /* 0x004fe20000001814 */
[----:B------:R-:W-:Y:S04]  /*377c0*/  LDSM.16.M88.4 R4, [R12] ;  /* 0x000000000c04783b */ /* 0x000fe80000000200 */
[----:B----4-:R-:W0:Y:S11]  /*377d0*/  LDSM.16.MT88.4 R16, [R14+0x22000] ;  /* 0x022000000e10783b */ /* 0x010e360000004200 */
[----:B------:R-:W-:Y:S07]  /*377e0*/  @!UPT UIADD3 URZ, URZ, URZ, URZ ;  /* 0x0000003f3f3ff290 */ /* 0x000fee000fffe03f */
[----:B------:R-:W-:Y:S01]  /*377f0*/  STL.64 [R1+0x470], R20 ;  /* 0x0004701401007387 */ /* 0x000fe20000100a00 */
[----:B------:R-:W-:Y:S02]  /*37800*/  STL.64 [R1+0x478], R22 ;  /* 0x0004781601007387 */ /* 0x000fe40000100a00 */
[----:B------:R-:W-:Y:S01]  /*37810*/  LDSM.16.M88.4 R20, [R12+0x10000] ;  /* 0x010000000c14783b */ /* 0x000fe20000000200 */
[----:B0-----:R-:W-:Y:S03]  /*37820*/  STL.64 [R1+0x3060], R18 ;  /* 0x0030601201007387 */ /* 0x001fe60000100a00 */
[----:B------:R0:W-:Y:S02]  /*37830*/  STL.64 [R1+0x3058], R16 ;  /* 0x0030581001007387 */ /* 0x0001e40000100a00 */
[----:B------:R-:W-:Y:S02]  /*37840*/  STL.64 [R1+0x20], R4 ;  /* 0x0000200401007387 */ /* 0x000fe40000100a00 */
[----:B------:R-:W-:Y:S02]  /*37850*/  STL.64 [R1+0x28], R6 ;  /* 0x0000280601007387 */ /* 0x000fe40000100a00 */
[----:B0-----:R-:W-:-:S02]  /*37860*/  IMAD.MOV.U32 R17, RZ, RZ, R5 ;  /* 0x000000ffff117224 */ /* 0x001fc400078e0005 */
[----:B------:R-:W-:Y:S02]  /*37870*/  IMAD.MOV.U32 R16, RZ, RZ, R4 ;  /* 0x000000ffff107224 */ /* 0x000fe400078e0004 */
[----:B------:R-:W0:Y:S04]  /*37880*/  LDSM.16.M88.4 R4, [R12+0x4000] ;  /* 0x004000000c04783b */ /* 0x000e280000000200 */
[----:B------:R-:W-:Y:S04]  /*37890*/  STL [R1+0x2c6c], R10 ;  /* 0x002c6c0a01007387 */ /* 0x000fe80000100800 */
[----:B0-----:R-:W-:Y:S01]  /*378a0*/  STL.64 [R1+0x10], R4 ;  /* 0x0000100401007387 */ /* 0x001fe20000100a00 */
[----:B------:R-:W-:Y:S02]  /*378b0*/  STL.64 [R1+0x18], R6 ;  /* 0x0000180601007387 */ /* 0x000fe40000100a00 */
[----:B------:R-:W0:Y:S04]  /*378c0*/  LDSM.16.M88.4 R4, [R12+0xc000] ;  /* 0x00c000000c04783b */ /* 0x000e280000000200 */
[----:B------:R-:W-:Y:S01]  /*378d0*/  STL [R1+0x2c68], R11 ;  /* 0x002c680b01007387 */ /* 0x000fe20000100800 */
[----:B------:R-:W-:Y:S02]  /*378e0*/  STL.64 [R1+0x30a0], R8 ;  /* 0x0030a00801007387 */ /* 0x000fe40000100a00 */
[----:B------:R-:W1:Y:S02]  /*378f0*/  LDSM.16.M88.4 R8, [R12+0x18000] ;  /* 0x018000000c08783b */ /* 0x000e640000000200 */
[----:B0-----:R-:W-:Y:S02]  /*37900*/  STL [R1+0x2bc4], R6 ;  /* 0x002bc40601007387 */ /* 0x001fe40000100800 */
[----:B------:R-:W-:Y:S02]  /*37910*/  STL [R1+0x2bc0], R7 ;  /* 0x002bc00701007387 */ /* 0x000fe40000100800 */
[----:B------:R0:W-:Y:S02]  /*37920*/  STL.64 [R1+0x3018], R4 ;  /* 0x0030180401007387 */ /* 0x0001e40000100a00 */
[----:B------:R-:W-:Y:S01]  /*37930*/  STL.64 [R1+0xa0], R20 ;  /* 0x0000a01401007387 */ /* 0x000fe20000100a00 */
[----:B------:R-:W-:Y:S01]  /*37940*/  STL.64 [R1+0xa8], R22 ;  /* 0x0000a81601007387 */ /* 0x000fe20000100a00 */
[----:B0-----:R-:W-:-:S02]  /*37950*/  IMAD.MOV.U32 R5, RZ, RZ, R20 ;  /* 0x000000ffff057224 */ /* 0x001fc400078e0014 */
[----:B------:R-:W-:Y:S02]  /*37960*/  IMAD.MOV.U32 R4, RZ, RZ, R21 ;  /* 0x000000ffff047224 */ /* 0x000fe400078e0015 */
[----:B------:R-:W0:Y:S04]  /*37970*/  LDSM.16.M88.4 R20, [R12+0x14000] ;  /* 0x014000000c14783b */ /* 0x000e280000000200 */
[----:B-1----:R-:W-:Y:S01]  /*37980*/  STL.64 [R1+0x80], R8 ;  /* 0x0000800801007387 */ /* 0x002fe20000100a00 */
[----:B------:R-:W-:-:S03]  /*37990*/  IMAD.MOV.U32 R0, RZ, RZ, R11 ;  /* 0x000000ffff007224 */ /* 0x000fc600078e000b */
[----:B0-----:R-:W-:Y:S01]  /*379a0*/  STL.64 [R1+0x90], R20 ;  /* 0x0000901401007387 */ /* 0x001fe20000100a00 */
[----:B------:R-:W-:Y:S02]  /*379b0*/  STL.64 [R1+0x98], R22 ;  /* 0x0000981601007387 */ /* 0x000fe40000100a00 */
[----:B------:R-:W-:Y:S02]  /*379c0*/  STL.64 [R1+0x88], R10 ;  /* 0x0000880a01007387 */ /* 0x000fe40000100a00 */
[----:B------:R-:W0:Y:S01]  /*379d0*/  LDSM.16.MT88.4 R20, [R14+0x22080] ;  /* 0x022080000e14783b */ /* 0x000e220000004200 */
[----:B------:R-:W1:Y:S04]  /*379e0*/  LDSM.16.M88.4 R8, [R12+0x1c000] ;  /* 0x01c000000c08783b */ /* 0x000e680000000200 */
[----:B------:R-:W-:Y:S01]  /*379f0*/  STL [R1+0x2c48], R0 ;  /* 0x002c480001007387 */ /* 0x000fe20000100800 */
[----:B------:R-:W-:-:S02]  /*37a00*/  IMAD.MOV.U32 R19, RZ, RZ, R24 ;  /* 0x000000ffff137224 */ /* 0x000fc400078e0018 */
[----:B------:R-:W-:Y:S02]  /*37a10*/  IMAD.MOV.U32 R18, RZ, RZ, R25 ;  /* 0x000000ffff127224 */ /* 0x000fe400078e0019 */
[----:B---3--:R-:W2:Y:S01]  /*37a20*/  LDSM.16.MT88.4 R12, [R15+0x22000] ;  /* 0x022000000f0c783b */ /* 0x008ea20000004200 */
[----:B0-----:R-:W-:Y:S03]  /*37a30*/  STL.64 [R1+0x2fc8], R22 ;  /* 0x002fc81601007387 */ /* 0x001fe60000100a00 */
[----:B-1----:R-:W-:Y:S02]  /*37a40*/  STL.64 [R1+0x70], R8 ;  /* 0x0000700801007387 */ /* 0x002fe40000100a00 */
[----:B------:R0:W-:Y:S02]  /*37a50*/  STL.64 [R1+0x78], R10 ;  /* 0x0000780a01007387 */ /* 0x0001e40000100a00 */
[----:B------:R1:W-:Y:S01]  /*37a60*/  STL.64 [R1+0x2fc0], R20 ;  /* 0x002fc01401007387 */ /* 0x0003e20000100a00 */
[----:B------:R-:W3:Y:S01]  /*37a70*/  LDL.LU R24, [R1+0x210] ;  /* 0x0002100001187983 */ /* 0x000ee20000300800 */
[----:B------:R-:W3:Y:S02]  /*37a80*/  LDL.LU R25, [R1+0x214] ;  /* 0x0002140001197983 */ /* 0x000ee40000300800 */
[----:B0-----:R-:W-:-:S02]  /*37a90*/  IMAD.MOV.U32 R10, RZ, RZ, R17 ;  /* 0x000000ffff0a7224 */ /* 0x001fc400078e0011 */
[----:B------:R-:W-:Y:S02]  /*37aa0*/  IMAD.MOV.U32 R11, RZ, RZ, R16 ;  /* 0x000000ffff0b7224 */ /* 0x000fe400078e0010 */
[----:B------:R-:W-:Y:S02]  /*37ab0*/  IMAD.MOV.U32 R17, RZ, RZ, R26 ;  /* 0x000000ffff117224 */ /* 0x000fe400078e001a */
[----:B------:R-:W-:Y:S01]  /*37ac0*/  IMAD.MOV.U32 R16, RZ, RZ, R27 ;  /* 0x000000ffff107224 */ /* 0x000fe200078e001b */
[----:B------:R-:W4:Y:S01]  /*37ad0*/  LDL.LU R26, [R1+0x218] ;  /* 0x00021800011a7983 */ /* 0x000f220000300800 */
[----:B------:R-:W4:Y:S02]  /*37ae0*/  LDL.LU R27, [R1+0x21c] ;  /* 0x00021c00011b7983 */ /* 0x000f240000300800 */
[----:B-1----:R-:W2:Y:S02]  /*37af0*/  LDL.LU R20, [R1+0x2b0] ;  /* 0x0002b00001147983 */ /* 0x002ea40000300800 */
[----:B------:R-:W2:Y:S01]  /*37b00*/  LDL.LU R21, [R1+0x2b4] ;  /* 0x0002b40001157983 */ /* 0x000ea20000300800 */
[----:B------:R-:W2:Y:S01]  /*37b10*/  LDL.LU R22, [R1+0x2b8] ;  /* 0x0002b80001167983 */ /* 0x000ea20000300800 */
[----:B------:R-:W2:Y:S03]  /*37b20*/  LDL.LU R23, [R1+0x2bc] ;  /* 0x0002bc0001177983 */ /* 0x000ea60000300800 */
[----:B--2---:R-:W-:Y:S01]  /*37b30*/  STL.64 [R1+0x2fe8], R22 ;  /* 0x002fe81601007387 */ /* 0x004fe20000100a00 */
[----:B------:R0:W-:Y:S03]  /*37b40*/  STL.64 [R1+0x2fe0], R20 ;  /* 0x002fe01401007387 */ /* 0x0001e60000100a00 */
[----:B0-----:R-:W2:Y:S01]  /*37b50*/  LDL.LU R20, [R1+0x2c0] ;  /* 0x0002c00001147983 */ /* 0x001ea20000300800 */
[----:B------:R-:W2:Y:S02]  /*37b60*/  LDL.LU R21, [R1+0x2c4] ;  /* 0x0002c40001157983 */ /* 0x000ea40000300800 */
[----:B------:R-:W2:Y:S02]  /*37b70*/  LDL.LU R22, [R1+0x2c8] ;  /* 0x0002c80001167983 */ /* 0x000ea40000300800 */
[----:B------:R-:W2:Y:S02]  /*37b80*/  LDL.LU R23, [R1+0x2cc] ;  /* 0x0002cc0001177983 */ /* 0x000ea40000300800 */
[----:B--2---:R-:W-:Y:S01]  /*37b90*/  STL.64 [R1+0x3000], R22 ;  /* 0x0030001601007387 */ /* 0x004fe20000100a00 */
[----:B------:R0:W-:Y:S02]  /*37ba0*/  STL.64 [R1+0x2ff8], R20 ;  /* 0x002ff81401007387 */ /* 0x0001e40000100a00 */
[----:B0-----:R-:W-:-:S02]  /*37bb0*/  IMAD.MOV.U32 R21, RZ, RZ, R4 ;  /* 0x000000ffff157224 */ /* 0x001fc400078e0004 */
[----:B------:R-:W-:Y:S01]  /*37bc0*/  IMAD.MOV.U32 R20, RZ, RZ, R5 ;  /* 0x000000ffff147224 */ /* 0x000fe200078e0005 */
[----:B------:R-:W2:Y:S01]  /*37bd0*/  LDL.LU R4, [R1+0x2f0] ;  /* 0x0002f00001047983 */ /* 0x000ea20000300800 */
[----:B------:R-:W2:Y:S02]  /*37be0*/  LDL.LU R5, [R1+0x2f4] ;  /* 0x0002f40001057983 */ /* 0x000ea40000300800 */
[----:B------:R-:W2:Y:S02]  /*37bf0*/  LDL.LU R6, [R1+0x2f8] ;  /* 0x0002f80001067983 */ /* 0x000ea40000300800 */
[----:B------:R-:W2:Y:S02]  /*37c00*/  LDL.LU R7, [R1+0x2fc] ;  /* 0x0002fc0001077983 */ /* 0x000ea40000300800 */
[----:B--2---:R-:W-:Y:S01]  /*37c10*/  STL.64 [R1+0x3028], R6 ;  /* 0x0030280601007387 */ /* 0x004fe20000100a00 */
[----:B------:R0:W-:Y:S03]  /*37c20*/  STL.64 [R1+0x3020], R4 ;  /* 0x0030200401007387 */ /* 0x0001e60000100a00 */
[----:B0-----:R-:W2:Y:S01]  /*37c30*/  LDL.64 R4, [R1+0x10] ;  /* 0x0000100001047983 */ /* 0x001ea20000100a00 */
[----:B------:R-:W-:-:S02]  /*37c40*/  IMAD.MOV.U32 R6, RZ, RZ, R3 ;  /* 0x000000ffff067224 */ /* 0x000fc400078e0003 */
[----:B------:R-:W-:Y:S01]  /*37c50*/  IMAD.MOV.U32 R7, RZ, RZ, R2 ;  /* 0x000000ffff077224 */ /* 0x000fe200078e0002 */
[----:B--2---:R0:W-:Y:S02]  /*37c60*/  STL.64 [R1+0x3040], R4 ;  /* 0x0030400401007387 */ /* 0x0041e40000100a00 */
[----:B0-----:R-:W-:Y:S02]  /*37c70*/  IMAD.MOV.U32 R4, RZ, RZ, R11 ;  /* 0x000000ffff047224 */ /* 0x001fe400078e000b */
[----:B------:R-:W-:-:S05]  /*37c80*/  IMAD.MOV.U32 R5, RZ, RZ, R10 ;  /* 0x000000ffff057224 */ /* 0x000fca00078e000a */
[----:B------:R-:W-:Y:S01]  /*37c90*/  STL.64 [R1+0x3068], R4 ;  /* 0x0030680401007387 */ /* 0x000fe20000100a00 */
[----:B------:R0:W-:Y:S03]  /*37ca0*/  STL.64 [R1+0x3010], R20 ;  /* 0x0030101401007387 */ /* 0x0001e60000100a00 */
[----:B0-----:R-:W2:Y:S01]  /*37cb0*/  LDL.LU R20, [R1+0x2e0] ;  /* 0x0002e00001147983 */ /* 0x001ea20000300800 */
[----:B------:R-:W2:Y:S02]  /*37cc0*/  LDL.LU R21, [R1+0x2e4] ;  /* 0x0002e40001157983 */ /* 0x000ea40000300800 */
[----:B------:R-:W2:Y:S02]  /*37cd0*/  LDL.LU R22, [R1+0x2e8] ;  /* 0x0002e80001167983 */ /* 0x000ea40000300800 */
[----:B------:R-:W2:Y:S01]  /*37ce0*/  LDL.LU R23, [R1+0x2ec] ;  /* 0x0002ec0001177983 */ /* 0x000ea20000300800 */
[----:B------:R-:W3:Y:S01]  /*37cf0*/  LDL.LU R3, [R1+0x30dc] ;  /* 0x0030dc0001037983 */ /* 0x000ee20000300800 */
[----:B------:R-:W3:Y:S02]  /*37d00*/  LDL.LU R2, [R1+0x30d8] ;  /* 0x0030d80001027983 */ /* 0x000ee40000300800 */
[----:B------:R0:W-:Y:S02]  /*37d10*/  STL.64 [R1+0x3080], R6 ;  /* 0x0030800601007387 */ /* 0x0001e40000100a00 */
[----:B0-----:R-:W-:-:S02]  /*37d20*/  IMAD.MOV.U32 R6, RZ, RZ, R29 ;  /* 0x000000ffff067224 */ /* 0x001fc400078e001d */
[----:B------:R-:W-:Y:S01]  /*37d30*/  IMAD.MOV.U32 R7, RZ, RZ, R28 ;  /* 0x000000ffff077224 */ /* 0x000fe200078e001c */
[----:B--2---:R-:W-:Y:S01]  /*37d40*/  STL.64 [R1+0x3038], R22 ;  /* 0x0030381601007387 */ /* 0x004fe20000100a00 */
[----:B------:R0:W-:Y:S03]  /*37d50*/  STL.64 [R1+0x3030], R20 ;  /* 0x0030301401007387 */ /* 0x0001e60000100a00 */
[----:B0-----:R-:W2:Y:S01]  /*37d60*/  LDL.LU R20, [R1+0x300] ;  /* 0x0003000001147983 */ /* 0x001ea20000300800 */
[----:B------:R-:W2:Y:S02]  /*37d70*/  LDL.LU R21, [R1+0x304] ;  /* 0x0003040001157983 */ /* 0x000ea40000300800 */
[----:B------:R-:W2:Y:S02]  /*37d80*/  LDL.LU R22, [R1+0x308] ;  /* 0x0003080001167983 */ /* 0x000ea40000300800 */
[----:B------:R-:W2:Y:S01]  /*37d90*/  LDL.LU R23, [R1+0x30c] ;  /* 0x00030c0001177983 */ /* 0x000ea20000300800 */
[----:B------:R-:W2:Y:S01]  /*37da0*/  LDL.LU R29, [R1+0x30d4] ;  /* 0x0030d400011d7983 */ /* 0x000ea20000300800 */
[----:B------:R-:W4:Y:S02]  /*37db0*/  LDL.LU R28, [R1+0x30d0] ;  /* 0x0030d000011c7983 */ /* 0x000f240000300800 */
[----:B------:R3:W-:Y:S02]  /*37dc0*/  STL.64 [R1+0x3098], R6 ;  /* 0x0030980601007387 */ /* 0x0007e40000100a00 */
[----:B---3--:R-:W-:-:S02]  /*37dd0*/  IMAD.MOV.U32 R6, RZ, RZ, R2 ;  /* 0x000000ffff067224 */ /* 0x008fc400078e0002 */
[----:B------:R-:W-:Y:S01]  /*37de0*/  IMAD.MOV.U32 R7, RZ, RZ, R3 ;  /* 0x000000ffff077224 */ /* 0x000fe200078e0003 */
[----:B------:R-:W3:Y:S01]  /*37df0*/  LDL.LU R2, [R1+0x30cc] ;  /* 0x0030cc0001027983 */ /* 0x000ee20000300800 */
[----:B------:R-:W3:Y:S03]  /*37e00*/  LDL.LU R3, [R1+0x30c8] ;  /* 0x0030c80001037983 */ /* 0x000ee60000300800 */
[----:B------:R2:W-:Y:S01]  /*37e10*/  STL.64 [R1+0x30a8], R6 ;  /* 0x0030a80601007387 */ /* 0x0005e20000100a00 */
[----:B------:R-:W3:Y:S02]  /*37e20*/  LDL.LU R8, [R1+0x440] ;  /* 0x0004400001087983 */ /* 0x000ee40000300800 */
[----:B------:R-:W3:Y:S02]  /*37e30*/  LDL.LU R9, [R1+0x444] ;  /* 0x0004440001097983 */ /* 0x000ee40000300800 */
[----:B------:R-:W3:Y:S01]  /*37e40*/  LDL.LU R10, [R1+0x448] ;  /* 0x00044800010a7983 */ /* 0x000ee20000300800 */
[----:B------:R-:W3:Y:S01]  /*37e50*/  LDL.LU R11, [R1+0x44c] ;  /* 0x00044c00010b7983 */ /* 0x000ee20000300800 */
[----:B--2---:R-:W-:-:S02]  /*37e60*/  IMAD.MOV.U32 R7, RZ, RZ, R29 ;  /* 0x000000ffff077224 */ /* 0x004fc400078e001d */
[----:B----4-:R-:W-:Y:S01]  /*37e70*/  IMAD.MOV.U32 R6, RZ, RZ, R28 ;  /* 0x000000ffff067224 */ /* 0x010fe200078e001c */
[----:B---3--:R-:W-:Y:S01]  /*37e80*/  STL.64 [R1+0x30b8], R10 ;  /* 0x0030b80a01007387 */ /* 0x008fe20000100a00 */
[----:B------:R0:W-:Y:S02]  /*37e90*/  STL.64 [R1+0x30b0], R8 ;  /* 0x0030b00801007387 */ /* 0x0001e40000100a00 */
[----:B------:R-:W2:Y:S02]  /*37ea0*/  LDL.LU R28, [R1+0x30c4] ;  /* 0x0030c400011c7983 */ /* 0x000ea40000300800 */
[----:B------:R-:W3:Y:S01]  /*37eb0*/  LDL.LU R29, [R1+0x30c0] ;  /* 0x0030c000011d7983 */ /* 0x000ee20000300800 */
[----:B0-----:R-:W4:Y:S01]  /*37ec0*/  LDL.LU R8, [R1+0x430] ;  /* 0x0004300001087983 */ /* 0x001f220000300800 */
[----:B------:R-:W4:Y:S02]  /*37ed0*/  LDL.LU R9, [R1+0x434] ;  /* 0x0004340001097983 */ /* 0x000f240000300800 */
[----:B------:R-:W4:Y:S02]  /*37ee0*/  LDL.LU R10, [R1+0x438] ;  /* 0x00043800010a7983 */ /* 0x000f240000300800 */
[----:B------:R-:W4:Y:S01]  /*37ef0*/  LDL.LU R11, [R1+0x43c] ;  /* 0x00043c00010b7983 */ /* 0x000f220000300800 */
[----:B------:R-:W-:Y:S01]  /*37f00*/  STL.64 [R1+0x3050], R22 ;  /* 0x0030501601007387 */ /* 0x000fe20000100a00 */
        /* <DEDUP_REMOVED lines=16> */
[----:B------:R-:W2:Y:S01]  /*38010*/  LDL.LU R23, [R1+0x4ec] ;  /* 0x0004ec0001177983 */ /* 0x000ea20000300800 */
[----:B------:R-:W-:Y:S01]  /*38020*/  STL.64 [R1+0x2fd8], R26 ;  /* 0x002fd81a01007387 */ /* 0x000fe20000100a00 */
[----:B------:R0:W-:Y:S03]  /*38030*/  STL.64 [R1+0x2fd0], R24 ;  /* 0x002fd01801007387 */ /* 0x0001e60000100a00 */
[----:B0-----:R-:W2:Y:S01]  /*38040*/  LDL.64 R24, [R1+0x80] ;  /* 0x0000800001187983 */ /* 0x001ea20000100a00 */
[C---:B----4-:R-:W-:Y:S03]  /*38050*/  HMMA.16816.F32 R4, R16.reuse, R6, R8 ;  /* 0x000000061004723c */ /* 0x050fe60000001808 */
[----:B--2---:R0:W-:Y:S04]  /*38060*/  STL.64 [R1+0x2ff0], R24 ;  /* 0x002ff01801007387 */ /* 0x0041e80000100a00 */
[----:B0-----:R-:W2:Y:S04]  /*38070*/  LDL.64 R24, [R1+0x90] ;  /* 0x0000900001187983 */ /* 0x001ea80000100a00 */
[----:B--2---:R0:W-:Y:S04]  /*38080*/  STL.64 [R1+0x3008], R24 ;  /* 0x0030081801007387 */ /* 0x0041e80000100a00 */
[----:B0-----:R-:W2:Y:S01]  /*38090*/  LDL.LU R24, [R1+0x2d0] ;  /* 0x0002d00001187983 */ /* 0x001ea20000300800 */
[----:B------:R-:W2:Y:S02]  /*380a0*/  LDL.LU R25, [R1+0x2d4] ;  /* 0x0002d40001197983 */ /* 0x000ea40000300800 */
[----:B------:R-:W2:Y:S02]  /*380b0*/  LDL.LU R26, [R1+0x2d8] ;  /* 0x0002d800011a7983 */ /* 0x000ea40000300800 */
[----:B------:R-:W2:Y:S01]  /*380c0*/  LDL.LU R27, [R1+0x2dc] ;  /* 0x0002dc00011b7983 */ /* 0x000ea20000300800 */
[----:B------:R-:W-:Y:S01]  /*380d0*/  STL.64 [R1+0x2f48], R14 ;  /* 0x002f480e01007387 */ /* 0x000fe20000100a00 */
[----:B------:R0:W-:Y:S03]  /*380e0*/  STL.64 [R1+0x2f40], R12 ;  /* 0x002f400c01007387 */ /* 0x0001e60000100a00 */
[----:B0-----:R-:W4:Y:S01]  /*380f0*/  LDL.64 R12, [R1+0x70] ;  /* 0x00007000010c7983 */ /* 0x001f220000100a00 */
[----:B------:R-:W2:Y:S02]  /*38100*/  LDL.LU.64 R10, [R1+0x30b8] ;  /* 0x0030b800010a7983 */ /* 0x000ea40000300a00 */
[----:B------:R-:W2:Y:S02]  /*38110*/  LDL.LU.64 R8, [R1+0x30b0] ;  /* 0x0030b00001087983 */ /* 0x000ea40000300a00 */
[----:B------:R-:W-:Y:S01]  /*38120*/  STL.64 [R1+0x460], R4 ;  /* 0x0004600401007387 */ /* 0x000fe20000100a00 */
[----:B------:R0:W-:Y:S04]  /*38130*/  STL.64 [R1+0x468], R6 ;  /* 0x0004680601007387 */ /* 0x0001e80000100a00 */
[----:B0-----:R-:W2:Y:S02]  /*38140*/  LDL.LU.64 R6, [R1+0x30a8] ;  /* 0x0030a80001067983 */ /* 0x001ea40000300a00 */
[----:B--2---:R-:W-:Y:S02]  /*38150*/  HMMA.16816.F32 R4, R16, R6, R8 ;  /* 0x000000061004723c */ /* 0x004fe40000001808 */
[----:B------:R-:W2:Y:S11]  /*38160*/  LDL.LU.64 R8, [R1+0x30a0] ;  /* 0x0030a00001087983 */ /* 0x000eb60000300a00 */
[----:B------:R-:W-:Y:S10]  /*38170*/  @!UPT UIADD3 URZ, URZ, URZ, URZ ;  /* 0x0000003f3f3ff290 */ /* 0x000ff4000fffe03f */
[----:B------:R0:W-:Y:S04]  /*38180*/  STL.64 [R1+0x458], R6 ;  /* 0x0004580601007387 */ /* 0x0001e80000100a00 */
[----:B0-----:R-:W2:Y:S01]  /*38190*/  LDL.LU.64 R6, [R1+0x3098] ;  /* 0x0030980001067983 */ /* 0x001ea20000300a00 */
[----:B------:R-:W-:Y:S02]  /*381a0*/  IMAD.MOV.U32 R10, RZ, RZ, R4 ;  /* 0x000000ffff0a7224 */ /* 0x000fe400078e0004 */
[----:B------:R-:W-:-:S03]  /*381b0*/  IMAD.MOV.U32 R11, RZ, RZ, R5 ;  /* 0x000000ffff0b7224 */ /* 0x000fc600078e0005 */
[----:B------:R-:W-:Y:S02]  /*381c0*/  STL [R1+0x2c74], R10 ;  /* 0x002c740a01007387 */ /* 0x000fe40000100800 */
[----:B------:R-:W-:Y:S01]  /*381d0*/  STL [R1+0x2c70], R11 ;  /* 0x002c700b01007387 */ /* 0x000fe20000100800 */
[C---:B--2---:R-:W-:Y:S01]  /*381e0*/  HMMA.16816.F32 R4, R16.reuse, R6, R20 ;  /* 0x000000061004723c */ /* 0x044fe20000001814 */
[----:B------:R-:W2:Y:S01]  /*381f0*/  LDL.LU.64 R22, [R1+0x3090] ;  /* 0x0030900001167983 */ /* 0x000ea20000300a00 */
[----:B------:R-:W2:Y:S11]  /*38200*/  LDL.LU.64 R20, [R1+0x3088] ;  /* 0x0030880001147983 */ /* 0x000eb60000300a00 */
[----:B------:R-:W-:Y:S10]  /*38210*/  @!UPT UIADD3 URZ, URZ, URZ, URZ ;  /* 0x0000003f3f3ff290 */ /* 0x000ff4000fffe03f */
        /* <DEDUP_REMOVED lines=8> */
[----:B------:R-:W-:Y:S01]  /*382a0*/  STL.64 [R1+0x320], R16 ;  /* 0x0003201001007387 */ /* 0x000fe20000100a00 */
[----:B------:R0:W-:Y:S03]  /*382b0*/  STL.64 [R1+0x328], R18 ;  /* 0x0003281201007387 */ /* 0x0001e60000100a00 */
[----:B0-----:R-:W2:Y:S01]  /*382c0*/  LDL.LU.64 R18, [R1+0x3060] ;  /* 0x0030600001127983 */ /* 0x001ea20000300a00 */
[----:B------:R-:W2:Y:S02]  /*382d0*/  LDL.LU.64 R16, [R1+0x3058] ;  /* 0x0030580001107983 */ /* 0x000ea40000300a00 */
[C---:B--2---:R-:W-:Y:S01]  /*382e0*/  HMMA.16816.F32 R4, R16.reuse, R4, R20 ;  /* 0x000000041004723c */ /* 0x044fe20000001814 */
[----:B------:R-:W2:Y:S01]  /*382f0*/  LDL.LU.64 R22, [R1+0x3050] ;  /* 0x0030500001167983 */ /* 0x000ea20000300a00 */
[----:B------:R-:W2:Y:S11]  /*38300*/  LDL.LU.64 R20, [R1+0x3048] ;  /* 0x0030480001147983 */ /* 0x000eb60000300a00 */
[----:B------:R-:W-:Y:S10]  /*38310*/  @!UPT UIADD3 URZ, URZ, URZ, URZ ;  /* 0x0000003f3f3ff290 */ /* 0x000ff4000fffe03f */
[----:B------:R0:W-:Y:S01]  /*38320*/  STL.64 [R1+0x310], R4 ;  /* 0x0003100401007387 */ /* 0x0001e20000100a00 */
[----:B------:R-:W-:Y:S03]  /*38330*/  STL.64 [R1+0x318], R6 ;  /* 0x0003180601007387 */ /* 0x000fe60000100a00 */
        /* <DEDUP_REMOVED lines=10> */
[----:B------:R-:W2:Y:S02]  /*383e0*/  LDL.LU.64 R4, [R1+0x3020] ;  /* 0x0030200001047983 */ /* 0x000ea40000300a00 */
[C---:B--2---:R-:W-:Y:S11]  /*383f0*/  HMMA.16816.F32 R4, R16.reuse, R8, R4 ;  /* 0x000000081004723c */ /* 0x044ff60000001804 */
[----:B------:R-:W-:Y:S11]  /*38400*/  @!UPT UIADD3 URZ, URZ, URZ, URZ ;  /* 0x0000003f3f3ff290 */ /* 0x000ff6000fffe03f */
[----:B------:R-:W-:Y:S01]  /*38410*/  @!UPT UIADD3 URZ, URZ, URZ, URZ ;  /* 0x0000003f3f3ff290 */ /* 0x000fe2000fffe03f */
[----:B------:R0:W-:Y:S01]  /*38420*/  STL.64 [R1+0x2f0], R4 ;  /* 0x0002f00401007387 */ /* 0x0001e20000100a00 */
[----:B------:R-:W-:Y:S03]  /*38430*/  STL.64 [R1+0x2f8], R6 ;  /* 0x0002f80601007387 */ /* 0x000fe60000100a00 */
[----:B0-----:R-:W2:Y:S01]  /*38440*/  LDL.LU.64 R4, [R1+0x3018] ;  /* 0x0030180001047983 */ /* 0x001ea20000300a00 */
[----:B------:R-:W-:Y:S01]  /*38450*/  STL.64 [R1+0x2f90], R8 ;  /* 0x002f900801007387 */ /* 0x000fe20000100a00 */
[----:B--2---:R-:W-:Y:S11]  /*38460*/  HMMA.16816.F32 R20, R16, R4, R20 ;  /* 0x000000041014723c */ /* 0x004ff60000001814 */
[----:B------:R-:W-:Y:S11]  /*38470*/  @!UPT UIADD3 URZ, URZ, URZ, URZ ;  /* 0x0000003f3f3ff290 */ /* 0x000ff6000fffe03f */
[----:B------:R-:W-:Y:S01]  /*38480*/  @!UPT UIADD3 URZ, URZ, URZ, URZ ;  /* 0x0000003f3f3ff290 */ /* 0x000fe2000fffe03f */
[----:B------:R0:W-:Y:S01]  /*38490*/  STL.64 [R1+0x2e0], R20 ;  /* 0x0002e01401007387 */ /* 0x0001e20000100a00 */
[----:B------:R1:W-:Y:S03]  /*384a0*/  STL [R1+0x2e8], R22 ;  /* 0x0002e81601007387 */ /* 0x0003e60000100800 */
[----:B0-----:R-:W1:Y:S01]  /*384b0*/  LDL.LU.64 R20, [R1+0x3010] ;  /* 0x0030100001147983 */ /* 0x001e620000300a00 */
[----:B------:R-:W-:-:S05]  /*384c0*/  IMAD.MOV.U32 R0, RZ, RZ, R23 ;  /* 0x000000ffff007224 */ /* 0x000fca00078e0017 */
[----:B------:R-:W-:Y:S01]  /*384d0*/  STL [R1+0x2c78], R0 ;  /* 0x002c780001007387 */ /* 0x000fe20000100800 */
[C---:B-1----:R-:W-:Y:S03]  /*384e0*/  HMMA.16816.F32 R20, R16.reuse, R20, R24 ;  /* 0x000000141014723c */ /* 0x042fe60000001818 */
[----:B------:R-:W2:Y:S11]  /*384f0*/  LDL.LU.64 R24, [R1+0x3008] ;  /* 0x0030080001187983 */ /* 0x000eb60000300a00 */
[----:B------:R-:W-:Y:S09]  /*38500*/  @!UPT UIADD3 URZ, URZ, URZ, URZ ;  /* 0x0000003f3f3ff290 */ /* 0x000ff2000fffe03f */
[----:B------:R-:W-:Y:S01]  /*38510*/  STL.64 [R1+0x2d0], R20 ;  /* 0x0002d01401007387 */ /* 0x000fe20000100a00 */
[----:B------:R0:W-:Y:S03]  /*38520*/  STL.64 [R1+0x2d8], R22 ;  /* 0x0002d81601007387 */ /* 0x0001e60000100a00 */
[----:B0-----:R-:W3:Y:S01]  /*38530*/  LDL.LU.64 R22, [R1+0x3000] ;  /* 0x0030000001167983 */ /* 0x001ee20000300a00 */
[----:B------:R-:W3:Y:S02]  /*38540*/  LDL.LU.64 R20, [R1+0x2ff8] ;  /* 0x002ff80001147983 */ /* 0x000ee40000300a00 */
[----:B--2---:R-:W-:Y:S02]  /*38550*/  IMAD.MOV.U32 R9, RZ, RZ, R24 ;  /* 0x000000ffff097224 */ /* 0x004fe400078e0018 */
[----:B------:R-:W-:Y:S01]  /*38560*/  IMAD.MOV.U32 R8, RZ, RZ, R25 ;  /* 0x000000ffff087224 */ /* 0x000fe200078e0019 */
[----:B---3--:R-:W-:Y:S01]  /*38570*/  HMMA.16816.F32 R20, R16, R24, R20 ;  /* 0x000000181014723c */ /* 0x008fe20000001814 */
[----:B------:R-:W2:Y:S11]  /*38580*/  LDL.LU.64 R24, [R1+0x2ff0] ;  /* 0x002ff00001187983 */ /* 0x000eb60000300a00 */
[----:B------:R-:W-:Y:S11]  /*38590*/  @!UPT UIADD3 URZ, URZ, URZ, URZ ;  /* 0x0000003f3f3ff290 */ /* 0x000ff6000fffe03f */
[----:B------:R-:W-:Y:S01]  /*385a0*/  STL.64 [R1+0x2c0], R20 ;  /* 0x0002c01401007387 */ /* 0x000fe20000100a00 */
[----:B------:R0:W-:Y:S02]  /*385b0*/  STL [R1+0x2c8], R22 ;  /* 0x0002c81601007387 */ /* 0x0001e40000100800 */
[----:B------:R-:W-:Y:S02]  /*385c0*/  IMAD.MOV.U32 R6, RZ, RZ, R23 ;  /* 0x000000ffff067224 */ /* 0x000fe400078e0017 */
[----:B0-----:R-:W3:Y:S01]  /*385d0*/  LDL.LU.64 R22, [R1+0x2fe8] ;  /* 0x002fe80001167983 */ /* 0x001ee20000300a00 */
[----:B------:R-:W3:Y:S02]  /*385e0*/  LDL.LU.64 R20, [R1+0x2fe0] ;  /* 0x002fe00001147983 */ /* 0x000ee40000300a00 */
[----:B------:R-:W4:Y:S02]  /*385f0*/  LDL R0, [R1+0x5a8] ;  /* 0x0005a80001007983 */ /* 0x000f240000100800 */
[----:B------:R0:W-:Y:S01]  /*38600*/  STL [R1+0x2c7c], R6 ;  /* 0x002c7c0601007387 */ /* 0x0001e20000100800 */
[----:B------:R-:W4:Y:S01]  /*38610*/  LDL.LU.64 R26, [R1+0x2fd8] ;  /* 0x002fd800011a7983 */ /* 0x000f220000300a00 */
[----:B--2---:R-:W-:-:S02]  /*38620*/  IMAD.MOV.U32 R14, RZ, RZ, R24 ;  /* 0x000000ffff0e7224 */ /* 0x004fc400078e0018 */
[----:B0-----:R-:W-:Y:S01]  /*38630*/  IMAD.MOV.U32 R6, RZ, RZ, R25 ;  /* 0x000000ffff067224 */ /* 0x001fe200078e0019 */
[C---:B---3--:R-:W-:Y:S01]  /*38640*/  HMMA.16816.F32 R20, R16.reuse, R24, R20 ;  /* 0x000000181014723c */ /* 0x048fe20000001814 */
[----:B------:R-:W4:Y:S11]  /*38650*/  LDL.LU.64 R24, [R1+0x2fd0] ;  /* 0x002fd00001187983 */ /* 0x000f360000300a00 */
[----:B------:R-:W-:Y:S11]  /*38660*/  @!UPT UIADD3 URZ, URZ, URZ, URZ ;  /* 0x0000003f3f3ff290 */ /* 0x000ff6000fffe03f */
[----:B------:R-:W-:Y:S01]  /*38670*/  STL [R1+0x2b4], R21 ;  /* 0x0002b41501007387 */ /* 0x000fe20000100800 */
[----:B------:R-:W-:Y:S02]  /*38680*/  IMAD.MOV.U32 R7, RZ, RZ, R20 ;  /* 0x000000ffff077224 */ /* 0x000fe400078e0014 */
[----:B------:R0:W-:Y:S02]  /*38690*/  STL.64 [R1+0x2b8], R22 ;  /* 0x0002b81601007387 */ /* 0x0001e40000100a00 */
[----:B0-----:R-:W2:Y:S01]  /*386a0*/  LDL.LU.64 R22, [R1+0x2fc8] ;  /* 0x002fc80001167983 */ /* 0x001ea20000300a00 */
[----:B------:R-:W2:Y:S02]  /*386b0*/  LDL.LU.64 R20, [R1+0x2fc0] ;  /* 0x002fc00001147983 */ /* 0x000ea40000300a00 */
[----:B------:R-:W-:Y:S02]  /*386c0*/  STL [R1+0x2fb8], R7 ;  /* 0x002fb80701007387 */ /* 0x000fe40000100800 */
[----:B------:R0:W-:Y:S01]  /*386d0*/  STL.64 [R1+0x2fb0], R4 ;  /* 0x002fb00401007387 */ /* 0x0001e20000100a00 */
[----:B----4-:R-:W-:Y:S07]  /*386e0*/  HMMA.16816.F32 R24, R16, R12, R24 ;  /* 0x0000000c1018723c */ /* 0x010fee0000001818 */
[----:B------:R-:W-:-:S02]  /*386f0*/  IMAD.MOV.U32 R16, RZ, RZ, R14 ;  /* 0x000000ffff107224 */ /* 0x000fc400078e000e */
[----:B------:R-:W-:Y:S11]  /*38700*/  IMAD.MOV.U32 R17, RZ, RZ, R6 ;  /* 0x000000ffff117224 */ /* 0x000ff600078e0006 */
[----:B------:R-:W-:Y:S03]  /*38710*/  @!UPT UIADD3 URZ, URZ, URZ, URZ ;  /* 0x0000003f3f3ff290 */ /* 0x000fe6000fffe03f */
[----:B------:R-:W-:Y:S01]  /*38720*/  STL.64 [R1+0x210], R24 ;  /* 0x0002101801007387 */ /* 0x000fe20000100a00 */
[----:B------:R-:W-:Y:S02]  /*38730*/  STL.64 [R1+0x218], R26 ;  /* 0x0002181a01007387 */ /* 0x000fe40000100a00 */
[----:B------:R1:W-:Y:S02]  /*38740*/  STL.64 [R1+0x2f58], R16 ;  /* 0x002f581001007387 */ /* 0x0003e40000100a00 */
[----:B0-----:R-:W2:Y:S02]  /*38750*/  LDL.64 R4, [R1+0x20] ;  /* 0x0000200001047983 */ /* 0x001ea40000100a00 */
[----:B-1----:R-:W-:Y:S02]  /*38760*/  IMAD.MOV.U32 R16, RZ, RZ, R9 ;  /* 0x000000ffff107224 */ /* 0x002fe400078e0009 */
[----:B------:R-:W-:Y:S02]  /*38770*/  IMAD.MOV.U32 R17, RZ, RZ, R8 ;  /* 0x000000ffff117224 */ /* 0x000fe400078e0008 */
[----:B------:R-:W-:-:S02]  /*38780*/  IMAD.MOV.U32 R8, RZ, RZ, R11 ;  /* 0x000000ffff087224 */ /* 0x000fc400078e000b */
[----:B------:R-:W-:-:S05]  /*38790*/  IMAD.MOV.U32 R9, RZ, RZ, R10 ;  /* 0x000000ffff097224 */ /* 0x000fca00078e000a */
[----:B------:R0:W-:Y:S04]  /*387a0*/  STL.64 [R1+0x2fa8], R8 ;  /* 0x002fa80801007387 */ /* 0x0001e80000100a00 */
[----:B0-----:R-:W2:Y:S01]  /*387b0*/  LDL.LU R8, [R1+0x180] ;  /* 0x0001800001087983 */ /* 0x001ea20000300800 */
[----:B------:R-:W2:Y:S02]  /*387c0*/  LDL.LU R9, [R1+0x184] ;  /* 0x0001840001097983 */ /* 0x000ea40000300800 */
[----:B------:R-:W2:Y:S02]  /*387d0*/  LDL.LU R10, [R1+0x188] ;  /* 0x00018800010a7983 */ /* 0x000ea40000300800 */
[----:B------:R-:W2:Y:S01]  /*387e0*/  LDL.LU R11, [R1+0x18c] ;  /* 0x00018c00010b7983 */ /* 0x000ea20000300800 */
[----:B------:R0:W-:Y:S04]  /*387f0*/  STL.64 [R1+0x2f70], R16 ;  /* 0x002f701001007387 */ /* 0x0001e80000100a00 */
[----:B0-----:R-:W3:Y:S04]  /*38800*/  LDL.64 R16, [R1+0xa0] ;  /* 0x0000a00001107983 */ /* 0x001ee80000100a00 */
[----:B---3--:R0:W-:Y:S04]  /*38810*/  STL.64 [R1+0x2f78], R16 ;  /* 0x002f781001007387 */ /* 0x0081e80000100a00 */
        /* <DEDUP_REMOVED lines=16> */
[----:B------:R-:W4:Y:S01]  /*38920*/  LDL R27, [R1+0x5ac] ;  /* 0x0005ac00011b7983 */ /* 0x000f220000100800 */
[----:B--2---:R-:W-:Y:S03]  /*38930*/  HMMA.16816.F32 R8, R20, R4, R8 ;  /* 0x000000041408723c */ /* 0x004fe60000001808 */
[----:B----4-:R0:W-:Y:S01]  /*38940*/  STL [R1+0x2f50], R27 ;  /* 0x002f501b01007387 */ /* 0x0101e20000100800 */
[----:B------:R-:W2:Y:S02]  /*38950*/  LDL.LU R24, [R1+0x120] ;  /* 0x0001200001187983 */ /* 0x000ea40000300800 */
[----:B------:R-:W2:Y:S02]  /*38960*/  LDL.LU R25, [R1+0x124] ;  /* 0x0001240001197983 */ /* 0x000ea40000300800 */
[----:B------:R-:W4:Y:S01]  /*38970*/  LDL.LU R26, [R1+0x128] ;  /* 0x00012800011a7983 */ /* 0x000f220000300800 */
[----:B0-----:R-:W4:Y:S01]  /*38980*/  LDL.LU R27, [R1+0x12c] ;  /* 0x00012c00011b7983 */ /* 0x001f220000300800 */
[----:B------:R-:W-:-:S02]  /*38990*/  IMAD.MOV.U32 R14, RZ, RZ, R4 ;  /* 0x000000ffff0e7224 */ /* 0x000fc400078e0004 */
[----:B------:R-:W-:Y:S01]  /*389a0*/  IMAD.MOV.U32 R6, RZ, RZ, R5 ;  /* 0x000000ffff067224 */ /* 0x000fe200078e0005 */
[----:B----4-:R-:W-:Y:S01]  /*389b0*/  STL.64 [R1+0x2f68], R26 ;  /* 0x002f681a01007387 */ /* 0x010fe20000100a00 */
[----:B--2---:R0:W-:Y:S02]  /*389c0*/  STL.64 [R1+0x2f60], R24 ;  /* 0x002f601801007387 */ /* 0x0041e40000100a00 */
[----:B------:R-:W2:Y:S02]  /*389d0*/  LDL.LU R7, [R1+0x2fb8] ;  /* 0x002fb80001077983 */ /* 0x000ea40000300800 */
[----:B------:R-:W4:Y:S02]  /*389e0*/  LDL.LU.64 R4, [R1+0x2fb0] ;  /* 0x002fb00001047983 */ /* 0x000f240000300a00 */
[----:B0-----:R-:W-:Y:S02]  /*389f0*/  IMAD.MOV.U32 R24, RZ, RZ, R29 ;  /* 0x000000ffff187224 */ /* 0x001fe400078e001d */
[----:B------:R-:W-:-:S02]  /*38a00*/  IMAD.MOV.U32 R25, RZ, RZ, R28 ;  /* 0x000000ffff197224 */ /* 0x000fc400078e001c */
[----:B------:R-:W-:Y:S02]  /*38a10*/  IMAD.MOV.U32 R29, RZ, RZ, R8 ;  /* 0x000000ffff1d7224 */ /* 0x000fe400078e0008 */
[----:B------:R-:W-:Y:S02]  /*38a20*/  IMAD.MOV.U32 R28, RZ, RZ, R9 ;  /* 0x000000ffff1c7224 */ /* 0x000fe400078e0009 */
[----:B------:R-:W3:Y:S01]  /*38a30*/  LDL.LU.64 R8, [R1+0x2fa8] ;  /* 0x002fa80001087983 */ /* 0x000ee20000300a00 */
[----:B------:R-:W-:Y:S02]  /*38a40*/  IMAD.MOV.U32 R26, RZ, RZ, R3 ;  /* 0x000000ffff1a7224 */ /* 0x000fe400078e0003 */
[----:B------:R-:W-:Y:S02]  /*38a50*/  IMAD.MOV.U32 R27, RZ, RZ, R2 ;  /* 0x000000ffff1b7224 */ /* 0x000fe400078e0002 */
[----:B------:R-:W-:Y:S02]  /*38a60*/  IMAD.MOV.U32 R3, RZ, RZ, R10 ;  /* 0x000000ffff037224 */ /* 0x000fe400078e000a */
[----:B------:R-:W-:-:S03]  /*38a70*/  IMAD.MOV.U32 R2, RZ, RZ, R11 ;  /* 0x000000ffff027224 */ /* 0x000fc600078e000b */
[----:B------:R-:W-:Y:S01]  /*38a80*/  STL [R1+0x2cc0], R3 ;  /* 0x002cc00301007387 */ /* 0x000fe20000100800 */
[----:B------:R-:W-:Y:S02]  /*38a90*/  STL [R1+0x2cbc], R28 ;  /* 0x002cbc1c01007387 */ /* 0x000fe40000100800 */
[----:B------:R0:W-:Y:S02]  /*38aa0*/  STL [R1+0x2cb8], R29 ;  /* 0x002cb81d01007387 */ /* 0x0001e40000100800 */
[----:B0-----:R-:W2:Y:S01]  /*38ab0*/  LDL R29, [R1+0x760] ;  /* 0x00076000011d7983 */ /* 0x001ea20000100800 */
[C---:B---3--:R-:W-:Y:S03]  /*38ac0*/  HMMA.16816.F32 R8, R20.reuse, R8, R16 ;  /* 0x000000081408723c */ /* 0x048fe60000001810 */
[----:B------:R-:W3:Y:S01]  /*38ad0*/  LDL.LU.64 R18, [R1+0x2fa0] ;  /* 0x002fa00001127983 */ /* 0x000ee20000300a00 */
[----:B------:R-:W3:Y:S11]  /*38ae0*/  LDL.LU.64 R16, [R1+0x2f98] ;  /* 0x002f980001107983 */ /* 0x000ef60000300a00 */
[----:B------:R-:W-:Y:S08]  /*38af0*/  @!UPT UIADD3 URZ, URZ, URZ, URZ ;  /* 0x0000003f3f3ff290 */ /* 0x000ff0000fffe03f */
[----:B------:R0:W-:Y:S01]  /*38b00*/  STL.64 [R1+0x170], R8 ;  /* 0x0001700801007387 */ /* 0x0001e20000100a00 */
[----:B------:R-:W-:Y:S03]  /*38b10*/  STL.64 [R1+0x178], R10 ;  /* 0x0001780a01007387 */ /* 0x000fe60000100a00 */
[----:B0-----:R-:W3:Y:S02]  /*38b20*/  LDL.LU.64 R8, [R1+0x2f90] ;  /* 0x002f900001087983 */ /* 0x001ee40000300a00 */
[C---:B---3--:R-:W-:Y:S11]  /*38b30*/  HMMA.16816.F32 R16, R20.reuse, R8, R16 ;  /* 0x000000081410723c */ /* 0x048ff60000001810 */
[----:B------:R-:W-:Y:S11]  /*38b40*/  @!UPT UIADD3 URZ, URZ, URZ, URZ ;  /* 0x0000003f3f3ff290 */ /* 0x000ff6000fffe03f */
[----:B------:R-:W-:Y:S01]  /*38b50*/  @!UPT UIADD3 URZ, URZ, URZ, URZ ;  /* 0x0000003f3f3ff290 */ /* 0x000fe2000fffe03f */
[----:B------:R-:W-:Y:S01]  /*38b60*/  STL.64 [R1+0x160], R16 ;  /* 0x0001601001007387 */ /* 0x000fe20000100a00 */
[----:B------:R0:W-:Y:S03]  /*38b70*/  STL.64 [R1+0x168], R18 ;  /* 0x0001681201007387 */ /* 0x0001e60000100a00 */
[----:B0-----:R-:W4:Y:S01]  /*38b80*/  LDL.LU.64 R18, [R1+0x2f88] ;  /* 0x002f880001127983 */ /* 0x001f220000300a00 */
[----:B------:R-:W4:Y:S02]  /*38b90*/  LDL.LU.64 R16, [R1+0x2f80] ;  /* 0x002f800001107983 */ /* 0x000f240000300a00 */
[----:B------:R0:W-:Y:S02]  /*38ba0*/  STL.64 [R1+0x2f20], R8 ;  /* 0x002f200801007387 */ /* 0x0001e40000100a00 */
[----:B0-----:R-:W3:Y:S01]  /*38bb0*/  LDL.LU R8, [R1+0x140] ;  /* 0x0001400001087983 */ /* 0x001ee20000300800 */
[----:B------:R-:W3:Y:S02]  /*38bc0*/  LDL.LU R9, [R1+0x144] ;  /* 0x0001440001097983 */ /* 0x000ee40000300800 */
[----:B------:R-:W3:Y:S02]  /*38bd0*/  LDL.LU R10, [R1+0x148] ;  /* 0x00014800010a7983 */ /* 0x000ee40000300800 */
[----:B------:R-:W3:Y:S01]  /*38be0*/  LDL.LU R11, [R1+0x14c] ;  /* 0x00014c00010b7983 */ /* 0x000ee20000300800 */
[C---:B----4-:R-:W-:Y:S11]  /*38bf0*/  HMMA.16816.F32 R16, R20.reuse, R4, R16 ;  /* 0x000000041410723c */ /* 0x050ff60000001810 */
[----:B------:R-:W-:Y:S11]  /*38c00*/  @!UPT UIADD3 URZ, URZ, URZ, URZ ;  /* 0x0000003f3f3ff290 */ /* 0x000ff6000fffe03f */
[----:B------:R-:W-:Y:S01]  /*38c10*/  @!UPT UIADD3 URZ, URZ, URZ, URZ ;  /* 0x0000003f3f3ff290 */ /* 0x000fe2000fffe03f */
[----:B------:R0:W-:Y:S01]  /*38c20*/  STL.64 [R1+0x150], R16 ;  /* 0x0001501001007387 */ /* 0x0001e20000100a00 */
[----:B------:R-:W-:Y:S03]  /*38c30*/  STL.64 [R1+0x158], R18 ;  /* 0x0001581201007387 */ /* 0x000fe60000100a00 */
[----:B0-----:R-:W3:Y:S02]  /*38c40*/  LDL.LU.64 R16, [R1+0x2f78] ;  /* 0x002f780001107983 */ /* 0x001ee40000300a00 */
[C---:B---3--:R-:W-:Y:S01]  /*38c50*/  HMMA.16816.F32 R8, R20.reuse, R16, R8 ;  /* 0x000000101408723c */ /* 0x048fe20000001808 */
[----:B------:R-:W-:Y:S11]  /*38c60*/  IMAD.MOV.U32 R3, RZ, RZ, R17 ;  /* 0x000000ffff037224 */ /* 0x000ff600078e0011 */
[----:B------:R-:W-:Y:S11]  /*38c70*/  @!UPT UIADD3 URZ, URZ, URZ, URZ ;  /* 0x0000003f3f3ff290 */ /* 0x000ff6000fffe03f */
[----:B------:R0:W-:Y:S01]  /*38c80*/  STL.64 [R1+0x140], R8 ;  /* 0x0001400801007387 */ /* 0x0001e20000100a00 */
[----:B------:R-:W-:Y:S02]  /*38c90*/  STL.64 [R1+0x148], R10 ;  /* 0x0001480a01007387 */ /* 0x000fe40000100a00 */
[----:B0-----:R-:W-:Y:S02]  /*38ca0*/  IMAD.MOV.U32 R8, RZ, RZ, R16 ;  /* 0x000000ffff087224 */ /* 0x001fe400078e0010 */
[----:B------:R-:W3:Y:S02]  /*38cb0*/  LDL.LU.64 R16, [R1+0x2f70] ;  /* 0x002f700001107983 */ /* 0x000ee40000300a00 */
[C---:B---3--:R-:W-:Y:S02]  /*38cc0*/  HMMA.16816.F32 R16, R20.reuse, R16, R24 ;  /* 0x000000101410723c */ /* 0x048fe40000001818 */
[----:B------:R-:W3:Y:S01]  /*38cd0*/  LDL.LU.64 R26, [R1+0x2f68] ;  /* 0x002f6800011a7983 */ /* 0x000ee20000300a00 */
[----:B------:R-:W3:Y:S11]  /*38ce0*/  LDL.LU.64 R24, [R1+0x2f60] ;  /* 0x002f600001187983 */ /* 0x000ef60000300a00 */
[----:B------:R-:W-:Y:S09]  /*38cf0*/  @!UPT UIADD3 URZ, URZ, URZ, URZ ;  /* 0x0000003f3f3ff290 */ /* 0x000ff2000fffe03f */
[----:B------:R0:W-:Y:S01]  /*38d00*/  STL.64 [R1+0x130], R16 ;  /* 0x0001301001007387 */ /* 0x0001e20000100a00 */
[----:B------:R-:W-:Y:S03]  /*38d10*/  STL.64 [R1+0x138], R18 ;  /* 0x0001381201007387 */ /* 0x000fe60000100a00 */
[----:B0-----:R-:W3:Y:S02]  /*38d20*/  LDL.LU.64 R16, [R1+0x2f58] ;  /* 0x002f580001107983 */ /* 0x001ee40000300a00 */
[----:B---3--:R-:W-:Y:S02]  /*38d30*/  HMMA.16816.F32 R24, R20, R16, R24 ;  /* 0x000000101418723c */ /* 0x008fe40000001818 */
[----:B------:R0:W-:Y:S04]  /*38d40*/  STL.64 [R1+0x2ed8], R16 ;  /* 0x002ed81001007387 */ /* 0x0001e80000100a00 */
[----:B0-----:R-:W3:Y:S11]  /*38d50*/  LDL.LU R16, [R1+0x2a0] ;  /* 0x0002a00001107983 */ /* 0x001ef60000300800 */
[----:B------:R-:W-:Y:S06]  /*38d60*/  @!UPT UIADD3 URZ, URZ, URZ, URZ ;  /* 0x0000003f3f3ff290 */ /* 0x000fec000fffe03f */
[----:B------:R0:W-:Y:S01]  /*38d70*/  STL.64 [R1+0x120], R24 ;  /* 0x0001201801007387 */ /* 0x0001e20000100a00 */
[----:B------:R1:W-:Y:S02]  /*38d80*/  STL.64 [R1+0x128], R26 ;  /* 0x0001281a01007387 */ /* 0x0003e40000100a00 */
[----:B------:R-:W3:Y:S02]  /*38d90*/  LDL.LU R17, [R1+0x2a4] ;  /* 0x0002a40001117983 */ /* 0x000ee40000300800 */
[----:B------:R-:W4:Y:S01]  /*38da0*/  LDL.LU R18, [R1+0x2a8] ;  /* 0x0002a80001127983 */ /* 0x000f220000300800 */
[----:B------:R-:W4:Y:S04]  /*38db0*/  LDL.LU R19, [R1+0x2ac] ;  /* 0x0002ac0001137983 */ /* 0x000f280000300800 */
[----:B0-----:R-:W2:Y:S01]  /*38dc0*/  LDL.LU R24, [R1+0xb0] ;  /* 0x0000b00001187983 */ /* 0x001ea20000300800 */
[----:B------:R-:W2:Y:S02]  /*38dd0*/  LDL.LU R25, [R1+0xb4] ;  /* 0x0000b40001197983 */ /* 0x000ea40000300800 */
[----:B-1----:R-:W2:Y:S02]  /*38de0*/  LDL.LU R26, [R1+0xb8] ;  /* 0x0000b800011a7983 */ /* 0x002ea40000300800 */
[----:B------:R-:W2:Y:S01]  /*38df0*/  LDL.LU R27, [R1+0xbc] ;  /* 0x0000bc00011b7983 */ /* 0x000ea20000300800 */
[----:B----4-:R-:W-:Y:S01]  /*38e00*/  STL.64 [R1+0x2ee8], R18 ;  /* 0x002ee81201007387 */ /* 0x010fe20000100a00 */
[----:B---3--:R0:W-:Y:S02]  /*38e10*/  STL.64 [R1+0x2ee0], R16 ;  /* 0x002ee01001007387 */ /* 0x0081e40000100a00 */
[----:B0-----:R-:W-:-:S02]  /*38e20*/  IMAD.MOV.U32 R16, RZ, RZ, R8 ;  /* 0x000000ffff107224 */ /* 0x001fc400078e0008 */
[----:B------:R-:W3:Y:S01]  /*38e30*/  LDL.LU R8, [R1+0xf0] ;  /* 0x0000f00001087983 */ /* 0x000ee20000300800 */
[----:B------:R-:W3:Y:S02]  /*38e40*/  LDL.LU R9, [R1+0xf4] ;  /* 0x0000f40001097983 */ /* 0x000ee40000300800 */
[----:B------:R-:W4:Y:S02]  /*38e50*/  LDL.LU R10, [R1+0xf8] ;  /* 0x0000f800010a7983 */ /* 0x000f240000300800 */
[----:B------:R-:W4:Y:S02]  /*38e60*/  LDL.LU R11, [R1+0xfc] ;  /* 0x0000fc00010b7983 */ /* 0x000f240000300800 */
[----:B------:R-:W-:Y:S01]  /*38e70*/  IMAD.MOV.U32 R17, RZ, RZ, R3 ;  /* 0x000000ffff117224 */ /* 0x000fe200078e0003 */
[----:B----4-:R-:W-:Y:S01]  /*38e80*/  STL.64 [R1+0x2f30], R10 ;  /* 0x002f300a01007387 */ /* 0x010fe20000100a00 */
[----:B---3--:R-:W-:Y:S03]  /*38e90*/  STL.64 [R1+0x2f28], R8 ;  /* 0x002f280801007387 */ /* 0x008fe60000100a00 */
[----:B------:R0:W-:Y:S02]  /*38ea0*/  STL.64 [R1+0x2ef8], R16 ;  /* 0x002ef81001007387 */ /* 0x0001e40000100a00 */
        /* <DEDUP_REMOVED lines=9> */
[----:B------:R-:W4:Y:S01]  /*38f40*/  LDL.LU R19, [R1+0xec] ;  /* 0x0000ec0001137983 */ /* 0x000f220000300800 */
[----:B--2---:R-:W-:Y:S01]  /*38f50*/  HMMA.16816.F32 R20, R20, R12, R24 ;  /* 0x0000000c1414723c */ /* 0x004fe20000001818 */
[----:B----4-:R-:W-:Y:S01]  /*38f60*/  STL.64 [R1+0x2f18], R18 ;  /* 0x002f181201007387 */ /* 0x010fe20000100a00 */
[----:B---3--:R0:W-:Y:S03]  /*38f70*/  STL.64 [R1+0x2f10], R16 ;  /* 0x002f101001007387 */ /* 0x0081e60000100a00 */
[----:B0-----:R-:W2:Y:S01]  /*38f80*/  LDL.64 R16, [R1+0x10] ;  /* 0x0000100001107983 */ /* 0x001ea20000100a00 */
[----:B------:R-:W-:-:S02]  /*38f90*/  IMAD.MOV.U32 R8, RZ, RZ, R14 ;  /* 0x000000ffff087224 */ /* 0x000fc400078e000e */
[----:B------:R-:W-:Y:S02]  /*38fa0*/  IMAD.MOV.U32 R9, RZ, RZ, R6 ;  /* 0x000000ffff097224 */ /* 0x000fe400078e0006 */
[----:B------:R-:W-:Y:S02]  /*38fb0*/  IMAD.MOV.U32 R24, RZ, RZ, R12 ;  /* 0x000000ffff187224 */ /* 0x000fe400078e000c */
[----:B------:R-:W-:Y:S01]  /*38fc0*/  IMAD.MOV.U32 R6, RZ, RZ, R13 ;  /* 0x000000ffff067224 */ /* 0x000fe200078e000d */
[----:B--2---:R0:W-:Y:S04]  /*38fd0*/  STL.64 [R1+0x2f38], R16 ;  /* 0x002f381001007387 */ /* 0x0041e80000100a00 */
[----:B0-----:R-:W2:Y:S01]  /*38fe0*/  LDL.LU R16, [R1+0x100] ;  /* 0x0001000001107983 */ /* 0x001ea20000300800 */
[----:B------:R-:W2:Y:S02]  /*38ff0*/  LDL.LU R17, [R1+0x104] ;  /* 0x0001040001117983 */ /* 0x000ea40000300800 */
[----:B------:R-:W2:Y:S02]  /*39000*/  LDL.LU R18, [R1+0x108] ;  /* 0x0001080001127983 */ /* 0x000ea40000300800 */
[----:B------:R-:W2:Y:S01]  /*39010*/  LDL.LU R19, [R1+0x10c] ;  /* 0x00010c0001137983 */ /* 0x000ea20000300800 */
[----:B------:R-:W3:Y:S01]  /*39020*/  LDL.LU R27, [R1+0x2f50] ;  /* 0x002f5000011b7983 */ /* 0x000ee20000300800 */
[----:B------:R0:W-:Y:S02]  /*39030*/  STL.64 [R1+0xb0], R20 ;  /* 0x0000b01401007387 */ /* 0x0001e40000100a00 */
[----:B------:R-:W-:Y:S02]  /*39040*/  STL.64 [R1+0xb8], R22 ;  /* 0x0000b81601007387 */ /* 0x000fe40000100a00 */
[----:B------:R-:W2:Y:S01]  /*39050*/  LDL.LU.64 R14, [R1+0x2f48] ;  /* 0x002f4800010e7983 */ /* 0x000ea20000300a00 */
[----:B------:R-:W2:Y:S04]  /*39060*/  LDL.LU.64 R12, [R1+0x2f40] ;  /* 0x002f4000010c7983 */ /* 0x000ea80000300a00 */
[----:B0-----:R-:W4:Y:S01]  /*39070*/  LDL.64 R20, [R1+0x90] ;  /* 0x0000900001147983 */ /* 0x001f220000100a00 */
[C---:B--2---:R-:W-:Y:S03]  /*39080*/  HMMA.16816.F32 R8, R12.reuse, R8, R16 ;  /* 0x000000080c08723c */ /* 0x044fe60000001810 */
[----:B----4-:R0:W-:Y:S04]  /*39090*/  STL.64 [R1+0x2ef0], R20 ;  /* 0x002ef01401007387 */ /* 0x0101e80000100a00 */
[----:B0-----:R-:W2:Y:S01]  /*390a0*/  LDL.LU R20, [R1+0x200] ;  /* 0x0002000001147983 */ /* 0x001ea20000300800 */
[----:B------:R-:W2:Y:S02]  /*390b0*/  LDL.LU R21, [R1+0x204] ;  /* 0x0002040001157983 */ /* 0x000ea40000300800 */
[----:B------:R-:W2:Y:S02]  /*390c0*/  LDL.LU R22, [R1+0x208] ;  /* 0x0002080001167983 */ /* 0x000ea40000300800 */
[----:B------:R-:W2:Y:S01]  /*390d0*/  LDL.LU R23, [R1+0x20c] ;  /* 0x00020c0001177983 */ /* 0x000ea20000300800 */
[----:B---3--:R-:W-:Y:S01]  /*390e0*/  STL [R1+0x2ed0], R27 ;  /* 0x002ed01b01007387 */ /* 0x008fe20000100800 */
[----:B------:R0:W-:Y:S03]  /*390f0*/  STL [R1+0x2ecc], R24 ;  /* 0x002ecc1801007387 */ /* 0x0001e60000100800 */
[----:B0-----:R-:W3:Y:S01]  /*39100*/  LDL.LU R24, [R1+0x3b0] ;  /* 0x0003b00001187983 */ /* 0x001ee20000300800 */
[----:B------:R-:W3:Y:S02]  /*39110*/  LDL.LU R25, [R1+0x3b4] ;  /* 0x0003b40001197983 */ /* 0x000ee40000300800 */
[----:B------:R-:W3:Y:S02]  /*39120*/  LDL.LU R26, [R1+0x3b8] ;  /* 0x0003b800011a7983 */ /* 0x000ee40000300800 */
[----:B------:R-:W3:Y:S01]  /*39130*/  LDL.LU R27, [R1+0x3bc] ;  /* 0x0003bc00011b7983 */ /* 0x000ee20000300800 */
[----:B------:R-:W4:Y:S01]  /*39140*/  LDL.LU.64 R16, [R1+0x2f38] ;  /* 0x002f380001107983 */ /* 0x000f220000300a00 */
[----:B------:R-:W-:Y:S02]  /*39150*/  STL.64 [R1+0x100], R8 ;  /* 0x0001000801007387 */ /* 0x000fe40000100a00 */
[----:B------:R0:W-:Y:S02]  /*39160*/  STL.64 [R1+0x108], R10 ;  /* 0x0001080a01007387 */ /* 0x0001e40000100a00 */
[----:B0-----:R-:W4:Y:S01]  /*39170*/  LDL.LU.64 R10, [R1+0x2f30] ;  /* 0x002f3000010a7983 */ /* 0x001f220000300a00 */
[----:B------:R-:W4:Y:S02]  /*39180*/  LDL.LU.64 R8, [R1+0x2f28] ;  /* 0x002f280001087983 */ /* 0x000f240000300a00 */
[C---:B----4-:R-:W-:Y:S01]  /*39190*/  HMMA.16816.F32 R8, R12.reuse, R16, R8 ;  /* 0x000000100c08723c */ /* 0x050fe20000001808 */
[----:B------:R-:W-:Y:S11]  /*391a0*/  IMAD.MOV.U32 R3, RZ, RZ, R17 ;  /* 0x000000ffff037224 */ /* 0x000ff600078e0011 */
[----:B------:R-:W-:Y:S11]  /*391b0*/  @!UPT UIADD3 URZ, URZ, URZ, URZ ;  /* 0x0000003f3f3ff290 */ /* 0x000ff6000fffe03f */
[----:B------:R0:W-:Y:S01]  /*391c0*/  STL.64 [R1+0xf0], R8 ;  /* 0x0000f00801007387 */ /* 0x0001e20000100a00 */
[----:B------:R1:W-:Y:S03]  /*391d0*/  STL.64 [R1+0xf8], R10 ;  /* 0x0000f80a01007387 */ /* 0x0003e60000100a00 */
[----:B0-----:R-:W4:Y:S01]  /*391e0*/  LDL.LU.64 R8, [R1+0x2f20] ;  /* 0x002f200001087983 */ /* 0x001f220000300a00 */
[----:B-1----:R-:W-:Y:S02]  /*391f0*/  IMAD.MOV.U32 R10, RZ, RZ, R16 ;  /* 0x000000ffff0a7224 */ /* 0x002fe400078e0010 */
[----:B------:R-:W4:Y:S02]  /*39200*/  LDL.LU.64 R18, [R1+0x2f18] ;  /* 0x002f180001127983 */ /* 0x000f240000300a00 */
[----:B------:R-:W4:Y:S02]  /*39210*/  LDL.LU.64 R16, [R1+0x2f10] ;  /* 0x002f100001107983 */ /* 0x000f240000300a00 */
[C---:B----4-:R-:W-:Y:S11]  /*39220*/  HMMA.16816.F32 R16, R12.reuse, R8, R16 ;  /* 0x000000080c10723c */ /* 0x050ff60000001810 */
[----:B------:R-:W-:Y:S11]  /*39230*/  @!UPT UIADD3 URZ, URZ, URZ, URZ ;  /* 0x0000003f3f3ff290 */ /* 0x000ff6000fffe03f */
[----:B------:R-:W-:Y:S01]  /*39240*/  @!UPT UIADD3 URZ, URZ, URZ, URZ ;  /* 0x0000003f3f3ff290 */ /* 0x000fe2000fffe03f */
[----:B------:R-:W-:Y:S01]  /*39250*/  STL.64 [R1+0xe0], R16 ;  /* 0x0000e01001007387 */ /* 0x000fe20000100a00 */
[----:B------:R0:W-:Y:S03]  /*39260*/  STL.64 [R1+0xe8], R18 ;  /* 0x0000e81201007387 */ /* 0x0001e60000100a00 */
[----:B0-----:R-:W4:Y:S01]  /*39270*/  LDL.LU.64 R18, [R1+0x2f08] ;  /* 0x002f080001127983 */ /* 0x001f220000300a00 */
[----:B------:R-:W4:Y:S02]  /*39280*/  LDL.LU.64 R16, [R1+0x2f00] ;  /* 0x002f000001107983 */ /* 0x000f240000300a00 */
[----:B------:R0:W-:Y:S02]  /*39290*/  STL.64 [R1+0x2ea0], R8 ;  /* 0x002ea00801007387 */ /* 0x0001e40000100a00 */
[----:B------:R1:W-:Y:S01]  /*392a0*/  STL [R1+0x2ec8], R10 ;  /* 0x002ec80a01007387 */ /* 0x0003e20000100800 */
[----:B0-----:R-:W2:Y:S01]  /*392b0*/  LDL.LU R8, [R1+0x3a0] ;  /* 0x0003a00001087983 */ /* 0x001ea20000300800 */
[----:B------:R-:W2:Y:S02]  /*392c0*/  LDL.LU R9, [R1+0x3a4] ;  /* 0x0003a40001097983 */ /* 0x000ea40000300800 */
[----:B-1----:R-:W2:Y:S02]  /*392d0*/  LDL.LU R10, [R1+0x3a8] ;  /* 0x0003a800010a7983 */ /* 0x002ea40000300800 */
[----:B------:R-:W2:Y:S01]  /*392e0*/  LDL.LU R11, [R1+0x3ac] ;  /* 0x0003ac00010b7983 */ /* 0x000ea20000300800 */
[C---:B----4-:R-:W-:Y:S11]  /*392f0*/  HMMA.16816.F32 R16, R12.reuse, R4, R16 ;  /* 0x000000040c10723c */ /* 0x050ff60000001810 */
[----:B------:R-:W-:Y:S11]  /*39300*/  @!UPT UIADD3 URZ, URZ, URZ, URZ ;  /* 0x0000003f3f3ff290 */ /* 0x000ff6000fffe03f */
[----:B------:R-:W-:Y:S01]  /*39310*/  @!UPT UIADD3 URZ, URZ, URZ, URZ ;  /* 0x0000003f3f3ff290 */ /* 0x000fe2000fffe03f */
[----:B------:R0:W-:Y:S01]  /*39320*/  STL.64 [R1+0xd0], R16 ;  /* 0x0000d01001007387 */ /* 0x0001e20000100a00 */
[----:B------:R2:W-:Y:S03]  /*39330*/  STL.64 [R1+0xd8], R18 ;  /* 0x0000d81201007387 */ /* 0x0005e60000100a00 */
[----:B0-----:R-:W2:Y:S01]  /*39340*/  LDL.LU.64 R16, [R1+0x2ef8] ;  /* 0x002ef80001107983 */ /* 0x001ea20000300a00 */
[----:B------:R-:W-:Y:S02]  /*39350*/  STL [R1+0x2e98], R7 ;  /* 0x002e980701007387 */ /* 0x000fe40000100800 */
[----:B------:R-:W-:Y:S01]  /*39360*/  STL.64 [R1+0x2e90], R4 ;  /* 0x002e900401007387 */ /* 0x000fe20000100a00 */
[C---:B--2---:R-:W-:Y:S01]  /*39370*/  HMMA.16816.F32 R16, R12.reuse, R16, R20 ;  /* 0x000000100c10723c */ /* 0x044fe20000001814 */
[----:B------:R-:W2:Y:S11]  /*39380*/  LDL.LU.64 R20, [R1+0x2ef0] ;  /* 0x002ef00001147983 */ /* 0x000eb60000300a00 */
[----:B------:R-:W-:Y:S11]  /*39390*/  @!UPT UIADD3 URZ, URZ, URZ, URZ ;  /* 0x0000003f3f3ff290 */ /* 0x000ff6000fffe03f */
[----:B------:R-:W-:Y:S01]  /*393a0*/  STL.64 [R1+0x200], R16 ;  /* 0x0002001001007387 */ /* 0x000fe20000100a00 */
[----:B------:R0:W-:Y:S03]  /*393b0*/  STL.64 [R1+0x208], R18 ;  /* 0x0002081201007387 */ /* 0x0001e60000100a00 */
[----:B0-----:R-:W2:Y:S01]  /*393c0*/  LDL.LU.64 R18, [R1+0x2ee8] ;  /* 0x002ee80001127983 */ /* 0x001ea20000300a00 */
[----:B------:R-:W2:Y:S02]  /*393d0*/  LDL.LU.64 R16, [R1+0x2ee0] ;  /* 0x002ee00001107983 */ /* 0x000ea40000300a00 */
[C---:B--2---:R-:W-:Y:S11]  /*393e0*/  HMMA.16816.F32 R16, R12.reuse, R20, R16 ;  /* 0x000000140c10723c */ /* 0x044ff60000001810 */
[----:B------:R-:W-:Y:S11]  /*393f0*/  @!UPT UIADD3 URZ, URZ, URZ, URZ ;  /* 0x0000003f3f3ff290 */ /* 0x000ff6000fffe03f */
[----:B------:R-:W-:Y:S01]  /*39400*/  @!UPT UIADD3 URZ, URZ, URZ, URZ ;  /* 0x0000003f3f3ff290 */ /* 0x000fe2000fffe03f */
[----:B------:R0:W-:Y:S01]  /*39410*/  STL.64 [R1+0x2a0], R16 ;  /* 0x0002a01001007387 */ /* 0x0001e20000100a00 */
[----:B------:R3:W-:Y:S03]  /*39420*/  STL.64 [R1+0x2a8], R18 ;  /* 0x0002a81201007387 */ /* 0x0007e60000100a00 */
[----:B0-----:R-:W3:Y:S02]  /*39430*/  LDL.LU.64 R16, [R1+0x2ed8] ;  /* 0x002ed80001107983 */ /* 0x001ee40000300a00 */
[----:B---3--:R-:W-:Y:S02]  /*39440*/  HMMA.16816.F32 R16, R12, R16, R24 ;  /* 0x000000100c10723c */ /* 0x008fe40000001818 */
[----:B------:R-:W2:Y:S01]  /*39450*/  LDL.LU R27, [R1+0x2ed0] ;  /* 0x002ed000011b7983 */ /* 0x000ea20000300800 */
[----:B------:R-:W3:Y:S11]  /*39460*/  LDL.LU R24, [R1+0x2ecc] ;  /* 0x002ecc0001187983 */ /* 0x000ef60000300800 */
[----:B------:R-:W-:Y:S09]  /*39470*/  @!UPT UIADD3 URZ, URZ, URZ, URZ ;  /* 0x0000003f3f3ff290 */ /* 0x000ff2000fffe03f */
[----:B------:R-:W-:Y:S01]  /*39480*/  STL.64 [R1+0x3c0], R16 ;  /* 0x0003c01001007387 */ /* 0x000fe20000100a00 */
[----:B------:R-:W-:Y:S03]  /*39490*/  STL.64 [R1+0x3c8], R18 ;  /* 0x0003c81201007387 */ /* 0x000fe60000100a00 */
[----:B--2---:R-:W0:Y:S04]  /*394a0*/  LDSM.16.MT88.4 R16, [R27+0x22000] ;  /* 0x022000001b10783b */ /* 0x004e280000004200 */
[----:B0-----:R-:W-:Y:S01]  /*394b0*/  STL.64 [R1+0x2e38], R18 ;  /* 0x002e381201007387 */ /* 0x001fe20000100a00 */
[----:B------:R3:W-:Y:S02]  /*394c0*/  STL.64 [R1+0x2e30], R16 ;  /* 0x002e301001007387 */ /* 0x0007e40000100a00 */
[----:B---3--:R-:W-:-:S02]  /*394d0*/  IMAD.MOV.U32 R16, RZ, RZ, R24 ;  /* 0x000000ffff107224 */ /* 0x008fc400078e0018 */
[----:B------:R-:W-:Y:S02]  /*394e0*/  IMAD.MOV.U32 R17, RZ, RZ, R6 ;  /* 0x000000ffff117224 */ /* 0x000fe400078e0006 */
[----:B------:R-:W-:Y:S02]  /*394f0*/  IMAD.MOV.U32 R5, RZ, RZ, R20 ;  /* 0x000000ffff057224 */ /* 0x000fe400078e0014 */
[----:B------:R-:W-:Y:S01]  /*39500*/  IMAD.MOV.U32 R4, RZ, RZ, R21 ;  /* 0x000000ffff047224 */ /* 0x000fe200078e0015 */
[----:B------:R-:W0:Y:S04]  /*39510*/  LDSM.16.MT88.4 R24, [R27+0x22080] ;  /* 0x022080001b18783b */ /* 0x000e280000004200 */
[----:B------:R-:W-:Y:S01]  /*39520*/  LDSM.16.MT88.4 R20, [R29+0x22080] ;  /* 0x022080001d14783b */ /* 0x000fe20000004200 */
[----:B------:R-:W-:Y:S03]  /*39530*/  HMMA.16816.F32 R12, R12, R16, R8 ;  /* 0x000000100c0c723c */ /* 0x000fe60000001808 */
[----:B------:R-:W2:Y:S01]  /*39540*/  LDL.LU R10, [R1+0x2ec8] ;  /* 0x002ec800010a7983 */ /* 0x000ea20000300800 */
[----:B------:R-:W3:Y:S11]  /*39550*/  LDL.LU R16, [R1+0x4b0] ;  /* 0x0004b00001107983 */ /* 0x000ef60000300800 */
[----:B------:R-:W-:Y:S08]  /*39560*/  @!UPT UIADD3 URZ, URZ, URZ, URZ ;  /* 0x0000003f3f3ff290 */ /* 0x000ff0000fffe03f */
[----:B------:R-:W-:Y:S01]  /*39570*/  STL.64 [R1+0x3b0], R12 ;  /* 0x0003b00c01007387 */ /* 0x000fe20000100a00 */
[----:B------:R-:W-:Y:S02]  /*39580*/  STL.64 [R1+0x3b8], R14 ;  /* 0x0003b80e01007387 */ /* 0x000fe40000100a00 */
[----:B------:R-:W3:Y:S02]  /*39590*/  LDL.LU R17, [R1+0x4b4] ;  /* 0x0004b40001117983 */ /* 0x000ee40000300800 */
[----:B------:R-:W4:Y:S01]  /*395a0*/  LDL.LU R18, [R1+0x4b8] ;  /* 0x0004b80001127983 */ /* 0x000f220000300800 */
[----:B------:R-:W4:Y:S04]  /*395b0*/  LDL.LU R19, [R1+0x4bc] ;  /* 0x0004bc0001137983 */ /* 0x000f280000300800 */
[----:B------:R-:W1:Y:S04]  /*395c0*/  LDSM.16.MT88.4 R12, [R0+0x22000] ;  /* 0x02200000000c783b */ /* 0x000e680000004200 */
[----:B----4-:R-:W-:Y:S01]  /*395d0*/  STL.64 [R1+0x2e48], R18 ;  /* 0x002e481201007387 */ /* 0x010fe20000100a00 */
[----:B---3--:R3:W-:Y:S03]  /*395e0*/  STL.64 [R1+0x2e40], R16 ;  /* 0x002e401001007387 */ /* 0x0087e60000100a00 */
[----:B---3--:R-:W3:Y:S04]  /*395f0*/  LDL.64 R16, [R1+0x80] ;  /* 0x0000800001107983 */ /* 0x008ee80000100a00 */
[----:B---3--:R3:W-:Y:S02]  /*39600*/  STL.64 [R1+0x2e58], R16 ;  /* 0x002e581001007387 */ /* 0x0087e40000100a00 */
[----:B---3--:R-:W-:-:S02]  /*39610*/  IMAD.MOV.U32 R16, RZ, RZ, R5 ;  /* 0x000000ffff107224 */ /* 0x008fc400078e0005 */
[----:B------:R-:W-:-:S05]  /*39620*/  IMAD.MOV.U32 R17, RZ, RZ, R4 ;  /* 0x000000ffff117224 */ /* 0x000fca00078e0004 */
[----:B------:R3:W-:Y:S04]  /*39630*/  STL.64 [R1+0x2e70], R16 ;  /* 0x002e701001007387 */ /* 0x0007e80000100a00 */
[----:B---3--:R-:W3:Y:S04]  /*39640*/  LDL.64 R16, [R1+0xa0] ;  /* 0x0000a00001107983 */ /* 0x008ee80000100a00 */
[----:B---3--:R3:W-:Y:S04]  /*39650*/  STL.64 [R1+0x2e88], R16 ;  /* 0x002e881001007387 */ /* 0x0087e80000100a00 */
[----:B---3--:R-:W3:Y:S01]  /*39660*/  LDL.LU R16, [R1+0x400] ;  /* 0x0004000001107983 */ /* 0x008ee20000300800 */
[----:B------:R-:W3:Y:S02]  /*39670*/  LDL.LU R17, [R1+0x404] ;  /* 0x0004040001117983 */ /* 0x000ee40000300800 */
[----:B------:R-:W4:Y:S02]  /*39680*/  LDL.LU R18, [R1+0x408] ;  /* 0x0004080001127983 */ /* 0x000f240000300800 */
[----:B------:R-:W4:Y:S02]  /*39690*/  LDL.LU R19, [R1+0x40c] ;  /* 0x00040c0001137983 */ /* 0x000f240000300800 */
[----:B----4-:R-:W-:Y:S01]  /*396a0*/  STL.64 [R1+0x2eb0], R18 ;  /* 0x002eb01201007387 */ /* 0x010fe20000100a00 */
[----:B---3--:R3:W-:Y:S02]  /*396b0*/  STL.64 [R1+0x2ea8], R16 ;  /* 0x002ea81001007387 */ /* 0x0087e40000100a00 */
[----:B------:R-:W4:Y:S02]  /*396c0*/  LDL.LU R4, [R1+0x410] ;  /* 0x0004100001047983 */ /* 0x000f240000300800 */
[----:B------:R-:W4:Y:S01]  /*396d0*/  LDL.LU R5, [R1+0x414] ;  /* 0x0004140001057983 */ /* 0x000f220000300800 */
[----:B------:R-:W2:Y:S01]  /*396e0*/  LDL.LU R6, [R1+0x418] ;  /* 0x0004180001067983 */ /* 0x000ea20000300800 */
[----:B------:R-:W2:Y:S03]  /*396f0*/  LDL.LU R7, [R1+0x41c] ;  /* 0x00041c0001077983 */ /* 0x000ea60000300800 */
[----:B--2---:R-:W-:Y:S01]  /*39700*/  STL.64 [R1+0x2ec0], R6 ;  /* 0x002ec00601007387 */ /* 0x004fe20000100a00 */
[----:B----4-:R2:W-:Y:S02]  /*39710*/  STL.64 [R1+0x2eb8], R4 ;  /* 0x002eb80401007387 */ /* 0x0105e40000100a00 */
[----:B---3--:R-:W3:Y:S02]  /*39720*/  LDL.LU R16, [R1+0x420] ;  /* 0x0004200001107983 */ /* 0x008ee40000300800 */
[----:B------:R-:W3:Y:S01]  /*39730*/  LDL.LU R17, [R1+0x424] ;  /* 0x0004240001117983 */ /* 0x000ee20000300800 */
[----:B------:R-:W3:Y:S01]  /*39740*/  LDL.LU R18, [R1+0x428] ;  /* 0x0004280001127983 */ /* 0x000ee20000300800 */
[----:B------:R-:W3:Y:S03]  /*39750*/  LDL.LU R19, [R1+0x42c] ;  /* 0x00042c0001137983 */ /* 0x000ee60000300800 */
[----:B--2---:R-:W2:Y:S01]  /*39760*/  LDL.LU R4, [R1+0x4f0] ;  /* 0x0004f00001047983 */ /* 0x004ea20000300800 */
[----:B------:R-:W2:Y:S02]  /*39770*/  LDL.LU R5, [R1+0x4f4] ;  /* 0x0004f40001057983 */ /* 0x000ea40000300800 */
[----:B------:R-:W2:Y:S02]  /*39780*/  LDL.LU R6, [R1+0x4f8] ;  /* 0x0004f80001067983 */ /* 0x000ea40000300800 */
[----:B------:R-:W2:Y:S01]  /*39790*/  LDL.LU R7, [R1+0x4fc] ;  /* 0x0004fc0001077983 */ /* 0x000ea20000300800 */
[----:B0-----:R-:W-:Y:S01]  /*397a0*/  STL.64 [R1+0x2dc8], R26 ;  /* 0x002dc81a01007387 */ /* 0x001fe20000100a00 */
[----:B------:R0:W-:Y:S03]  /*397b0*/  STL.64 [R1+0x2dc0], R24 ;  /* 0x002dc01801007387 */ /* 0x0001e60000100a00 */
[----:B0-----:R-:W4:Y:S01]  /*397c0*/  LDL.LU R24, [R1+0x380] ;  /* 0x0003800001187983 */ /* 0x001f220000300800 */
[----:B------:R-:W4:Y:S02]  /*397d0*/  LDL.LU R25, [R1+0x384] ;  /* 0x0003840001197983 */ /* 0x000f240000300800 */
[----:B------:R-:W2:Y:S02]  /*397e0*/  LDL.LU R26, [R1+0x388] ;  /* 0x00038800011a7983 */ /* 0x000ea40000300800 */
[----:B------:R-:W2:Y:S02]  /*397f0*/  LDL.LU R27, [R1+0x38c] ;  /* 0x00038c00011b7983 */ /* 0x000ea40000300800 */
[----:B--2---:R-:W-:Y:S01]  /*39800*/  STL.64 [R1+0x2e18], R26 ;  /* 0x002e181a01007387 */ /* 0x004fe20000100a00 */
[----:B----4-:R0:W-:Y:S03]  /*39810*/  STL.64 [R1+0x2e10], R24 ;  /* 0x002e101801007387 */ /* 0x0101e60000100a00 */
[----:B0-----:R-:W2:Y:S01]  /*39820*/  LDL.64 R24, [R1+0x20] ;  /* 0x0000200001187983 */ /* 0x001ea20000100a00 */
[----:B-1----:R-:W-:Y:S02]  /*39830*/  STL.64 [R1+0x2d50], R14 ;  /* 0x002d500e01007387 */ /* 0x002fe40000100a00 */
[----:B------:R0:W-:Y:S02]  /*39840*/  STL.64 [R1+0x2d48], R12 ;  /* 0x002d480c01007387 */ /* 0x0001e40000100a00 */
[----:B0-----:R-:W4:Y:S04]  /*39850*/  LDL.64 R12, [R1+0x70] ;  /* 0x00007000010c7983 */ /* 0x001f280000100a00 */
[----:B----4-:R0:W-:Y:S04]  /*39860*/  STL.64 [R1+0x2e50], R12 ;  /* 0x002e500c01007387 */ /* 0x0101e80000100a00 */
[----:B0-----:R-:W4:Y:S01]  /*39870*/  LDL.LU R12, [R1+0x3d0] ;  /* 0x0003d000010c7983 */ /* 0x001f220000300800 */
[----:B------:R-:W4:Y:S02]  /*39880*/  LDL.LU R13, [R1+0x3d4] ;  /* 0x0003d400010d7983 */ /* 0x000f240000300800 */
[----:B------:R-:W4:Y:S02]  /*39890*/  LDL.LU R14, [R1+0x3d8] ;  /* 0x0003d800010e7983 */ /* 0x000f240000300800 */
[----:B------:R-:W4:Y:S02]  /*398a0*/  LDL.LU R15, [R1+0x3dc] ;  /* 0x0003dc00010f7983 */ /* 0x000f240000300800 */
[----:B------:R-:W-:-:S02]  /*398b0*/  IMAD.MOV.U32 R8, RZ, RZ, R10 ;  /* 0x000000ffff087224 */ /* 0x000fc400078e000a */
[----:B------:R-:W-:Y:S01]  /*398c0*/  IMAD.MOV.U32 R9, RZ, RZ, R3 ;  /* 0x000000ffff097224 */ /* 0x000fe200078e0003 */
[C---:B--2---:R-:W-:Y:S08]  /*398d0*/  HMMA.16816.F32 R4, R20.reuse, R24, R4 ;  /* 0x000000181404723c */ /* 0x044ff00000001804 */
[C---:B---3--:R-:W-:Y:S01]  /*398e0*/  HMMA.16816.F32 R8, R20.reuse, R8, R16 ;  /* 0x000000081408723c */ /* 0x048fe20000001810 */
[----:B----4-:R-:W-:Y:S01]  /*398f0*/  STL.64 [R1+0x2e68], R14 ;  /* 0x002e680e01007387 */ /* 0x010fe20000100a00 */
[----:B------:R0:W-:Y:S03]  /*39900*/  STL.64 [R1+0x2e60], R12 ;  /* 0x002e600c01007387 */ /* 0x0001e60000100a00 */
[----:B0-----:R-:W2:Y:S01]  /*39910*/  LDL.LU R12, [R1+0x3e0] ;  /* 0x0003e000010c7983 */ /* 0x001ea20000300800 */
        /* <DEDUP_REMOVED lines=10> */
[----:B------:R0:W-:Y:S03]  /*399c0*/  STL.64 [R1+0x438], R6 ;  /* 0x0004380601007387 */ /* 0x0001e60000100a00 */
[----:B0-----:R-:W3:Y:S01]  /*399d0*/  LDL.LU.64 R6, [R1+0x2ec0] ;  /* 0x002ec00001067983 */ /* 0x001ee20000300a00 */
[----:B------:R-:W3:Y:S02]  /*399e0*/  LDL.LU.64 R4, [R1+0x2eb8] ;  /* 0x002eb80001047983 */ /* 0x000ee40000300a00 */
[----:B------:R-:W4:Y:S02]  /*399f0*/  LDL.LU.64 R18, [R1+0x2eb0] ;  /* 0x002eb00001127983 */ /* 0x000f240000300a00 */
[----:B------:R-:W4:Y:S01]  /*39a00*/  LDL.LU.64 R16, [R1+0x2ea8] ;  /* 0x002ea80001107983 */ /* 0x000f220000300a00 */
        /* <DEDUP_REMOVED lines=8> */
[----:B0-----:R-:W3:Y:S01]  /*39a90*/  LDL.LU R7, [R1+0x2e98] ;  /* 0x002e980001077983 */ /* 0x001ee20000300800 */
[----:B------:R-:W4:Y:S02]  /*39aa0*/  LDL.LU.64 R4, [R1+0x2e90] ;  /* 0x002e900001047983 */ /* 0x000f240000300a00 */
[C---:B----4-:R-:W-:Y:S11]  /*39ab0*/  HMMA.16816.F32 R16, R20.reuse, R4, R16 ;  /* 0x000000041410723c */ /* 0x050ff60000001810 */
[----:B------:R-:W-:Y:S11]  /*39ac0*/  @!UPT UIADD3 URZ, URZ, URZ, URZ ;  /* 0x0000003f3f3ff290 */ /* 0x000ff6000fffe03f */
[----:B------:R-:W-:Y:S01]  /*39ad0*/  @!UPT UIADD3 URZ, URZ, URZ, URZ ;  /* 0x0000003f3f3ff290 */ /* 0x000fe2000fffe03f */
[----:B------:R0:W-:Y:S01]  /*39ae0*/  STL.64 [R1+0x400], R16 ;  /* 0x0004001001007387 */ /* 0x0001e20000100a00 */
[----:B------:R-:W-:Y:S03]  /*39af0*/  STL.64 [R1+0x408], R18 ;  /* 0x0004081201007387 */ /* 0x000fe60000100a00 */
[----:B0-----:R-:W2:Y:S01]  /*39b00*/  LDL.LU.64 R16, [R1+0x2e88] ;  /* 0x002e880001107983 */ /* 0x001ea20000300a00 */
[----:B---3--:R-:W-:Y:S02]  /*39b10*/  STL [R1+0x2e28], R7 ;  /* 0x002e280701007387 */ /* 0x008fe40000100800 */
[----:B------:R0:W-:Y:S02]  /*39b20*/  STL.64 [R1+0x2e20], R4 ;  /* 0x002e200401007387 */ /* 0x0001e40000100a00 */
[----:B0-----:R-:W3:Y:S01]  /*39b30*/  LDL.LU R4, [R1+0x4c0] ;  /* 0x0004c00001047983 */ /* 0x001ee20000300800 */
[----:B------:R-:W3:Y:S02]  /*39b40*/  LDL.LU R5, [R1+0x4c4] ;  /* 0x0004c40001057983 */ /* 0x000ee40000300800 */
[----:B------:R-:W3:Y:S02]  /*39b50*/  LDL.LU R6, [R1+0x4c8] ;  /* 0x0004c80001067983 */ /* 0x000ee40000300800 */
[----:B------:R-:W3:Y:S01]  /*39b60*/  LDL.LU R7, [R1+0x4cc] ;  /* 0x0004cc0001077983 */ /* 0x000ee20000300800 */
        /* <DEDUP_REMOVED lines=20> */
[----:B------:R0:W-:Y:S01]  /*39cb0*/  STL.64 [R1+0x3d0], R12 ;  /* 0x0003d00c01007387 */ /* 0x0001e20000100a00 */
[----:B------:R-:W-:Y:S03]  /*39cc0*/  STL.64 [R1+0x3d8], R14 ;  /* 0x0003d80e01007387 */ /* 0x000fe60000100a00 */
[----:B0-----:R-:W2:Y:S01]  /*39cd0*/  LDL.LU.64 R12, [R1+0x2e50] ;  /* 0x002e5000010c7983 */ /* 0x001ea20000300a00 */
[----:B------:R-:W2:Y:S02]  /*39ce0*/  LDL.LU.64 R18, [R1+0x2e48] ;  /* 0x002e480001127983 */ /* 0x000ea40000300a00 */
[----:B------:R-:W2:Y:S02]  /*39cf0*/  LDL.LU.64 R16, [R1+0x2e40] ;  /* 0x002e400001107983 */ /* 0x000ea40000300a00 */
[----:B--2---:R-:W-:Y:S01]  /*39d00*/  HMMA.16816.F32 R20, R20, R12, R16 ;  /* 0x0000000c1414723c */ /* 0x004fe20000001810 */
[----:B------:R-:W3:Y:S01]  /*39d10*/  LDL.LU.64 R18, [R1+0x2e38] ;  /* 0x002e380001127983 */ /* 0x000ee20000300a00 */
[----:B------:R-:W3:Y:S02]  /*39d20*/  LDL.LU.64 R16, [R1+0x2e30] ;  /* 0x002e300001107983 */ /* 0x000ee40000300a00 */
[----:B------:R0:W-:Y:S02]  /*39d30*/  STL.64 [R1+0x2dd0], R12 ;  /* 0x002dd00c01007387 */ /* 0x0001e40000100a00 */
[----:B0-----:R-:W2:Y:S11]  /*39d40*/  LDL.LU R12, [R1+0x390] ;  /* 0x00039000010c7983 */ /* 0x001eb60000300800 */
[----:B------:R-:W-:Y:S06]  /*39d50*/  @!UPT UIADD3 URZ, URZ, URZ, URZ ;  /* 0x0000003f3f3ff290 */ /* 0x000fec000fffe03f */
[----:B------:R0:W-:Y:S01]  /*39d60*/  STL.64 [R1+0x330], R20 ;  /* 0x0003301401007387 */ /* 0x0001e20000100a00 */
[----:B------:R1:W-:Y:S02]  /*39d70*/  STL.64 [R1+0x338], R22 ;  /* 0x0003381601007387 */ /* 0x0003e40000100a00 */
[----:B------:R-:W2:Y:S02]  /*39d80*/  LDL.LU R13, [R1+0x394] ;  /* 0x00039400010d7983 */ /* 0x000ea40000300800 */
[----:B------:R-:W2:Y:S01]  /*39d90*/  LDL.LU R14, [R1+0x398] ;  /* 0x00039800010e7983 */ /* 0x000ea20000300800 */
[----:B------:R-:W2:Y:S04]  /*39da0*/  LDL.LU R15, [R1+0x39c] ;  /* 0x00039c00010f7983 */ /* 0x000ea80000300800 */
[----:B0-----:R-:W4:Y:S01]  /*39db0*/  LDL.LU R20, [R1+0x220] ;  /* 0x0002200001147983 */ /* 0x001f220000300800 */
[----:B------:R-:W4:Y:S02]  /*39dc0*/  LDL.LU R21, [R1+0x224] ;  /* 0x0002240001157983 */ /* 0x000f240000300800 */
[----:B-1----:R-:W2:Y:S02]  /*39dd0*/  LDL.LU R22, [R1+0x228] ;  /* 0x0002280001167983 */ /* 0x002ea40000300800 */
[----:B------:R-:W2:Y:S01]  /*39de0*/  LDL.LU R23, [R1+0x22c] ;  /* 0x00022c0001177983 */ /* 0x000ea20000300800 */
[----:B---3--:R-:W-:Y:S01]  /*39df0*/  HMMA.16816.F32 R4, R16, R24, R4 ;  /* 0x000000181004723c */ /* 0x008fe20000001804 */
[----:B--2---:R-:W-:Y:S01]  /*39e00*/  STL.64 [R1+0x2d68], R22 ;  /* 0x002d681601007387 */ /* 0x004fe20000100a00 */
[----:B----4-:R0:W-:Y:S02]  /*39e10*/  STL.64 [R1+0x2d60], R20 ;  /* 0x002d601401007387 */ /* 0x0101e40000100a00 */
[----:B0-----:R-:W-:-:S02]  /*39e20*/  IMAD.MOV.U32 R20, RZ, RZ, R26 ;  /* 0x000000ffff147224 */ /* 0x001fc400078e001a */
[----:B------:R-:W-:-:S05]  /*39e30*/  IMAD.MOV.U32 R21, RZ, RZ, R3 ;  /* 0x000000ffff157224 */ /* 0x000fca00078e0003 */
[----:B------:R0:W-:Y:S01]  /*39e40*/  STL.64 [R1+0x2e08], R20 ;  /* 0x002e081401007387 */ /* 0x0001e20000100a00 */
[----:B------:R-:W-:-:S03]  /*39e50*/  IMAD.MOV.U32 R3, RZ, RZ, R25 ;  /* 0x000000ffff037224 */ /* 0x000fc600078e0019 */
[----:B0-----:R-:W2:Y:S08]  /*39e60*/  LDL.64 R20, [R1+0x10] ;  /* 0x0000100001147983 */ /* 0x001eb00000100a00 */
[----:B------:R-:W-:Y:S02]  /*39e70*/  STL.64 [R1+0x3a0], R4 ;  /* 0x0003a00401007387 */ /* 0x000fe40000100a00 */
[----:B------:R0:W-:Y:S02]  /*39e80*/  STL.64 [R1+0x3a8], R6 ;  /* 0x0003a80601007387 */ /* 0x0001e40000100a00 */
[----:B0-----:R-:W3:Y:S01]  /*39e90*/  LDL.LU R7, [R1+0x2e28] ;  /* 0x002e280001077983 */ /* 0x001ee20000300800 */
[----:B------:R-:W4:Y:S02]  /*39ea0*/  LDL.LU.64 R4, [R1+0x2e20] ;  /* 0x002e200001047983 */ /* 0x000f240000300a00 */
[----:B------:R-:W-:-:S02]  /*39eb0*/  IMAD.MOV.U32 R6, RZ, RZ, R24 ;  /* 0x000000ffff067224 */ /* 0x000fc400078e0018 */
[----:B------:R-:W3:Y:S01]  /*39ec0*/  LDL.LU.64 R26, [R1+0x2e18] ;  /* 0x002e1800011a7983 */ /* 0x000ee20000300a00 */
[----:B------:R-:W3:Y:S01]  /*39ed0*/  LDL.LU.64 R24, [R1+0x2e10] ;  /* 0x002e100001187983 */ /* 0x000ee20000300a00 */
[C---:B--2---:R-:W-:Y:S08]  /*39ee0*/  HMMA.16816.F32 R12, R16.reuse, R20, R12 ;  /* 0x00000014100c723c */ /* 0x044ff0000000180c */
[----:B---3--:R-:W-:Y:S11]  /*39ef0*/  HMMA.16816.F32 R24, R16, R8, R24 ;  /* 0x000000081018723c */ /* 0x008ff60000001818 */
[----:B------:R-:W-:Y:S04]  /*39f00*/  @!UPT UIADD3 URZ, URZ, URZ, URZ ;  /* 0x0000003f3f3ff290 */ /* 0x000fe8000fffe03f */
[----:B------:R0:W-:Y:S01]  /*39f10*/  STL.64 [R1+0x390], R12 ;  /* 0x0003900c01007387 */ /* 0x0001e20000100a00 */
[----:B------:R-:W-:Y:S02]  /*39f20*/  STL.64 [R1+0x398], R14 ;  /* 0x0003980e01007387 */ /* 0x000fe40000100a00 */
[----:B0-----:R-:W-:Y:S02]  /*39f30*/  IMAD.MOV.U32 R13, RZ, RZ, R20 ;  /* 0x000000ffff0d7224 */ /* 0x001fe400078e0014 */
[----:B------:R-:W4:Y:S01]  /*39f40*/  LDL.LU R20, [R1+0x370] ;  /* 0x0003700001147983 */ /* 0x000f220000300800 */
[----:B------:R-:W-:-:S03]  /*39f50*/  IMAD.MOV.U32 R12, RZ, RZ, R21 ;  /* 0x000000ffff0c7224 */ /* 0x000fc600078e0015 */
[----:B------:R0:W-:Y:S01]  /*39f60*/  STL.64 [R1+0x380], R24 ;  /* 0x0003801801007387 */ /* 0x0001e20000100a00 */
[----:B------:R1:W-:Y:S02]  /*39f70*/  STL.64 [R1+0x388], R26 ;  /* 0x0003881a01007387 */ /* 0x0003e40000100a00 */
[----:B------:R-:W4:Y:S02]  /*39f80*/  LDL.LU R21, [R1+0x374] ;  /* 0x0003740001157983 */ /* 0x000f240000300800 */
[----:B------:R-:W4:Y:S01]  /*39f90*/  LDL.LU R22, [R1+0x378] ;  /* 0x0003780001167983 */ /* 0x000f220000300800 */
[----:B------:R-:W4:Y:S01]  /*39fa0*/  LDL.LU R23, [R1+0x37c] ;  /* 0x00037c0001177983 */ /* 0x000f220000300800 */
[----:B------:R2:W-:Y:S03]  /*39fb0*/  STL.64 [R1+0x2d90], R8 ;  /* 0x002d900801007387 */ /* 0x0005e60000100a00 */
[----:B0-----:R-:W3:Y:S01]  /*39fc0*/  LDL.LU R24, [R1+0x290] ;  /* 0x0002900001187983 */ /* 0x001ee20000300800 */
[----:B------:R-:W3:Y:S02]  /*39fd0*/  LDL.LU R25, [R1+0x294] ;  /* 0x0002940001197983 */ /* 0x000ee40000300800 */
[----:B-1----:R-:W3:Y:S02]  /*39fe0*/  LDL.LU R26, [R1+0x298] ;  /* 0x00029800011a7983 */ /* 0x002ee40000300800 */
[----:B------:R-:W3:Y:S02]  /*39ff0*/  LDL.LU R27, [R1+0x29c] ;  /* 0x00029c00011b7983 */ /* 0x000ee40000300800 */
[----:B--2---:R-:W-:-:S02]  /*3a000*/  IMAD.MOV.U32 R8, RZ, RZ, R13 ;  /* 0x000000ffff087224 */ /* 0x004fc400078e000d */
[----:B------:R-:W-:Y:S02]  /*3a010*/  IMAD.MOV.U32 R9, RZ, RZ, R12 ;  /* 0x000000ffff097224 */ /* 0x000fe400078e000c */
[----:B------:R-:W-:Y:S02]  /*3a020*/  IMAD.MOV.U32 R12, RZ, RZ, R11 ;  /* 0x000000ffff0c7224 */ /* 0x000fe400078e000b */
[----:B------:R-:W-:Y:S01]  /*3a030*/  IMAD.MOV.U32 R13, RZ, RZ, R10 ;  /* 0x000000ffff0d7224 */ /* 0x000fe200078e000a */
[----:B---3--:R-:W-:Y:S01]  /*3a040*/  STL.64 [R1+0x2de0], R26 ;  /* 0x002de01a01007387 */ /* 0x008fe20000100a00 */
[----:B------:R-:W-:Y:S03]  /*3a050*/  STL.64 [R1+0x2dd8], R24 ;  /* 0x002dd81801007387 */ /* 0x000fe60000100a00 */
[----:B------:R0:W-:Y:S02]  /*3a060*/  STL.64 [R1+0x2de8], R12 ;  /* 0x002de80c01007387 */ /* 0x0001e40000100a00 */
[----:B0-----:R-:W2:Y:S01]  /*3a070*/  LDL.64 R12, [R1+0x90] ;  /* 0x00009000010c7983 */ /* 0x001ea20000100a00 */
[C---:B----4-:R-:W-:Y:S03]  /*3a080*/  HMMA.16816.F32 R20, R16.reuse, R4, R20 ;  /* 0x000000041014723c */ /* 0x050fe60000001814 */
[----:B--2---:R0:W-:Y:S04]  /*3a090*/  STL.64 [R1+0x2e00], R12 ;  /* 0x002e000c01007387 */ /* 0x0041e80000100a00 */
[----:B0-----:R-:W2:Y:S01]  /*3a0a0*/  LDL.LU R12, [R1+0x360] ;  /* 0x00036000010c7983 */ /* 0x001ea20000300800 */
[----:B------:R-:W2:Y:S02]  /*3a0b0*/  LDL.LU R13, [R1+0x364] ;  /* 0x00036400010d7983 */ /* 0x000ea40000300800 */
[----:B------:R-:W2:Y:S02]  /*3a0c0*/  LDL.LU R14, [R1+0x368] ;  /* 0x00036800010e7983 */ /* 0x000ea40000300800 */
[----:B------:R-:W2:Y:S01]  /*3a0d0*/  LDL.LU R15, [R1+0x36c] ;  /* 0x00036c00010f7983 */ /* 0x000ea20000300800 */
[----:B------:R-:W3:Y:S01]  /*3a0e0*/  LDL.LU R24, [R1+0x340] ;  /* 0x0003400001187983 */ /* 0x000ee20000300800 */
        /* <DEDUP_REMOVED lines=10> */
[----:B------:R0:W-:Y:S02]  /*3a190*/  STL.64 [R1+0x370], R20 ;  /* 0x0003701401007387 */ /* 0x0001e40000100a00 */
[----:B------:R-:W-:Y:S01]  /*3a1a0*/  STL.64 [R1+0x378], R22 ;  /* 0x0003781601007387 */ /* 0x000fe20000100a00 */
[----:B0-----:R-:W2:Y:S02]  /*3a1b0*/  LDL.LU.64 R20, [R1+0x2e08] ;  /* 0x002e080001147983 */ /* 0x001ea40000300a00 */
[C---:B--2---:R-:W-:Y:S11]  /*3a1c0*/  HMMA.16816.F32 R12, R16.reuse, R20, R12 ;  /* 0x00000014100c723c */ /* 0x044ff6000000180c */
[----:B------:R-:W-:Y:S11]  /*3a1d0*/  @!UPT UIADD3 URZ, URZ, URZ, URZ ;  /* 0x0000003f3f3ff290 */ /* 0x000ff6000fffe03f */
[----:B------:R-:W-:Y:S01]  /*3a1e0*/  @!UPT UIADD3 URZ, URZ, URZ, URZ ;  /* 0x0000003f3f3ff290 */ /* 0x000fe2000fffe03f */
[----:B------:R0:W-:Y:S01]  /*3a1f0*/  STL.64 [R1+0x360], R12 ;  /* 0x0003600c01007387 */ /* 0x0001e20000100a00 */
[----:B------:R-:W-:Y:S03]  /*3a200*/  STL.64 [R1+0x368], R14 ;  /* 0x0003680e01007387 */ /* 0x000fe60000100a00 */
[----:B0-----:R-:W3:Y:S01]  /*3a210*/  LDL.LU.64 R12, [R1+0x2e00] ;  /* 0x002e0000010c7983 */ /* 0x001ee20000300a00 */
[----:B------:R0:W-:Y:S03]  /*3a220*/  STL.64 [R1+0x2d78], R20 ;  /* 0x002d781401007387 */ /* 0x0001e60000100a00 */
[----:B0-----:R-:W2:Y:S01]  /*3a230*/  LDL.LU R20, [R1+0x250] ;  /* 0x0002500001147983 */ /* 0x001ea20000300800 */
[----:B------:R-:W2:Y:S02]  /*3a240*/  LDL.LU R21, [R1+0x254] ;  /* 0x0002540001157983 */ /* 0x000ea40000300800 */
[----:B------:R-:W4:Y:S02]  /*3a250*/  LDL.LU R22, [R1+0x258] ;  /* 0x0002580001167983 */ /* 0x000f240000300800 */
[----:B------:R-:W4:Y:S02]  /*3a260*/  LDL.LU R23, [R1+0x25c] ;  /* 0x00025c0001177983 */ /* 0x000f240000300800 */
[----:B----4-:R-:W-:Y:S01]  /*3a270*/  STL.64 [R1+0x2d88], R22 ;  /* 0x002d881601007387 */ /* 0x010fe20000100a00 */
[----:B--2---:R0:W-:Y:S03]  /*3a280*/  STL.64 [R1+0x2d80], R20 ;  /* 0x002d801401007387 */ /* 0x0041e60000100a00 */
[----:B0-----:R-:W2:Y:S01]  /*3a290*/  LDL.LU R20, [R1+0x260] ;  /* 0x0002600001147983 */ /* 0x001ea20000300800 */
[----:B------:R-:W2:Y:S02]  /*3a2a0*/  LDL.LU R21, [R1+0x264] ;  /* 0x0002640001157983 */ /* 0x000ea40000300800 */
[----:B------:R-:W4:Y:S02]  /*3a2b0*/  LDL.LU R22, [R1+0x268] ;  /* 0x0002680001167983 */ /* 0x000f240000300800 */
[----:B------:R-:W4:Y:S01]  /*3a2c0*/  LDL.LU R23, [R1+0x26c] ;  /* 0x00026c0001177983 */ /* 0x000f220000300800 */
[----:B---3--:R-:W-:Y:S01]  /*3a2d0*/  HMMA.16816.F32 R24, R16, R12, R24 ;  /* 0x0000000c1018723c */ /* 0x008fe20000001818 */
[----:B----4-:R-:W-:Y:S01]  /*3a2e0*/  STL.64 [R1+0x2da0], R22 ;  /* 0x002da01601007387 */ /* 0x010fe20000100a00 */
[----:B--2---:R0:W-:Y:S03]  /*3a2f0*/  STL.64 [R1+0x2d98], R20 ;  /* 0x002d981401007387 */ /* 0x0041e60000100a00 */
[----:B0-----:R-:W2:Y:S01]  /*3a300*/  LDL.LU R20, [R1+0x270] ;  /* 0x0002700001147983 */ /* 0x001ea20000300800 */
[----:B------:R-:W2:Y:S02]  /*3a310*/  LDL.LU R21, [R1+0x274] ;  /* 0x0002740001157983 */ /* 0x000ea40000300800 */
[----:B------:R-:W3:Y:S02]  /*3a320*/  LDL.LU R22, [R1+0x278] ;  /* 0x0002780001167983 */ /* 0x000ee40000300800 */
[----:B------:R-:W3:Y:S02]  /*3a330*/  LDL.LU R23, [R1+0x27c] ;  /* 0x00027c0001177983 */ /* 0x000ee40000300800 */
[----:B------:R-:W-:-:S02]  /*3a340*/  IMAD.MOV.U32 R8, RZ, RZ, R6 ;  /* 0x000000ffff087224 */ /* 0x000fc400078e0006 */
[----:B------:R-:W-:Y:S02]  /*3a350*/  IMAD.MOV.U32 R9, RZ, RZ, R3 ;  /* 0x000000ffff097224 */ /* 0x000fe400078e0003 */
[----:B------:R-:W-:Y:S02]  /*3a360*/  IMAD.MOV.U32 R6, RZ, RZ, R12 ;  /* 0x000000ffff067224 */ /* 0x000fe400078e000c */
[----:B------:R-:W-:Y:S01]  /*3a370*/  IMAD.MOV.U32 R3, RZ, RZ, R13 ;  /* 0x000000ffff037224 */ /* 0x000fe200078e000d */
        /* <DEDUP_REMOVED lines=10> */
[----:B------:R-:W3:Y:S02]  /*3a420*/  LDL.LU.64 R12, [R1+0x2de8] ;  /* 0x002de800010c7983 */ /* 0x000ee40000300a00 */
[C---:B---3--:R-:W-:Y:S01]  /*3a430*/  HMMA.16816.F32 R12, R16.reuse, R12, R24 ;  /* 0x0000000c100c723c */ /* 0x048fe20000001818 */
[----:B------:R-:W3:Y:S01]  /*3a440*/  LDL.LU.64 R26, [R1+0x2de0] ;  /* 0x002de000011a7983 */ /* 0x000ee20000300a00 */
[----:B------:R-:W3:Y:S11]  /*3a450*/  LDL.LU.64 R24, [R1+0x2dd8] ;  /* 0x002dd80001187983 */ /* 0x000ef60000300a00 */
[----:B------:R-:W-:Y:S10]  /*3a460*/  @!UPT UIADD3 URZ, URZ, URZ, URZ ;  /* 0x0000003f3f3ff290 */ /* 0x000ff4000fffe03f */
[----:B------:R0:W-:Y:S01]  /*3a470*/  STL.64 [R1+0x340], R12 ;  /* 0x0003400c01007387 */ /* 0x0001e20000100a00 */
[----:B------:R-:W-:Y:S03]  /*3a480*/  STL.64 [R1+0x348], R14 ;  /* 0x0003480e01007387 */ /* 0x000fe60000100a00 */
[----:B0-----:R-:W3:Y:S02]  /*3a490*/  LDL.LU.64 R12, [R1+0x2dd0] ;  /* 0x002dd000010c7983 */ /* 0x001ee40000300a00 */
[----:B---3--:R-:W-:Y:S02]  /*3a4a0*/  HMMA.16816.F32 R16, R16, R12, R24 ;  /* 0x0000000c1010723c */ /* 0x008fe40000001818 */
[----:B------:R-:W2:Y:S01]  /*3a4b0*/  LDL.LU.64 R26, [R1+0x2dc8] ;  /* 0x002dc800011a7983 */ /* 0x000ea20000300a00 */
[----:B------:R-:W2:Y:S02]  /*3a4c0*/  LDL.LU.64 R24, [R1+0x2dc0] ;  /* 0x002dc00001187983 */ /* 0x000ea40000300a00 */
[----:B------:R0:W-:Y:S02]  /*3a4d0*/  STL.64 [R1+0x2d70], R12 ;  /* 0x002d700c01007387 */ /* 0x0001e40000100a00 */
[----:B0-----:R-:W3:Y:S11]  /*3a4e0*/  LDL.LU R12, [R1+0x240] ;  /* 0x00024000010c7983 */ /* 0x001ef60000300800 */
[----:B------:R-:W-:Y:S05]  /*3a4f0*/  @!UPT UIADD3 URZ, URZ, URZ, URZ ;  /* 0x0000003f3f3ff290 */ /* 0x000fea000fffe03f */
[----:B------:R0:W-:Y:S01]  /*3a500*/  STL.64 [R1+0x290], R16 ;  /* 0x0002901001007387 */ /* 0x0001e20000100a00 */
[----:B------:R-:W-:Y:S02]  /*3a510*/  STL.64 [R1+0x298], R18 ;  /* 0x0002981201007387 */ /* 0x000fe40000100a00 */
[----:B------:R-:W3:Y:S02]  /*3a520*/  LDL.LU R13, [R1+0x244] ;  /* 0x00024400010d7983 */ /* 0x000ee40000300800 */
[----:B------:R-:W3:Y:S01]  /*3a530*/  LDL.LU R14, [R1+0x248] ;  /* 0x00024800010e7983 */ /* 0x000ee20000300800 */
[----:B------:R-:W3:Y:S04]  /*3a540*/  LDL.LU R15, [R1+0x24c] ;  /* 0x00024c00010f7983 */ /* 0x000ee80000300800 */
[----:B0-----:R-:W4:Y:S01]  /*3a550*/  LDL.LU.64 R16, [R1+0x80] ;  /* 0x0000800001107983 */ /* 0x001f220000300a00 */
[C---:B--2---:R-:W-:Y:S03]  /*3a560*/  HMMA.16816.F32 R8, R24.reuse, R8, R20 ;  /* 0x000000081808723c */ /* 0x044fe60000001814 */
[----:B------:R-:W2:Y:S01]  /*3a570*/  LDL.LU.64 R22, [R1+0x2db8] ;  /* 0x002db80001167983 */ /* 0x000ea20000300a00 */
[----:B------:R-:W2:Y:S11]  /*3a580*/  LDL.LU.64 R20, [R1+0x2db0] ;  /* 0x002db00001147983 */ /* 0x000eb60000300a00 */
[----:B------:R-:W-:Y:S08]  /*3a590*/  @!UPT UIADD3 URZ, URZ, URZ, URZ ;  /* 0x0000003f3f3ff290 */ /* 0x000ff0000fffe03f */
[----:B------:R0:W-:Y:S01]  /*3a5a0*/  STL.64 [R1+0x280], R8 ;  /* 0x0002800801007387 */ /* 0x0001e20000100a00 */
[----:B------:R2:W-:Y:S03]  /*3a5b0*/  STL.64 [R1+0x288], R10 ;  /* 0x0002880a01007387 */ /* 0x0005e60000100a00 */
[----:B0-----:R-:W2:Y:S02]  /*3a5c0*/  LDL.LU.64 R8, [R1+0x2da8] ;  /* 0x002da80001087983 */ /* 0x001ea40000300a00 */
[C---:B--2---:R-:W-:Y:S02]  /*3a5d0*/  HMMA.16816.F32 R8, R24.reuse, R8, R20 ;  /* 0x000000081808723c */ /* 0x044fe40000001814 */
[----:B------:R-:W2:Y:S01]  /*3a5e0*/  LDL.LU.64 R22, [R1+0x2da0] ;  /* 0x002da00001167983 */ /* 0x000ea20000300a00 */
[----:B------:R-:W2:Y:S11]  /*3a5f0*/  LDL.LU.64 R20, [R1+0x2d98] ;  /* 0x002d980001147983 */ /* 0x000eb60000300a00 */
[----:B------:R-:W-:Y:S09]  /*3a600*/  @!UPT UIADD3 URZ, URZ, URZ, URZ ;  /* 0x0000003f3f3ff290 */ /* 0x000ff2000fffe03f */
[----:B------:R0:W-:Y:S01]  /*3a610*/  STL.64 [R1+0x270], R8 ;  /* 0x0002700801007387 */ /* 0x0001e20000100a00 */
[----:B------:R-:W-:Y:S03]  /*3a620*/  STL.64 [R1+0x278], R10 ;  /* 0x0002780a01007387 */ /* 0x000fe60000100a00 */
[----:B0-----:R-:W2:Y:S02]  /*3a630*/  LDL.LU.64 R8, [R1+0x2d90] ;  /* 0x002d900001087983 */ /* 0x001ea40000300a00 */
[C---:B--2---:R-:W-:Y:S11]  /*3a640*/  HMMA.16816.F32 R20, R24.reuse, R8, R20 ;  /* 0x000000081814723c */ /* 0x044ff60000001814 */
[----:B------:R-:W-:Y:S11]  /*3a650*/  @!UPT UIADD3 URZ, URZ, URZ, URZ ;  /* 0x0000003f3f3ff290 */ /* 0x000ff6000fffe03f */
[----:B------:R-:W-:Y:S01]  /*3a660*/  @!UPT UIADD3 URZ, URZ, URZ, URZ ;  /* 0x0000003f3f3ff290 */ /* 0x000fe2000fffe03f */
[----:B------:R-:W-:Y:S01]  /*3a670*/  STL.64 [R1+0x260], R20 ;  /* 0x0002601401007387 */ /* 0x000fe20000100a00 */
[----:B------:R0:W-:Y:S03]  /*3a680*/  STL.64 [R1+0x268], R22 ;  /* 0x0002681601007387 */ /* 0x0001e60000100a00 */
[----:B0-----:R-:W2:Y:S01]  /*3a690*/  LDL.LU.64 R22, [R1+0x2d88] ;  /* 0x002d880001167983 */ /* 0x001ea20000300a00 */
[----:B------:R-:W2:Y:S02]  /*3a6a0*/  LDL.LU.64 R20, [R1+0x2d80] ;  /* 0x002d800001147983 */ /* 0x000ea40000300a00 */
[----:B------:R-:W-:Y:S01]  /*3a6b0*/  STL.64 [R1+0x2d28], R8 ;  /* 0x002d280801007387 */ /* 0x000fe20000100a00 */
[C---:B--2---:R-:W-:Y:S11]  /*3a6c0*/  HMMA.16816.F32 R20, R24.reuse, R4, R20 ;  /* 0x000000041814723c */ /* 0x044ff60000001814 */
[----:B------:R-:W-:Y:S11]  /*3a6d0*/  @!UPT UIADD3 URZ, URZ, URZ, URZ ;  /* 0x0000003f3f3ff290 */ /* 0x000ff6000fffe03f */
[----:B------:R-:W-:Y:S01]  /*3a6e0*/  @!UPT UIADD3 URZ, URZ, URZ, URZ ;  /* 0x0000003f3f3ff290 */ /* 0x000fe2000fffe03f */
[----:B------:R0:W-:Y:S01]  /*3a6f0*/  STL.64 [R1+0x250], R20 ;  /* 0x0002501401007387 */ /* 0x0001e20000100a00 */
[----:B------:R-:W-:Y:S03]  /*3a700*/  STL.64 [R1+0x258], R22 ;  /* 0x0002581601007387 */ /* 0x000fe60000100a00 */
[----:B0-----:R-:W3:Y:S01]  /*3a710*/  LDL.LU.64 R20, [R1+0x2d78] ;  /* 0x002d780001147983 */ /* 0x001ee20000300a00 */
[----:B------:R-:W-:Y:S02]  /*3a720*/  STL [R1+0x2d20], R7 ;  /* 0x002d200701007387 */ /* 0x000fe40000100800 */
[----:B------:R0:W-:Y:S02]  /*3a730*/  STL.64 [R1+0x2d18], R4 ;  /* 0x002d180401007387 */ /* 0x0001e40000100a00 */
[----:B------:R-:W-:Y:S01]  /*3a740*/  IMAD.MOV.U32 R8, RZ, RZ, R6 ;  /* 0x000000ffff087224 */ /* 0x000fe200078e0006 */
[----:B0-----:R-:W2:Y:S01]  /*3a750*/  LDL.LU R4, [R1+0x230] ;  /* 0x0002300001047983 */ /* 0x001ea20000300800 */
[----:B------:R-:W2:Y:S02]  /*3a760*/  LDL.LU R5, [R1+0x234] ;  /* 0x0002340001057983 */ /* 0x000ea40000300800 */
[----:B------:R-:W2:Y:S02]  /*3a770*/  LDL.LU R6, [R1+0x238] ;  /* 0x0002380001067983 */ /* 0x000ea40000300800 */
[----:B------:R-:W2:Y:S01]  /*3a780*/  LDL.LU R7, [R1+0x23c] ;  /* 0x00023c0001077983 */ /* 0x000ea20000300800 */
[----:B---3--:R-:W-:Y:S01]  /*3a790*/  HMMA.16816.F32 R20, R24, R20, R12 ;  /* 0x000000141814723c */ /* 0x008fe2000000180c */
[----:B------:R-:W3:Y:S11]  /*3a7a0*/  LDL.LU.64 R12, [R1+0x2d70] ;  /* 0x002d7000010c7983 */ /* 0x000ef60000300a00 */
[----:B------:R-:W-:Y:S11]  /*3a7b0*/  @!UPT UIADD3 URZ, URZ, URZ, URZ ;  /* 0x0000003f3f3ff290 */ /* 0x000ff6000fffe03f */
[----:B------:R-:W-:Y:S01]  /*3a7c0*/  STL.64 [R1+0x240], R20 ;  /* 0x0002401401007387 */ /* 0x000fe20000100a00 */
[----:B------:R0:W-:Y:S03]  /*3a7d0*/  STL.64 [R1+0x248], R22 ;  /* 0x0002481601007387 */ /* 0x0001e60000100a00 */
[----:B0-----:R-:W3:Y:S01]  /*3a7e0*/  LDL.LU.64 R22, [R1+0x2d68] ;  /* 0x002d680001167983 */ /* 0x001ee20000300a00 */
[----:B------:R-:W3:Y:S02]  /*3a7f0*/  LDL.LU.64 R20, [R1+0x2d60] ;  /* 0x002d600001147983 */ /* 0x000ee40000300a00 */
[----:B------:R-:W-:-:S07]  /*3a800*/  IMAD.MOV.U32 R9, RZ, RZ, R3 ;  /* 0x000000ffff097224 */ /* 0x000fce00078e0003 */
[C---:B--2---:R-:W-:Y:S01]  /*3a810*/  HMMA.16816.F32 R8, R24.reuse, R8, R4 ;  /* 0x000000081808723c */ /* 0x044fe20000001804 */
[----:B----4-:R0:W-:Y:S11]  /*3a820*/  STL.64 [R1+0x2d58], R16 ;  /* 0x002d581001007387 */ /* 0x0101f60000100a00 */
[----:B------:R-:W-:Y:S11]  /*3a830*/  @!UPT UIADD3 URZ, URZ, URZ, URZ ;  /* 0x0000003f3f3ff290 */ /* 0x000ff6000fffe03f */
[----:B------:R1:W-:Y:S01]  /*3a840*/  STL.64 [R1+0x230], R8 ;  /* 0x0002300801007387 */ /* 0x0003e20000100a00 */
[----:B------:R-:W-:Y:S01]  /*3a850*/  STL.64 [R1+0x238], R10 ;  /* 0x0002380a01007387 */ /* 0x000fe20000100a00 */
[C---:B---3--:R-:W-:Y:S02]  /*3a860*/  HMMA.16816.F32 R4, R24.reuse, R16, R20 ;  /* 0x000000101804723c */ /* 0x048fe40000001814 */
[----:B0-----:R-:W2:Y:S11]  /*3a870*/  LDL.LU R16, [R1+0x110] ;  /* 0x0001100001107983 */ /* 0x001eb60000300800 */
[----:B------:R-:W-:Y:S10]  /*3a880*/  @!UPT UIADD3 URZ, URZ, URZ, URZ ;  /* 0x0000003f3f3ff290 */ /* 0x000ff4000fffe03f */
[----:B------:R-:W-:Y:S01]  /*3a890*/  STL.64 [R1+0x220], R4 ;  /* 0x0002200401007387 */ /* 0x000fe20000100a00 */
[----:B------:R-:W-:Y:S02]  /*3a8a0*/  STL.64 [R1+0x228], R6 ;  /* 0x0002280601007387 */ /* 0x000fe40000100a00 */
[----:B------:R-:W2:Y:S02]  /*3a8b0*/  LDL.LU R17, [R1+0x114] ;  /* 0x0001140001117983 */ /* 0x000ea40000300800 */
[----:B------:R-:W2:Y:S01]  /*3a8c0*/  LDL.LU R18, [R1+0x118] ;  /* 0x0001180001127983 */ /* 0x000ea20000300800 */
[----:B------:R-:W2:Y:S01]  /*3a8d0*/  LDL.LU R19, [R1+0x11c] ;  /* 0x00011c0001137983 */ /* 0x000ea20000300800 */
[----:B------:R-:W3:Y:S02]  /*3a8e0*/  LDL.LU R20, [R1+0x1f0] ;  /* 0x0001f00001147983 */ /* 0x000ee40000300800 */
[----:B------:R-:W3:Y:S02]  /*3a8f0*/  LDL.LU R21, [R1+0x1f4] ;  /* 0x0001f40001157983 */ /* 0x000ee40000300800 */
[----:B------:R-:W3:Y:S01]  /*3a900*/  LDL.LU R22, [R1+0x1f8] ;  /* 0x0001f80001167983 */ /* 0x000ee20000300800 */
[----:B------:R-:W3:Y:S01]  /*3a910*/  LDL.LU R23, [R1+0x1fc] ;  /* 0x0001fc0001177983 */ /* 0x000ee20000300800 */
[----:B-1----:R-:W4:Y:S03]  /*3a920*/  LDL.LU.64 R8, [R1+0x10] ;  /* 0x0000100001087983 */ /* 0x002f260000300a00 */
[----:B----4-:R0:W-:Y:S04]  /*3a930*/  STL.64 [R1+0x2d40], R8 ;  /* 0x002d400801007387 */ /* 0x0101e80000100a00 */
[----:B0-----:R-:W3:Y:S01]  /*3a940*/  LDL.LU.64 R8, [R1+0x20] ;  /* 0x0000200001087983 */ /* 0x001ee20000300a00 */
[----:B------:R-:W4:Y:S02]  /*3a950*/  LDL.LU R4, [R1+0x1d0] ;  /* 0x0001d00001047983 */ /* 0x000f240000300800 */
[----:B------:R-:W4:Y:S02]  /*3a960*/  LDL.LU R5, [R1+0x1d4] ;  /* 0x0001d40001057983 */ /* 0x000f240000300800 */
[----:B------:R-:W3:Y:S01]  /*3a970*/  LDL.LU R6, [R1+0x1d8] ;  /* 0x0001d80001067983 */ /* 0x000ee20000300800 */
[----:B------:R-:W3:Y:S01]  /*3a980*/  LDL.LU R7, [R1+0x1dc] ;  /* 0x0001dc0001077983 */ /* 0x000ee20000300800 */
[----:B--2---:R-:W-:Y:S03]  /*3a990*/  HMMA.16816.F32 R24, R24, R12, R16 ;  /* 0x0000000c1818723c */ /* 0x004fe60000001810 */
[----:B---3--:R-:W-:Y:S01]  /*3a9a0*/  STL.64 [R1+0x2d38], R6 ;  /* 0x002d380601007387 */ /* 0x008fe20000100a00 */
[----:B----4-:R0:W-:Y:S03]  /*3a9b0*/  STL.64 [R1+0x2d30], R4 ;  /* 0x002d300401007387 */ /* 0x0101e60000100a00 */
[----:B0-----:R-:W2:Y:S01]  /*3a9c0*/  LDL.LU R4, [R1+0x1e0] ;  /* 0x0001e00001047983 */ /* 0x001ea20000300800 */
[----:B------:R-:W2:Y:S02]  /*3a9d0*/  LDL.LU R5, [R1+0x1e4] ;  /* 0x0001e40001057983 */ /* 0x000ea40000300800 */
[----:B------:R-:W2:Y:S02]  /*3a9e0*/  LDL.LU R6, [R1+0x1e8] ;  /* 0x0001e80001067983 */ /* 0x000ea40000300800 */
[----:B------:R-:W2:Y:S01]  /*3a9f0*/  LDL.LU R7, [R1+0x1ec] ;  /* 0x0001ec0001077983 */ /* 0x000ea20000300800 */
[----:B------:R-:W3:Y:S01]  /*3aa00*/  LDL.LU.64 R16, [R1+0x2d58] ;  /* 0x002d580001107983 */ /* 0x000ee20000300a00 */
[----:B------:R-:W-:-:S02]  /*3aa10*/  IMAD.MOV.U32 R19, RZ, RZ, R12 ;  /* 0x000000ffff137224 */ /* 0x000fc400078e000c */
[----:B------:R-:W-:-:S07]  /*3aa20*/  IMAD.MOV.U32 R18, RZ, RZ, R13 ;  /* 0x000000ffff127224 */ /* 0x000fce00078e000d */
[----:B------:R-:W-:Y:S01]  /*3aa30*/  STL.64 [R1+0x110], R24 ;  /* 0x0001101801007387 */ /* 0x000fe20000100a00 */
[----:B------:R-:W-:Y:S01]  /*3aa40*/  STL.64 [R1+0x118], R26 ;  /* 0x0001181a01007387 */ /* 0x000fe20000100a00 */
[----:B------:R-:W4:Y:S02]  /*3aa50*/  LDL.LU.64 R14, [R1+0x2d50] ;  /* 0x002d5000010e7983 */ /* 0x000f240000300a00 */
[----:B------:R-:W4:Y:S02]  /*3aa60*/  LDL.LU.64 R12, [R1+0x2d48] ;  /* 0x002d4800010c7983 */ /* 0x000f240000300a00 */
[----:B------:R-:W-:Y:S01]  /*3aa70*/  STL.64 [R1+0x2cf0], R18 ;  /* 0x002cf01201007387 */ /* 0x000fe20000100a00 */
[----:B---3--:R0:W-:Y:S04]  /*3aa80*/  STL.64 [R1+0x2ce8], R16 ;  /* 0x002ce81001007387 */ /* 0x0081e80000100a00 */
[----:B0-----:R-:W3:Y:S01]  /*3aa90*/  LDL.LU.64 R16, [R1+0x90] ;  /* 0x0000900001107983 */ /* 0x001ee20000300a00 */
[----:B----4-:R-:W-:Y:S03]  /*3aaa0*/  HMMA.16816.F32 R20, R12, R8, R20 ;  /* 0x000000080c14723c */ /* 0x010fe60000001814 */
        /* <DEDUP_REMOVED lines=11> */
[----:B------:R-:W4:Y:S01]  /*3ab60*/  LDL.LU.64 R24, [R1+0xa0] ;  /* 0x0000a00001187983 */ /* 0x000f220000300a00 */
[----:B------:R-:W2:Y:S02]  /*3ab70*/  LDL.64 R26, [R1+0xa8] ;  /* 0x0000a800011a7983 */ /* 0x000ea40000100a00 */
[----:B------:R0:W-:Y:S02]  /*3ab80*/  STL.64 [R1+0x1f0], R20 ;  /* 0x0001f01401007387 */ /* 0x0001e40000100a00 */
[----:B------:R-:W-:Y:S02]  /*3ab90*/  STL.64 [R1+0x1f8], R22 ;  /* 0x0001f81601007387 */ /* 0x000fe40000100a00 */
[----:B0-----:R-:W-:-:S02]  /*3aba0*/  IMAD.MOV.U32 R21, RZ, RZ, R8 ;  /* 0x000000ffff157224 */ /* 0x001fc400078e0008 */
[----:B------:R-:W-:Y:S02]  /*3abb0*/  IMAD.MOV.U32 R20, RZ, RZ, R9 ;  /* 0x000000ffff147224 */ /* 0x000fe400078e0009 */
[----:B------:R-:W2:Y:S03]  /*3abc0*/  LDL.LU.64 R8, [R1+0x2d40] ;  /* 0x002d400001087983 */ /* 0x000ea60000300a00 */
        /* <DEDUP_REMOVED lines=14> */
[C---:B--2---:R-:W-:Y:S11]  /*3acb0*/  HMMA.16816.F32 R4, R12.reuse, R8, R4 ;  /* 0x000000080c04723c */ /* 0x044ff60000001804 */
[----:B------:R-:W-:Y:S11]  /*3acc0*/  @!UPT UIADD3 URZ, URZ, URZ, URZ ;  /* 0x0000003f3f3ff290 */ /* 0x000ff6000fffe03f */
[----:B------:R-:W-:Y:S01]  /*3acd0*/  @!UPT UIADD3 URZ, URZ, URZ, URZ ;  /* 0x0000003f3f3ff290 */ /* 0x000fe2000fffe03f */
[----:B------:R-:W-:Y:S01]  /*3ace0*/  STL.64 [R1+0x1d0], R4 ;  /* 0x0001d00401007387 */ /* 0x000fe20000100a00 */
[----:B------:R0:W-:Y:S03]  /*3acf0*/  STL.64 [R1+0x1d8], R6 ;  /* 0x0001d80601007387 */ /* 0x0001e60000100a00 */
[----:B0-----:R-:W2:Y:S01]  /*3ad00*/  LDL.LU R7, [R1+0x2d20] ;  /* 0x002d200001077983 */ /* 0x001ea20000300800 */
[----:B------:R-:W3:Y:S02]  /*3ad10*/  LDL.LU.64 R4, [R1+0x2d18] ;  /* 0x002d180001047983 */ /* 0x000ee40000300a00 */
[C---:B---3--:R-:W-:Y:S11]  /*3ad20*/  HMMA.16816.F32 R16, R12.reuse, R4, R16 ;  /* 0x000000040c10723c */ /* 0x048ff60000001810 */
[----:B------:R-:W-:Y:S11]  /*3ad30*/  @!UPT UIADD3 URZ, URZ, URZ, URZ ;  /* 0x0000003f3f3ff290 */ /* 0x000ff6000fffe03f */
[----:B------:R-:W-:Y:S01]  /*3ad40*/  @!UPT UIADD3 URZ, URZ, URZ, URZ ;  /* 0x0000003f3f3ff290 */ /* 0x000fe2000fffe03f */
[----:B------:R-:W-:Y:S01]  /*3ad50*/  STL.64 [R1+0x1c0], R16 ;  /* 0x0001c01001007387 */ /* 0x000fe20000100a00 */
[----:B------:R0:W-:Y:S03]  /*3ad60*/  STL.64 [R1+0x1c8], R18 ;  /* 0x0001c81201007387 */ /* 0x0001e60000100a00 */
[----:B0-----:R-:W4:Y:S01]  /*3ad70*/  LDL.LU.64 R18, [R1+0x2d10] ;  /* 0x002d100001127983 */ /* 0x001f220000300a00 */
[----:B------:R-:W4:Y:S02]  /*3ad80*/  LDL.LU.64 R16, [R1+0x2d08] ;  /* 0x002d080001107983 */ /* 0x000f240000300a00 */
[----:B--2---:R-:W-:Y:S02]  /*3ad90*/  STL [R1+0x2ce0], R7 ;  /* 0x002ce00701007387 */ /* 0x004fe40000100800 */
[----:B------:R0:W-:Y:S02]  /*3ada0*/  STL.64 [R1+0x2cd8], R4 ;  /* 0x002cd80401007387 */ /* 0x0001e40000100a00 */
[----:B0-----:R-:W2:Y:S01]  /*3adb0*/  LDL.LU R4, [R1+0x190] ;  /* 0x0001900001047983 */ /* 0x001ea20000300800 */
[----:B------:R-:W2:Y:S02]  /*3adc0*/  LDL.LU R5, [R1+0x194] ;  /* 0x0001940001057983 */ /* 0x000ea40000300800 */
[----:B------:R-:W2:Y:S02]  /*3add0*/  LDL.LU R6, [R1+0x198] ;  /* 0x0001980001067983 */ /* 0x000ea40000300800 */
[----:B------:R-:W2:Y:S01]  /*3ade0*/  LDL.LU R7, [R1+0x19c] ;  /* 0x00019c0001077983 */ /* 0x000ea20000300800 */
[C---:B----4-:R-:W-:Y:S11]  /*3adf0*/  HMMA.16816.F32 R16, R12.reuse, R24, R16 ;  /* 0x000000180c10723c */ /* 0x050ff60000001810 */
[----:B------:R-:W-:Y:S11]  /*3ae00*/  @!UPT UIADD3 URZ, URZ, URZ, URZ ;  /* 0x0000003f3f3ff290 */ /* 0x000ff6000fffe03f */
[----:B------:R-:W-:Y:S01]  /*3ae10*/  @!UPT UIADD3 URZ, URZ, URZ, URZ ;  /* 0x0000003f3f3ff290 */ /* 0x000fe2000fffe03f */
[----:B------:R0:W-:Y:S01]  /*3ae20*/  STL.64 [R1+0x1b0], R16 ;  /* 0x0001b01001007387 */ /* 0x0001e20000100a00 */
[----:B------:R-:W-:Y:S03]  /*3ae30*/  STL.64 [R1+0x1b8], R18 ;  /* 0x0001b81201007387 */ /* 0x000fe60000100a00 */
[----:B0-----:R-:W3:Y:S01]  /*3ae40*/  LDL.LU.64 R16, [R1+0x2d00] ;  /* 0x002d000001107983 */ /* 0x001ee20000300a00 */
[----:B------:R0:W-:Y:S03]  /*3ae50*/  STL.64 [R1+0x2c60], R26 ;  /* 0x002c601a01007387 */ /* 0x0001e60000100a00 */
[----:B0-----:R-:W4:Y:S01]  /*3ae60*/  LDL R27, [R1+0x5a4] ;  /* 0x0005a400011b7983 */ /* 0x001f220000100800 */
[----:B------:R-:W-:Y:S01]  /*3ae70*/  STL.64 [R1+0x2c58], R24 ;  /* 0x002c581801007387 */ /* 0x000fe20000100a00 */
[----:B---3--:R-:W-:Y:S01]  /*3ae80*/  HMMA.16816.F32 R20, R12, R16, R20 ;  /* 0x000000100c14723c */ /* 0x008fe20000001814 */
[----:B------:R-:W-:-:S02]  /*3ae90*/  IMAD.MOV.U32 R10, RZ, RZ, R16 ;  /* 0x000000ffff0a7224 */ /* 0x000fc400078e0010 */
[----:B------:R-:W-:Y:S11]  /*3aea0*/  IMAD.MOV.U32 R11, RZ, RZ, R17 ;  /* 0x000000ffff0b7224 */ /* 0x000ff600078e0011 */
[----:B------:R-:W-:Y:S09]  /*3aeb0*/  @!UPT UIADD3 URZ, URZ, URZ, URZ ;  /* 0x0000003f3f3ff290 */ /* 0x000ff2000fffe03f */
[----:B------:R0:W-:Y:S01]  /*3aec0*/  STL.64 [R1+0x1a0], R20 ;  /* 0x0001a01401007387 */ /* 0x0001e20000100a00 */
[----:B------:R-:W-:Y:S03]  /*3aed0*/  STL.64 [R1+0x1a8], R22 ;  /* 0x0001a81601007387 */ /* 0x000fe60000100a00 */
[----:B0-----:R-:W3:Y:S01]  /*3aee0*/  LDL.LU.64 R20, [R1+0x2cf8] ;  /* 0x002cf80001147983 */ /* 0x001ee20000300a00 */
[----:B------:R-:W2:Y:S02]  /*3aef0*/  LDL.LU.64 R18, [R1+0x2cf0] ;  /* 0x002cf00001127983 */ /* 0x000ea40000300a00 */
[----:B------:R-:W2:Y:S02]  /*3af00*/  LDL.LU.64 R16, [R1+0x2ce8] ;  /* 0x002ce80001107983 */ /* 0x000ea40000300a00 */
[----:B------:R-:W-:Y:S01]  /*3af10*/  STL.64 [R1+0x2c88], R10 ;  /* 0x002c880a01007387 */ /* 0x000fe20000100a00 */
[----:B------:R0:W-:Y:S04]  /*3af20*/  STL.64 [R1+0x2c80], R8 ;  /* 0x002c800801007387 */ /* 0x0001e80000100a00 */
[----:B0-----:R-:W2:Y:S01]  /*3af30*/  LDL.LU R8, [R1+0x490] ;  /* 0x0004900001087983 */ /* 0x001ea20000300800 */
[----:B------:R-:W2:Y:S02]  /*3af40*/  LDL.LU R9, [R1+0x494] ;  /* 0x0004940001097983 */ /* 0x000ea40000300800 */
[----:B------:R-:W2:Y:S02]  /*3af50*/  LDL.LU R10, [R1+0x498] ;  /* 0x00049800010a7983 */ /* 0x000ea40000300800 */
[----:B------:R-:W2:Y:S02]  /*3af60*/  LDL.LU R11, [R1+0x49c] ;  /* 0x00049c00010b7983 */ /* 0x000ea40000300800 */
[----:B--2---:R-:W-:Y:S01]  /*3af70*/  STL.64 [R1+0x2c98], R10 ;  /* 0x002c980a01007387 */ /* 0x004fe20000100a00 */
[----:B------:R3:W-:Y:S02]  /*3af80*/  STL.64 [R1+0x2c90], R8 ;  /* 0x002c900801007387 */ /* 0x0007e40000100a00 */
[----:B---3--:R-:W-:-:S02]  /*3af90*/  IMAD.MOV.U32 R8, RZ, RZ, R21 ;  /* 0x000000ffff087224 */ /* 0x008fc400078e0015 */
[----:B------:R-:W-:Y:S02]  /*3afa0*/  IMAD.MOV.U32 R9, RZ, RZ, R20 ;  /* 0x000000ffff097224 */ /* 0x000fe400078e0014 */
[----:B------:R-:W0:Y:S04]  /*3afb0*/  LDSM.16.MT88.4 R20, [R0+0x22080] ;  /* 0x022080000014783b */ /* 0x000e280000004200 */
[----:B------:R-:W-:Y:S01]  /*3afc0*/  STL.64 [R1+0x2cb0], R8 ;  /* 0x002cb00801007387 */ /* 0x000fe20000100a00 */
[----:B------:R-:W-:Y:S03]  /*3afd0*/  HMMA.16816.F32 R4, R12, R16, R4 ;  /* 0x000000100c04723c */ /* 0x000fe60000001804 */
[----:B0-----:R-:W-:Y:S01]  /*3afe0*/  STL.64 [R1+0x2cd0], R22 ;  /* 0x002cd01601007387 */ /* 0x001fe20000100a00 */
[----:B------:R0:W-:Y:S03]  /*3aff0*/  STL.64 [R1+0x2cc8], R20 ;  /* 0x002cc81401007387 */ /* 0x0001e60000100a00 */
[----:B0-----:R-:W2:Y:S01]  /*3b000*/  LDL.LU R20, [R1+0xc0] ;  /* 0x0000c00001147983 */ /* 0x001ea20000300800 */
[----:B------:R-:W2:Y:S02]  /*3b010*/  LDL.LU R21, [R1+0xc4] ;  /* 0x0000c40001157983 */ /* 0x000ea40000300800 */
[----:B------:R-:W2:Y:S02]  /*3b020*/  LDL.LU R22, [R1+0xc8] ;  /* 0x0000c80001167983 */ /* 0x000ea40000300800 */
[----:B------:R-:W2:Y:S11]  /*3b030*/  LDL.LU R23, [R1+0xcc] ;  /* 0x0000cc0001177983 */ /* 0x000eb60000300800 */
[----:B------:R-:W-:Y:S01]  /*3b040*/  STL.64 [R1+0x190], R4 ;  /* 0x0001900401007387 */ /* 0x000fe20000100a00 */
[----:B------:R0:W-:Y:S03]  /*3b050*/  STL.64 [R1+0x198], R6 ;  /* 0x0001980601007387 */ /* 0x0001e60000100a00 */
[----:B0-----:R-:W3:Y:S01]  /*3b060*/  LDL.LU R7, [R1+0x2ce0] ;  /* 0x002ce00001077983 */ /* 0x001ee20000300800 */
[----:B------:R-:W3:Y:S02]  /*3b070*/  LDL.LU.64 R4, [R1+0x2cd8] ;  /* 0x002cd80001047983 */ /* 0x000ee40000300a00 */
[----:B------:R-:W-:-:S02]  /*3b080*/  IMAD.MOV.U32 R8, RZ, RZ, R19 ;  /* 0x000000ffff087224 */ /* 0x000fc400078e0013 */
[----:B------:R-:W-:Y:S02]  /*3b090*/  IMAD.MOV.U32 R9, RZ, RZ, R18 ;  /* 0x000000ffff097224 */ /* 0x000fe400078e0012 */
[----:B------:R-:W-:Y:S02]  /*3b0a0*/  IMAD.MOV.U32 R6, RZ, RZ, R16 ;  /* 0x000000ffff067224 */ /* 0x000fe400078e0010 */
[----:B------:R-:W-:Y:S02]  /*3b0b0*/  IMAD.MOV.U32 R0, RZ, RZ, R17 ;  /* 0x000000ffff007224 */ /* 0x000fe400078e0011 */
[----:B----4-:R-:W0:Y:S01]  /*3b0c0*/  LDSM.16.MT88.4 R16, [R27+0x23000] ;  /* 0x023000001b10783b */ /* 0x010e220000004200 */
[----:B--2---:R-:W-:Y:S03]  /*3b0d0*/  HMMA.16816.F32 R8, R12, R8, R20 ;  /* 0x000000080c08723c */ /* 0x004fe60000001814 */
[----:B------:R-:W1:Y:S04]  /*3b0e0*/  LDSM.16.MT88.4 R12, [R27+0x23080] ;  /* 0x023080001b0c783b */ /* 0x000e680000004200 */
[----:B---3--:R-:W-:Y:S01]  /*3b0f0*/  STL.64 [R1+0x2ca8], R6 ;  /* 0x002ca80601007387 */ /* 0x008fe20000100a00 */
[----:B------:R2:W-:Y:S03]  /*3b100*/  STL.64 [R1+0x2ca0], R4 ;  /* 0x002ca00401007387 */ /* 0x0005e60000100a00 */
[----:B--2---:R-:W2:Y:S01]  /*3b110*/  LDL.LU R4, [R1+0x4a0] ;  /* 0x0004a00001047983 */ /* 0x004ea20000300800 */
[----:B------:R-:W2:Y:S02]  /*3b120*/  LDL.LU R5, [R1+0x4a4] ;  /* 0x0004a40001057983 */ /* 0x000ea40000300800 */
[----:B------:R-:W2:Y:S02]  /*3b130*/  LDL.LU R6, [R1+0x4a8] ;  /* 0x0004a80001067983 */ /* 0x000ea40000300800 */
[----:B------:R-:W2:Y:S01]  /*3b140*/  LDL.LU R7, [R1+0x4ac] ;  /* 0x0004ac0001077983 */ /* 0x000ea20000300800 */
[----:B0-----:R-:W-:Y:S01]  /*3b150*/  STL.64 [R1+0x2c08], R18 ;  /* 0x002c081201007387 */ /* 0x001fe20000100a00 */
[----:B------:R0:W-:Y:S03]  /*3b160*/  STL.64 [R1+0x2c00], R16 ;  /* 0x002c001001007387 */ /* 0x0001e60000100a00 */
[----:B0-----:R-:W3:Y:S01]  /*3b170*/  LDL.LU R16, [R1+0x480] ;  /* 0x0004800001107983 */ /* 0x001ee20000300800 */
[----:B------:R-:W3:Y:S02]  /*3b180*/  LDL.LU R17, [R1+0x484] ;  /* 0x0004840001117983 */ /* 0x000ee40000300800 */
[----:B------:R-:W3:Y:S02]  /*3b190*/  LDL.LU R18, [R1+0x488] ;  /* 0x0004880001127983 */ /* 0x000ee40000300800 */
[----:B------:R-:W3:Y:S01]  /*3b1a0*/  LDL.LU R19, [R1+0x48c] ;  /* 0x00048c0001137983 */ /* 0x000ee20000300800 */
[----:B------:R-:W2:Y:S01]  /*3b1b0*/  LDL.LU.64 R22, [R1+0x2cd0] ;  /* 0x002cd00001167983 */ /* 0x000ea20000300a00 */
[----:B------:R-:W2:Y:S02]  /*3b1c0*/  LDL.LU.64 R20, [R1+0x2cc8] ;  /* 0x002cc80001147983 */ /* 0x000ea40000300a00 */
[----:B------:R-:W4:Y:S02]  /*3b1d0*/  LDL.LU R24, [R1+0x470] ;  /* 0x0004700001187983 */ /* 0x000f240000300800 */
[----:B------:R-:W-:Y:S01]  /*3b1e0*/  STL.64 [R1+0xc0], R8 ;  /* 0x0000c00801007387 */ /* 0x000fe20000100a00 */
[----:B------:R-:W-:Y:S01]  /*3b1f0*/  STL.64 [R1+0xc8], R10 ;  /* 0x0000c80a01007387 */ /* 0x000fe20000100a00 */
[----:B------:R-:W4:Y:S02]  /*3b200*/  LDL.LU R25, [R1+0x474] ;  /* 0x0004740001197983 */ /* 0x000f240000300800 */
[----:B------:R-:W4:Y:S02]  /*3b210*/  LDL.LU R26, [R1+0x478] ;  /* 0x00047800011a7983 */ /* 0x000f240000300800 */
[----:B------:R-:W4:Y:S01]  /*3b220*/  LDL.LU R27, [R1+0x47c] ;  /* 0x00047c00011b7983 */ /* 0x000f220000300800 */
[----:B-1----:R-:W-:Y:S01]  /*3b230*/  STL.64 [R1+0x2b80], R14 ;  /* 0x002b800e01007387 */ /* 0x002fe20000100a00 */
[----:B------:R0:W-:Y:S03]  /*3b240*/  STL.64 [R1+0x2b78], R12 ;  /* 0x002b780c01007387 */ /* 0x0001e60000100a00 */
[----:B------:R-:W1:Y:S04]  /*3b250*/  LDSM.16.MT88.4 R8, [R29+0x23000] ;  /* 0x023000001d08783b */ /* 0x000e680000004200 */
[----:B0-----:R-:W2:Y:S01]  /*3b260*/  LDL.LU.64 R12, [R1+0x70] ;  /* 0x00007000010c7983 */ /* 0x001ea20000300a00 */
[----:B------:R-:W2:Y:S03]  /*3b270*/  LDL.64 R14, [R1+0x78] ;  /* 0x00007800010e7983 */ /* 0x000ea60000100a00 */
[----:B--2---:R-:W-:Y:S01]  /*3b280*/  STL.64 [R1+0x2c18], R14 ;  /* 0x002c180e01007387 */ /* 0x004fe20000100a00 */
[----:B------:R0:W-:Y:S02]  /*3b290*/  STL.64 [R1+0x2c10], R12 ;  /* 0x002c100c01007387 */ /* 0x0001e40000100a00 */
[----:B0-----:R-:W-:-:S02]  /*3b2a0*/  IMAD.MOV.U32 R12, RZ, RZ, R3 ;  /* 0x000000ffff0c7224 */ /* 0x001fc400078e0003 */
[----:B------:R-:W-:Y:S01]  /*3b2b0*/  IMAD.MOV.U32 R13, RZ, RZ, R28 ;  /* 0x000000ffff0d7224 */ /* 0x000fe200078e001c */
[----:B------:R-:W2:Y:S01]  /*3b2c0*/  LDL.LU R3, [R1+0x2cc0] ;  /* 0x002cc00001037983 */ /* 0x000ea20000300800 */
[----:B------:R-:W2:Y:S02]  /*3b2d0*/  LDL.LU R28, [R1+0x2cbc] ;  /* 0x002cbc00011c7983 */ /* 0x000ea40000300800 */
[----:B------:R-:W2:Y:S02]  /*3b2e0*/  LDL.LU R29, [R1+0x2cb8] ;  /* 0x002cb800011d7983 */ /* 0x000ea40000300800 */
[----:B-1----:R0:W-:Y:S01]  /*3b2f0*/  STL.64 [R1], R8 ;  /* 0x0000000801007387 */ /* 0x0021e20000100a00 */
[----:B------:R1:W-:Y:S04]  /*3b300*/  STL.64 [R1+0x8], R10 ;  /* 0x0000080a01007387 */ /* 0x0003e80000100a00 */
[----:B0-----:R-:W1:Y:S02]  /*3b310*/  LDL.LU.64 R8, [R1+0x2cb0] ;  /* 0x002cb00001087983 */ /* 0x001e640000300a00 */
[C---:B-1----:R-:W-:Y:S02]  /*3b320*/  HMMA.16816.F32 R8, R20.reuse, R8, R4 ;  /* 0x000000081408723c */ /* 0x042fe40000001804 */
[----:B------:R-:W2:Y:S01]  /*3b330*/  LDL.LU.64 R6, [R1+0x2ca8] ;  /* 0x002ca80001067983 */ /* 0x000ea20000300a00 */
[----:B------:R-:W4:Y:S11]  /*3b340*/  LDL.LU.64 R4, [R1+0x2ca0] ;  /* 0x002ca00001047983 */ /* 0x000f360000300a00 */
[----:B------:R-:W-:Y:S09]  /*3b350*/  @!UPT UIADD3 URZ, URZ, URZ, URZ ;  /* 0x0000003f3f3ff290 */ /* 0x000ff2000fffe03f */
[----:B------:R-:W-:Y:S01]  /*3b360*/  STL.64 [R1+0x60], R8 ;  /* 0x0000600801007387 */ /* 0x000fe20000100a00 */
[----:B------:R0:W-:Y:S03]  /*3b370*/  STL.64 [R1+0x68], R10 ;  /* 0x0000680a01007387 */ /* 0x0001e60000100a00 */
[----:B0-----:R-:W2:Y:S01]  /*3b380*/  LDL.LU.64 R10, [R1+0x2c98] ;  /* 0x002c9800010a7983 */ /* 0x001ea20000300a00 */
[----:B------:R-:W2:Y:S02]  /*3b390*/  LDL.LU.64 R8, [R1+0x2c90] ;  /* 0x002c900001087983 */ /* 0x000ea40000300a00 */
[C---:B--2---:R-:W-:Y:S01]  /*3b3a0*/  HMMA.16816.F32 R12, R20.reuse, R12, R8 ;  /* 0x0000000c140c723c */ /* 0x044fe20000001808 */
[----:B------:R-:W2:Y:S01]  /*3b3b0*/  LDL.LU.64 R10, [R1+0x2c88] ;  /* 0x002c8800010a7983 */ /* 0x000ea20000300a00 */
[----:B------:R-:W3:Y:S11]  /*3b3c0*/  LDL.LU.64 R8, [R1+0x2c80] ;  /* 0x002c800001087983 */ /* 0x000ef60000300a00 */
[----:B------:R-:W-:Y:S10]  /*3b3d0*/  @!UPT UIADD3 URZ, URZ, URZ, URZ ;  /* 0x0000003f3f3ff290 */ /* 0x000ff4000fffe03f */
[----:B------:R-:W-:Y:S01]  /*3b3e0*/  STL.64 [R1+0x50], R12 ;  /* 0x0000500c01007387 */ /* 0x000fe20000100a00 */
[----:B------:R3:W-:Y:S02]  /*3b3f0*/  STL.64 [R1+0x58], R14 ;  /* 0x0000580e01007387 */ /* 0x0007e40000100a00 */
[----:B---3--:R-:W-:Y:S01]  /*3b400*/  HMMA.16816.F32 R12, R20, R8, R16 ;  /* 0x00000008140c723c */ /* 0x008fe20000001810 */
[----:B------:R-:W3:Y:S11]  /*3b410*/  LDL.LU R16, [R1+0x320] ;  /* 0x0003200001107983 */ /* 0x000ef60000300800 */
[----:B------:R-:W-:Y:S11]  /*3b420*/  @!UPT UIADD3 URZ, URZ, URZ, URZ ;  /* 0x0000003f3f3ff290 */ /* 0x000ff6000fffe03f */
[----:B------:R0:W-:Y:S01]  /*3b430*/  STL.64 [R1+0x40], R12 ;  /* 0x0000400c01007387 */ /* 0x0001e20000100a00 */
[----:B------:R-:W-:Y:S02]  /*3b440*/  STL.64 [R1+0x48], R14 ;  /* 0x0000480e01007387 */ /* 0x000fe40000100a00 */
[----:B------:R-:W3:Y:S02]  /*3b450*/  LDL.LU R17, [R1+0x324] ;  /* 0x0003240001117983 */ /* 0x000ee40000300800 */
[----:B------:R-:W2:Y:S01]  /*3b460*/  LDL.LU R18, [R1+0x328] ;  /* 0x0003280001127983 */ /* 0x000ea20000300800 */
[----:B------:R-:W2:Y:S01]  /*3b470*/  LDL.LU R19, [R1+0x32c] ;  /* 0x00032c0001137983 */ /* 0x000ea20000300800 */
[----:B0-----:R-:W-:Y:S02]  /*3b480*/  IMAD.MOV.U32 R12, RZ, RZ, R6 ;  /* 0x000000ffff0c7224 */ /* 0x001fe400078e0006 */
[----:B------:R-:W-:Y:S01]  /*3b490*/  IMAD.MOV.U32 R13, RZ, RZ, R0 ;  /* 0x000000ffff0d7224 */ /* 0x000fe200078e0000 */
[----:B--2---:R-:W-:Y:S01]  /*3b4a0*/  STL.64 [R1+0x2c28], R18 ;  /* 0x002c281201007387 */ /* 0x004fe20000100a00 */
[----:B---3--:R0:W-:Y:S02]  /*3b4b0*/  STL.64 [R1+0x2c20], R16 ;  /* 0x002c201001007387 */ /* 0x0081e40000100a00 */
[----:B------:R-:W2:Y:S02]  /*3b4c0*/  LDL.LU R6, [R1+0x2c7c] ;  /* 0x002c7c0001067983 */ /* 0x000ea40000300800 */
[----:B------:R-:W3:Y:S01]  /*3b4d0*/  LDL.LU R0, [R1+0x2c78] ;  /* 0x002c780001007983 */ /* 0x000ee20000300800 */
[----:B------:R1:W-:Y:S04]  /*3b4e0*/  STL.64 [R1+0x2c30], R12 ;  /* 0x002c300c01007387 */ /* 0x0003e80000100a00 */
[----:B0-----:R-:W2:Y:S01]  /*3b4f0*/  LDL.LU R16, [R1+0x440] ;  /* 0x0004400001107983 */ /* 0x001ea20000300800 */
[----:B------:R-:W2:Y:S02]  /*3b500*/  LDL.LU R17, [R1+0x444] ;  /* 0x0004440001117983 */ /* 0x000ea40000300800 */
[----:B------:R-:W2:Y:S02]  /*3b510*/  LDL.LU R18, [R1+0x448] ;  /* 0x0004480001127983 */ /* 0x000ea40000300800 */
[----:B------:R-:W2:Y:S02]  /*3b520*/  LDL.LU R19, [R1+0x44c] ;  /* 0x00044c0001137983 */ /* 0x000ea40000300800 */
[----:B-1----:R-:W-:-:S02]  /*3b530*/  IMAD.MOV.U32 R12, RZ, RZ, R10 ;  /* 0x000000ffff0c7224 */ /* 0x002fc400078e000a */
[----:B------:R-:W-:Y:S01]  /*3b540*/  IMAD.MOV.U32 R13, RZ, RZ, R11 ;  /* 0x000000ffff0d7224 */ /* 0x000fe200078e000b */
[----:B--2---:R-:W-:Y:S01]  /*3b550*/  STL.64 [R1+0x2c40], R18 ;  /* 0x002c401201007387 */ /* 0x004fe20000100a00 */
[----:B------:R-:W-:Y:S02]  /*3b560*/  STL.64 [R1+0x2c38], R16 ;  /* 0x002c381001007387 */ /* 0x000fe40000100a00 */
[----:B------:R-:W2:Y:S02]  /*3b570*/  LDL.LU R10, [R1+0x2c74] ;  /* 0x002c7400010a7983 */ /* 0x000ea40000300800 */
[----:B------:R-:W3:Y:S01]  /*3b580*/  LDL.LU R11, [R1+0x2c70] ;  /* 0x002c7000010b7983 */ /* 0x000ee20000300800 */
[----:B------:R0:W-:Y:S04]  /*3b590*/  STL.64 [R1+0x2c50], R12 ;  /* 0x002c500c01007387 */ /* 0x0001e80000100a00 */
[----:B0-----:R-:W3:Y:S01]  /*3b5a0*/  LDL.LU R12, [R1+0x460] ;  /* 0x00046000010c7983 */ /* 0x001ee20000300800 */
[----:B------:R-:W3:Y:S02]  /*3b5b0*/  LDL.LU R13, [R1+0x464] ;  /* 0x00046400010d7983 */ /* 0x000ee40000300800 */
[----:B------:R-:W3:Y:S02]  /*3b5c0*/  LDL.LU R14, [R1+0x468] ;  /* 0x00046800010e7983 */ /* 0x000ee40000300800 */
[----:B------:R-:W3:Y:S01]  /*3b5d0*/  LDL.LU R15, [R1+0x46c] ;  /* 0x00046c00010f7983 */ /* 0x000ee20000300800 */
[----:B----4-:R-:W-:Y:S01]  /*3b5e0*/  HMMA.16816.F32 R24, R20, R4, R24 ;  /* 0x000000041418723c */ /* 0x010fe20000001818 */
[----:B--2---:R-:W-:-:S02]  /*3b5f0*/  IMAD.MOV.U32 R16, RZ, RZ, R10 ;  /* 0x000000ffff107224 */ /* 0x004fc400078e000a */
[----:B---3--:R-:W-:Y:S01]  /*3b600*/  IMAD.MOV.U32 R17, RZ, RZ, R11 ;  /* 0x000000ffff117224 */ /* 0x008fe200078e000b */
[----:B------:R-:W2:Y:S01]  /*3b610*/  LDL.LU R10, [R1+0x2c6c] ;  /* 0x002c6c00010a7983 */ /* 0x000ea20000300800 */
[----:B------:R-:W2:Y:S02]  /*3b620*/  LDL.LU R11, [R1+0x2c68] ;  /* 0x002c6800010b7983 */ /* 0x000ea40000300800 */
[----:B------:R-:W3:Y:S02]  /*3b630*/  LDL.LU R18, [R1+0x458] ;  /* 0x0004580001127983 */ /* 0x000ee40000300800 */
[----:B------:R-:W3:Y:S11]  /*3b640*/  LDL.LU R19, [R1+0x45c] ;  /* 0x00045c0001137983 */ /* 0x000ef60000300800 */
[----:B------:R-:W-:Y:S04]  /*3b650*/  @!UPT UIADD3 URZ, URZ, URZ, URZ ;  /* 0x0000003f3f3ff290 */ /* 0x000fe8000fffe03f */
[----:B------:R-:W-:Y:S01]  /*3b660*/  IMAD.MOV.U32 R9, RZ, RZ, R26 ;  /* 0x000000ffff097224 */ /* 0x000fe200078e001a */
[----:B------:R0:W-:Y:S01]  /*3b670*/  STL.64 [R1+0x30], R24 ;  /* 0x0000301801007387 */ /* 0x0001e20000100a00 */
[----:B------:R-:W-:Y:S02]  /*3b680*/  IMAD.MOV.U32 R8, RZ, RZ, R27 ;  /* 0x000000ffff087224 */ /* 0x000fe400078e001b */
[----:B------:R-:W4:Y:S01]  /*3b690*/  LDL.LU.64 R26, [R1+0x2c60] ;  /* 0x002c6000011a7983 */ /* 0x000f220000300a00 */
[----:B0-----:R-:W3:Y:S01]  /*3b6a0*/  LDL.LU.64 R24, [R1+0x2c58] ;  /* 0x002c580001187983 */ /* 0x001ee20000300a00 */
[----:B------:R-:W-:Y:S03]  /*3b6b0*/  STL [R1+0x2a68], R9 ;  /* 0x002a680901007387 */ /* 0x000fe60000100800 */
[----:B--2---:R0:W-:Y:S01]  /*3b6c0*/  STL.64 [R1+0x2bd0], R10 ;  /* 0x002bd00a01007387 */ /* 0x0041e20000100a00 */
[----:B------:R-:W-:Y:S03]  /*3b6d0*/  STL [R1+0x2bc8], R8 ;  /* 0x002bc80801007387 */ /* 0x000fe60000100800 */
[----:B0-----:R-:W2:Y:S01]  /*3b6e0*/  LDL.64 R10, [R1+0x18] ;  /* 0x00001800010a7983 */ /* 0x001ea20000100a00 */
[C---:B---3--:R-:W-:Y:S11]  /*3b6f0*/  HMMA.16816.F32 R12, R20.reuse, R24, R12 ;  /* 0x00000018140c723c */ /* 0x048ff6000000180c */
[----:B------:R-:W-:Y:S11]  /*3b700*/  @!UPT UIADD3 URZ, URZ, URZ, URZ ;  /* 0x0000003f3f3ff290 */ /* 0x000ff6000fffe03f */
[----:B------:R-:W-:Y:S02]  /*3b710*/  @!UPT UIADD3 URZ, URZ, URZ, URZ ;  /* 0x0000003f3f3ff290 */ /* 0x000fe4000fffe03f */
[----:B------:R-:W-:Y:S02]  /*3b720*/  IMAD.MOV.U32 R5, RZ, RZ, R14 ;  /* 0x000000ffff057224 */ /* 0x000fe400078e000e */
[----:B------:R-:W-:Y:S01]  /*3b730*/  IMAD.MOV.U32 R4, RZ, RZ, R15 ;  /* 0x000000ffff047224 */ /* 0x000fe200078e000f */
[----:B--2---:R0:W-:Y:S04]  /*3b740*/  STL.64 [R1+0x2be8], R10 ;  /* 0x002be80a01007387 */ /* 0x0041e80000100a00 */
[----:B0-----:R-:W2:Y:S04]  /*3b750*/  LDL R10, [R1+0x28] ;  /* 0x00002800010a7983 */ /* 0x001ea80000100800 */
[----:B------:R-:W2:Y:S01]  /*3b760*/  LDL R11, [R1+0x2c] ;  /* 0x00002c00010b7983 */ /* 0x000ea20000100800 */
[----:B------:R0:W-:Y:S03]  /*3b770*/  STL.64 [R1+0x460], R12 ;  /* 0x0004600c01007387 */ /* 0x0001e60000100a00 */
[----:B0-----:R-:W3:Y:S01]  /*3b780*/  LDL.LU.64 R12, [R1+0x2c50] ;  /* 0x002c5000010c7983 */ /* 0x001ee20000300a00 */
[----:B------:R-:W-:Y:S02]  /*3b790*/  STL.64 [R1+0x2be0], R6 ;  /* 0x002be00601007387 */ /* 0x000fe40000100a00 */
[----:B------:R0:W-:Y:S02]  /*3b7a0*/  STL.64 [R1+0x2bd8], R4 ;  /* 0x002bd80401007387 */ /* 0x0001e40000100a00 */
[----:B0-----:R-:W2:Y:S01]  /*3b7b0*/  LDL.LU R4, [R1+0x300] ;  /* 0x0003000001047983 */ /* 0x001ea20000300800 */
[----:B------:R-:W2:Y:S02]  /*3b7c0*/  LDL.LU R5, [R1+0x304] ;  /* 0x0003040001057983 */ /* 0x000ea40000300800 */
[----:B------:R-:W2:Y:S02]  /*3b7d0*/  LDL.LU R6, [R1+0x308] ;  /* 0x0003080001067983 */ /* 0x000ea40000300800 */
[----:B------:R-:W2:Y:S01]  /*3b7e0*/  LDL.LU R7, [R1+0x30c] ;  /* 0x00030c0001077983 */ /* 0x000ea20000300800 */
[----:B---3--:R-:W-:Y:S01]  /*3b7f0*/  HMMA.16816.F32 R12, R20, R12, R16 ;  /* 0x0000000c140c723c */ /* 0x008fe20000001810 */
[----:B--2---:R-:W-:Y:S01]  /*3b800*/  STL.64 [R1+0x2bf8], R6 ;  /* 0x002bf80601007387 */ /* 0x004fe20000100a00 */
[----:B------:R0:W-:Y:S03]  /*3b810*/  STL.64 [R1+0x2bf0], R4 ;  /* 0x002bf00401007387 */ /* 0x0001e60000100a00 */
[----:B0-----:R-:W2:Y:S01]  /*3b820*/  LDL.LU R4, [R1+0x310] ;  /* 0x0003100001047983 */ /* 0x001ea20000300800 */
[----:B------:R-:W2:Y:S02]  /*3b830*/  LDL.LU R5, [R1+0x314] ;  /* 0x0003140001057983 */ /* 0x000ea40000300800 */
[----:B------:R-:W2:Y:S02]  /*3b840*/  LDL.LU R6, [R1+0x318] ;  /* 0x0003180001067983 */ /* 0x000ea40000300800 */
[----:B------:R-:W2:Y:S01]  /*3b850*/  LDL.LU R7, [R1+0x31c] ;  /* 0x00031c0001077983 */ /* 0x000ea20000300800 */
[----:B----4-:R0:W-:Y:S01]  /*3b860*/  STL.64 [R1+0x2bb8], R26 ;  /* 0x002bb81a01007387 */ /* 0x0101e20000100a00 */
[----:B------:R-:W3:Y:S02]  /*3b870*/  LDL.LU R24, [R1+0x2e0] ;  /* 0x0002e00001187983 */ /* 0x000ee40000300800 */
[----:B------:R-:W3:Y:S01]  /*3b880*/  LDL.LU R25, [R1+0x2e4] ;  /* 0x0002e40001197983 */ /* 0x000ee20000300800 */
[----:B0-----:R-:W3:Y:S01]  /*3b890*/  LDL.LU R26, [R1+0x2e8] ;  /* 0x0002e800011a7983 */ /* 0x001ee20000300800 */
[----:B------:R-:W-:-:S02]  /*3b8a0*/  IMAD.MOV.U32 R27, RZ, RZ, R0 ;  /* 0x000000ffff1b7224 */ /* 0x000fc400078e0000 */
[----:B------:R-:W4:Y:S02]  /*3b8b0*/  LDL.LU R0, [R1+0x2c48] ;  /* 0x002c480001007983 */ /* 0x000f240000300800 */
[----:B------:R-:W2:Y:S01]  /*3b8c0*/  LDL.LU.64 R18, [R1+0x2c40] ;  /* 0x002c400001127983 */ /* 0x000ea20000300a00 */
[----:B------:R-:W2:Y:S02]  /*3b8d0*/  LDL.LU.64 R16, [R1+0x2c38] ;  /* 0x002c380001107983 */ /* 0x000ea40000300a00 */
[----:B------:R0:W-:Y:S02]  /*3b8e0*/  STL.64 [R1+0x450], R12 ;  /* 0x0004500c01007387 */ /* 0x0001e40000100a00 */
[----:B------:R2:W-:Y:S01]  /*3b8f0*/  STL.64 [R1+0x458], R14 ;  /* 0x0004580e01007387 */ /* 0x0005e20000100a00 */
        /* <DEDUP_REMOVED lines=8> */
[----:B------:R-:W2:Y:S02]  /*3b980*/  LDL.LU.64 R12, [R1+0x2c10] ;  /* 0x002c1000010c7983 */ /* 0x000ea40000300a00 */
[----:B--2---:R-:W-:Y:S01]  /*3b990*/  HMMA.16816.F32 R20, R20, R12, R16 ;  /* 0x0000000c1414723c */ /* 0x004fe20000001810 */
[----:B------:R-:W2:Y:S01]  /*3b9a0*/  LDL.LU.64 R18, [R1+0x2c08] ;  /* 0x002c080001127983 */ /* 0x000ea20000300a00 */
[----:B------:R-:W2:Y:S02]  /*3b9b0*/  LDL.LU.64 R16, [R1+0x2c00] ;  /* 0x002c000001107983 */ /* 0x000ea40000300a00 */
[----:B------:R0:W-:Y:S02]  /*3b9c0*/  STL.64 [R1+0x2b90], R14 ;  /* 0x002b900e01007387 */ /* 0x0001e40000100a00 */
[----:B------:R-:W3:Y:S11]  /*3b9d0*/  LDL.LU R12, [R1+0x2f0] ;  /* 0x0002f000010c7983 */ /* 0x000ef60000300800 */
[----:B------:R-:W-:Y:S06]  /*3b9e0*/  @!UPT UIADD3 URZ, URZ, URZ, URZ ;  /* 0x0000003f3f3ff290 */ /* 0x000fec000fffe03f */
[----:B------:R-:W-:Y:S01]  /*3b9f0*/  STL.64 [R1+0x320], R20 ;  /* 0x0003201401007387 */ /* 0x000fe20000100a00 */
[----:B------:R1:W-:Y:S02]  /*3ba00*/  STL.64 [R1+0x328], R22 ;  /* 0x0003281601007387 */ /* 0x0003e40000100a00 */
[----:B------:R-:W3:Y:S02]  /*3ba10*/  LDL.LU R13, [R1+0x2f4] ;  /* 0x0002f400010d7983 */ /* 0x000ee40000300800 */
[----:B0-----:R-:W3:Y:S01]  /*3ba20*/  LDL.LU R14, [R1+0x2f8] ;  /* 0x0002f800010e7983 */ /* 0x001ee20000300800 */
[----:B------:R-:W3:Y:S04]  /*3ba30*/  LDL.LU R15, [R1+0x2fc] ;  /* 0x0002fc00010f7983 */ /* 0x000ee80000300800 */
[----:B-1----:R-:W3:Y:S01]  /*3ba40*/  LDL R22, [R1+0x88] ;  /* 0x0000880001167983 */ /* 0x002ee20000100800 */
[C---:B--2---:R-:W-:Y:S03]  /*3ba50*/  HMMA.16816.F32 R8, R16.reuse, R10, R4 ;  /* 0x0000000a1008723c */ /* 0x044fe60000001804 */
[----:B------:R-:W2:Y:S01]  /*3ba60*/  LDL.LU.64 R6, [R1+0x2bf8] ;  /* 0x002bf80001067983 */ /* 0x000ea20000300a00 */
[----:B------:R-:W2:Y:S11]  /*3ba70*/  LDL.LU.64 R4, [R1+0x2bf0] ;  /* 0x002bf00001047983 */ /* 0x000eb60000300a00 */
[----:B------:R-:W-:Y:S08]  /*3ba80*/  @!UPT UIADD3 URZ, URZ, URZ, URZ ;  /* 0x0000003f3f3ff290 */ /* 0x000ff0000fffe03f */
        /* <DEDUP_REMOVED lines=11> */
[----:B------:R-:W3:Y:S02]  /*3bb40*/  LDL.LU.64 R10, [R1+0x2bd0] ;  /* 0x002bd000010a7983 */ /* 0x000ee40000300a00 */
[----:B------:R-:W2:Y:S02]  /*3bb50*/  LDL.LU R8, [R1+0x2bc8] ;  /* 0x002bc80001087983 */ /* 0x000ea40000300800 */
[----:B----4-:R-:W-:Y:S01]  /*3bb60*/  IMAD.MOV.U32 R23, RZ, RZ, R0 ;  /* 0x000000ffff177224 */ /* 0x010fe200078e0000 */
[----:B---3--:R-:W-:Y:S11]  /*3bb70*/  HMMA.16816.F32 R12, R16, R10, R12 ;  /* 0x0000000a100c723c */ /* 0x008ff6000000180c */
[----:B------:R-:W-:Y:S11]  /*3bb80*/  @!UPT UIADD3 URZ, URZ, URZ, URZ ;  /* 0x0000003f3f3ff290 */ /* 0x000ff6000fffe03f */
[----:B------:R-:W-:Y:S01]  /*3bb90*/  @!UPT UIADD3 URZ, URZ, URZ, URZ ;  /* 0x0000003f3f3ff290 */ /* 0x000fe2000fffe03f */
[----:B------:R-:W-:Y:S01]  /*3bba0*/  STL.64 [R1+0x2f0], R12 ;  /* 0x0002f00c01007387 */ /* 0x000fe20000100a00 */
[----:B------:R-:W-:Y:S02]  /*3bbb0*/  STL [R1+0x2f8], R14 ;  /* 0x0002f80e01007387 */ /* 0x000fe40000100800 */
[----:B------:R-:W-:Y:S02]  /*3bbc0*/  STL.64 [R1+0x2ba0], R10 ;  /* 0x002ba00a01007387 */ /* 0x000fe40000100a00 */
[----:B--2---:R0:W-:Y:S02]  /*3bbd0*/  STL [R1+0x2b98], R8 ;  /* 0x002b980801007387 */ /* 0x0041e40000100800 */
[----:B0-----:R-:W2:Y:S01]  /*3bbe0*/  LDL.LU R8, [R1+0x2c0] ;  /* 0x0002c00001087983 */ /* 0x001ea20000300800 */
[----:B------:R-:W2:Y:S02]  /*3bbf0*/  LDL.LU R9, [R1+0x2c4] ;  /* 0x0002c40001097983 */ /* 0x000ea40000300800 */
[----:B------:R-:W2:Y:S02]  /*3bc00*/  LDL.LU R10, [R1+0x2c8] ;  /* 0x0002c800010a7983 */ /* 0x000ea40000300800 */
[----:B------:R-:W-:-:S02]  /*3bc10*/  IMAD.MOV.U32 R11, RZ, RZ, R6 ;  /* 0x000000ffff0b7224 */ /* 0x000fc400078e0006 */
[----:B------:R-:W-:Y:S01]  /*3bc20*/  IMAD.MOV.U32 R12, RZ, RZ, R7 ;  /* 0x000000ffff0c7224 */ /* 0x000fe200078e0007 */
[----:B------:R-:W3:Y:S01]  /*3bc30*/  LDL.LU R6, [R1+0x2bc4] ;  /* 0x002bc40001067983 */ /* 0x000ee20000300800 */
[----:B------:R-:W3:Y:S02]  /*3bc40*/  LDL.LU R7, [R1+0x2bc0] ;  /* 0x002bc00001077983 */ /* 0x000ee40000300800 */
[----:B------:R-:W4:Y:S02]  /*3bc50*/  LDL.LU R13, [R1+0x2b4] ;  /* 0x0002b400010d7983 */ /* 0x000f240000300800 */
[----:B------:R-:W-:Y:S01]  /*3bc60*/  IMAD.MOV.U32 R0, RZ, RZ, R15 ;  /* 0x000000ffff007224 */ /* 0x000fe200078e000f */
[----:B------:R-:W2:Y:S01]  /*3bc70*/  LDL.LU R14, [R1+0x2b8] ;  /* 0x0002b800010e7983 */ /* 0x000ea20000300800 */
[----:B------:R-:W2:Y:S01]  /*3bc80*/  LDL.LU R15, [R1+0x2bc] ;  /* 0x0002bc00010f7983 */ /* 0x000ea20000300800 */
[C---:B---3--:R-:W-:Y:S02]  /*3bc90*/  HMMA.16816.F32 R24, R16.reuse, R6, R24 ;  /* 0x000000061018723c */ /* 0x048fe40000001818 */
[----:B--2---:R0:W-:Y:S01]  /*3bca0*/  STL.64 [R1+0x2bb0], R14 ;  /* 0x002bb00e01007387 */ /* 0x0041e20000100a00 */
[----:B----4-:R-:W-:Y:S03]  /*3bcb0*/  STL.64 [R1+0x2ba8], R12 ;  /* 0x002ba80c01007387 */ /* 0x010fe60000100a00 */
[----:B0-----:R-:W2:Y:S01]  /*3bcc0*/  LDL.64 R14, [R1+0x98] ;  /* 0x00009800010e7983 */ /* 0x001ea20000100a00 */
[----:B------:R-:W-:Y:S11]  /*3bcd0*/  STL [R1+0x2830], R0 ;  /* 0x0028300001007387 */ /* 0x000ff60000100800 */
[----:B------:R-:W-:Y:S05]  /*3bce0*/  @!UPT UIADD3 URZ, URZ, URZ, URZ ;  /* 0x0000003f3f3ff290 */ /* 0x000fea000fffe03f */
[----:B------:R-:W-:Y:S01]  /*3bcf0*/  STL.64 [R1+0x2e0], R24 ;  /* 0x0002e01801007387 */ /* 0x000fe20000100a00 */
[----:B------:R0:W-:Y:S03]  /*3bd00*/  STL.64 [R1+0x2e8], R26 ;  /* 0x0002e81a01007387 */ /* 0x0001e60000100a00 */
[----:B0-----:R-:W3:Y:S01]  /*3bd10*/  LDL.LU.64 R26, [R1+0x2bb8] ;  /* 0x002bb800011a7983 */ /* 0x001ee20000300a00 */
[----:B------:R-:W-:Y:S02]  /*3bd20*/  STL.64 [R1+0x2b68], R6 ;  /* 0x002b680601007387 */ /* 0x000fe40000100a00 */
[----:B------:R0:W-:Y:S02]  /*3bd30*/  STL.64 [R1+0x2b60], R4 ;  /* 0x002b600401007387 */ /* 0x0001e40000100a00 */
[----:B0-----:R-:W3:Y:S01]  /*3bd40*/  LDL.LU R4, [R1+0x2d0] ;  /* 0x0002d00001047983 */ /* 0x001ee20000300800 */
[----:B------:R-:W3:Y:S02]  /*3bd50*/  LDL.LU R5, [R1+0x2d4] ;  /* 0x0002d40001057983 */ /* 0x000ee40000300800 */
[----:B------:R-:W3:Y:S02]  /*3bd60*/  LDL.LU R6, [R1+0x2d8] ;  /* 0x0002d80001067983 */ /* 0x000ee40000300800 */
[----:B------:R-:W3:Y:S02]  /*3bd70*/  LDL.LU R7, [R1+0x2dc] ;  /* 0x0002dc0001077983 */ /* 0x000ee40000300800 */
[C---:B---3--:R-:W-:Y:S11]  /*3bd80*/  HMMA.16816.F32 R4, R16.reuse, R26, R4 ;  /* 0x0000001a1004723c */ /* 0x048ff60000001804 */
[----:B------:R-:W-:Y:S11]  /*3bd90*/  @!UPT UIADD3 URZ, URZ, URZ, URZ ;  /* 0x0000003f3f3ff290 */ /* 0x000ff6000fffe03f */
[----:B------:R-:W-:Y:S01]  /*3bda0*/  @!UPT UIADD3 URZ, URZ, URZ, URZ ;  /* 0x0000003f3f3ff290 */ /* 0x000fe2000fffe03f */
[----:B------:R-:W-:Y:S01]  /*3bdb0*/  STL.64 [R1+0x2d0], R4 ;  /* 0x0002d00401007387 */ /* 0x000fe20000100a00 */
[----:B------:R0:W-:Y:S03]  /*3bdc0*/  STL.64 [R1+0x2d8], R6 ;  /* 0x0002d80601007387 */ /* 0x0001e60000100a00 */
[----:B0-----:R-:W3:Y:S01]  /*3bdd0*/  LDL.64 R6, [R1+0x28] ;  /* 0x0000280001067983 */ /* 0x001ee20000100a00 */
[----:B--2---:R-:W-:Y:S03]  /*3bde0*/  HMMA.16816.F32 R8, R16, R14, R8 ;  /* 0x0000000e1008723c */ /* 0x004fe60000001808 */
[----:B---3--:R0:W-:Y:S01]  /*3bdf0*/  STL.64 [R1+0x2b88], R6 ;  /* 0x002b880601007387 */ /* 0x0081e20000100a00 */
[----:B------:R-:W2:Y:S02]  /*3be00*/  LDL.LU R4, [R1+0x210] ;  /* 0x0002100001047983 */ /* 0x000ea40000300800 */
[----:B------:R-:W2:Y:S01]  /*3be10*/  LDL.LU R5, [R1+0x214] ;  /* 0x0002140001057983 */ /* 0x000ea20000300800 */
[----:B0-----:R-:W2:Y:S01]  /*3be20*/  LDL.LU R6, [R1+0x218] ;  /* 0x0002180001067983 */ /* 0x001ea20000300800 */
[----:B------:R-:W2:Y:S02]  /*3be30*/  LDL.LU R7, [R1+0x21c] ;  /* 0x00021c0001077983 */ /* 0x000ea40000300800 */
[----:B------:R0:W-:Y:S02]  /*3be40*/  STL.64 [R1+0x2b58], R26 ;  /* 0x002b581a01007387 */ /* 0x0001e40000100a00 */
[----:B0-----:R-:W-:-:S02]  /*3be50*/  IMAD.MOV.U32 R26, RZ, RZ, R21 ;  /* 0x000000ffff1a7224 */ /* 0x001fc400078e0015 */
[----:B------:R-:W-:Y:S02]  /*3be60*/  IMAD.MOV.U32 R27, RZ, RZ, R20 ;  /* 0x000000ffff1b7224 */ /* 0x000fe400078e0014 */
[----:B------:R-:W-:Y:S02]  /*3be70*/  IMAD.MOV.U32 R21, RZ, RZ, R14 ;  /* 0x000000ffff157224 */ /* 0x000fe400078e000e */
[----:B------:R-:W-:Y:S01]  /*3be80*/  IMAD.MOV.U32 R20, RZ, RZ, R15 ;  /* 0x000000ffff147224 */ /* 0x000fe200078e000f */
[----:B------:R0:W-:Y:S01]  /*3be90*/  STL.64 [R1+0x2b70], R26 ;  /* 0x002b701a01007387 */ /* 0x0001e20000100a00 */
[----:B------:R-:W3:Y:S02]  /*3bea0*/  LDL.LU.64 R14, [R1+0x2bb0] ;  /* 0x002bb000010e7983 */ /* 0x000ee40000300a00 */
[----:B------:R-:W3:Y:S02]  /*3beb0*/  LDL.LU.64 R12, [R1+0x2ba8] ;  /* 0x002ba800010c7983 */ /* 0x000ee40000300a00 */
[----:B------:R-:W-:-:S02]  /*3bec0*/  IMAD.MOV.U32 R24, RZ, RZ, R29 ;  /* 0x000000ffff187224 */ /* 0x000fc400078e001d */
[----:B------:R-:W-:Y:S02]  /*3bed0*/  IMAD.MOV.U32 R25, RZ, RZ, R28 ;  /* 0x000000ffff197224 */ /* 0x000fe400078e001c */
[----:B------:R-:W-:Y:S02]  /*3bee0*/  IMAD.MOV.U32 R29, RZ, RZ, R8 ;  /* 0x000000ffff1d7224 */ /* 0x000fe400078e0008 */
[----:B------:R-:W-:Y:S02]  /*3bef0*/  IMAD.MOV.U32 R28, RZ, RZ, R9 ;  /* 0x000000ffff1c7224 */ /* 0x000fe400078e0009 */
[----:B0-----:R-:W-:Y:S02]  /*3bf00*/  IMAD.MOV.U32 R27, RZ, RZ, R2 ;  /* 0x000000ffff1b7224 */ /* 0x001fe400078e0002 */
[----:B------:R-:W-:Y:S02]  /*3bf10*/  IMAD.MOV.U32 R26, RZ, RZ, R3 ;  /* 0x000000ffff1a7224 */ /* 0x000fe400078e0003 */
[----:B------:R-:W-:-:S02]  /*3bf20*/  IMAD.MOV.U32 R2, RZ, RZ, R11 ;  /* 0x000000ffff027224 */ /* 0x000fc400078e000b */
[----:B------:R-:W-:Y:S02]  /*3bf30*/  IMAD.MOV.U32 R3, RZ, RZ, R10 ;  /* 0x000000ffff037224 */ /* 0x000fe400078e000a */
[----:B------:R-:W4:Y:S01]  /*3bf40*/  LDL.LU.64 R10, [R1+0x2ba0] ;  /* 0x002ba000010a7983 */ /* 0x000f220000300a00 */
[----:B------:R-:W2:Y:S02]  /*3bf50*/  LDL.LU R8, [R1+0x2b98] ;  /* 0x002b980001087983 */ /* 0x000ea40000300800 */
[----:B------:R-:W2:Y:S02]  /*3bf60*/  LDL R9, [R1+0x760] ;  /* 0x0007600001097983 */ /* 0x000ea40000100800 */
[----:B------:R-:W-:Y:S01]  /*3bf70*/  STL [R1+0x2840], R2 ;  /* 0x0028400201007387 */ /* 0x000fe20000100800 */
[----:B------:R-:W-:Y:S01]  /*3bf80*/  STL [R1+0x283c], R3 ;  /* 0x00283c0301007387 */ /* 0x000fe20000100800 */
[----:B------:R-:W-:Y:S02]  /*3bf90*/  STL [R1+0x2838], R28 ;  /* 0x0028381c01007387 */ /* 0x000fe40000100800 */
[----:B------:R-:W-:Y:S01]  /*3bfa0*/  STL [R1+0x2834], R29 ;  /* 0x0028341d01007387 */ /* 0x000fe20000100800 */
[C---:B---3--:R-:W-:Y:S11]  /*3bfb0*/  HMMA.16816.F32 R12, R16.reuse, R22, R12 ;  /* 0x00000016100c723c */ /* 0x048ff6000000180c */
[----:B------:R-:W-:Y:S11]  /*3bfc0*/  @!UPT UIADD3 URZ, URZ, URZ, URZ ;  /* 0x0000003f3f3ff290 */ /* 0x000ff6000fffe03f */
[----:B------:R-:W-:Y:S01]  /*3bfd0*/  @!UPT UIADD3 URZ, URZ, URZ, URZ ;  /* 0x0000003f3f3ff290 */ /* 0x000fe2000fffe03f */
[----:B------:R-:W-:Y:S01]  /*3bfe0*/  STL.64 [R1+0x2b0], R12 ;  /* 0x0002b00c01007387 */ /* 0x000fe20000100a00 */
[----:B------:R0:W-:Y:S02]  /*3bff0*/  STL [R1+0x2b8], R14 ;  /* 0x0002b80e01007387 */ /* 0x0001e40000100800 */
[----:B------:R-:W-:Y:S02]  /*3c000*/  IMAD.MOV.U32 R0, RZ, RZ, R15 ;  /* 0x000000ffff007224 */ /* 0x000fe400078e000f */
[----:B0-----:R-:W2:Y:S01]  /*3c010*/  LDL.LU.64 R14, [R1+0x2b90] ;  /* 0x002b9000010e7983 */ /* 0x001ea20000300a00 */
[----:B------:R0:W-:Y:S02]  /*3c020*/  STL.64 [R1+0x2b38], R22 ;  /* 0x002b381601007387 */ /* 0x0001e40000100a00 */
[----:B------:R-:W-:Y:S01]  /*3c030*/  STL [R1+0x2844], R0 ;  /* 0x0028440001007387 */ /* 0x000fe20000100800 */
[----:B--2---:R-:W-:Y:S01]  /*3c040*/  HMMA.16816.F32 R16, R16, R14, R4 ;  /* 0x0000000e1010723c */ /* 0x004fe20000001804 */
[----:B------:R-:W2:Y:S01]  /*3c050*/  LDL.LU.64 R6, [R1+0x2b88] ;  /* 0x002b880001067983 */ /* 0x000ea20000300a00 */
[----:B0-----:R-:W-:-:S02]  /*3c060*/  IMAD.MOV.U32 R22, RZ, RZ, R14 ;  /* 0x000000ffff167224 */ /* 0x001fc400078e000e */
[----:B------:R-:W-:Y:S11]  /*3c070*/  IMAD.MOV.U32 R3, RZ, RZ, R15 ;  /* 0x000000ffff037224 */ /* 0x000ff600078e000f */
[----:B------:R-:W-:Y:S08]  /*3c080*/  @!UPT UIADD3 URZ, URZ, URZ, URZ ;  /* 0x0000003f3f3ff290 */ /* 0x000ff0000fffe03f */
[----:B------:R0:W-:Y:S01]  /*3c090*/  STL.64 [R1+0x210], R16 ;  /* 0x0002101001007387 */ /* 0x0001e20000100a00 */
[----:B------:R1:W-:Y:S02]  /*3c0a0*/  STL.64 [R1+0x218], R18 ;  /* 0x0002181201007387 */ /* 0x0003e40000100a00 */
[----:B------:R-:W2:Y:S02]  /*3c0b0*/  LDL.LU.64 R14, [R1+0x2b80] ;  /* 0x002b8000010e7983 */ /* 0x000ea40000300a00 */
[----:B------:R-:W2:Y:S01]  /*3c0c0*/  LDL.LU.64 R12, [R1+0x2b78] ;  /* 0x002b7800010c7983 */ /* 0x000ea20000300a00 */
[----:B0-----:R-:W3:Y:S01]  /*3c0d0*/  LDL.LU.64 R16, [R1] ;  /* 0x0000000001107983 */ /* 0x001ee20000300a00 */
[----:B-1----:R-:W3:Y:S01]  /*3c0e0*/  LDL.LU.64 R18, [R1+0x8] ;  /* 0x0000080001127983 */ /* 0x002ee20000300a00 */
[C---:B--2---:R-:W-:Y:S02]  /*3c0f0*/  HMMA.16816.F32 R24, R12.reuse, R6, R24 ;  /* 0x000000060c18723c */ /* 0x044fe40000001818 */
[----:B---3--:R-:W-:Y:S01]  /*3c100*/  STL.64 [R1+0x2b20], R18 ;  /* 0x002b201201007387 */ /* 0x008fe20000100a00 */
[----:B------:R0:W-:Y:S03]  /*3c110*/  STL.64 [R1+0x2b18], R16 ;  /* 0x002b181001007387 */ /* 0x0001e60000100a00 */
[----:B0-----:R-:W2:Y:S01]  /*3c120*/  LDL.LU R16, [R1+0x170] ;  /* 0x0001700001107983 */ /* 0x001ea20000300800 */
[----:B------:R-:W2:Y:S02]  /*3c130*/  LDL.LU R17, [R1+0x174] ;  /* 0x0001740001117983 */ /* 0x000ea40000300800 */
[----:B------:R-:W2:Y:S02]  /*3c140*/  LDL.LU R18, [R1+0x178] ;  /* 0x0001780001127983 */ /* 0x000ea40000300800 */
[----:B------:R-:W2:Y:S11]  /*3c150*/  LDL.LU R19, [R1+0x17c] ;  /* 0x00017c0001137983 */ /* 0x000eb60000300800 */
[----:B------:R-:W-:Y:S01]  /*3c160*/  @!UPT UIADD3 URZ, URZ, URZ, URZ ;  /* 0x0000003f3f3ff290 */ /* 0x000fe2000fffe03f */
[----:B------:R-:W-:Y:S01]  /*3c170*/  STL.64 [R1+0x180], R24 ;  /* 0x0001801801007387 */ /* 0x000fe20000100a00 */
[----:B------:R0:W-:Y:S03]  /*3c180*/  STL.64 [R1+0x188], R26 ;  /* 0x0001881a01007387 */ /* 0x0001e60000100a00 */
[----:B0-----:R-:W2:Y:S01]  /*3c190*/  LDL.LU.64 R26, [R1+0x2b70] ;  /* 0x002b7000011a7983 */ /* 0x001ea20000300a00 */
[----:B------:R-:W-:Y:S02]  /*3c1a0*/  IMAD.MOV.U32 R2, RZ, RZ, R6 ;  /* 0x000000ffff027224 */ /* 0x000fe400078e0006 */
[----:B------:R-:W-:Y:S02]  /*3c1b0*/  IMAD.MOV.U32 R0, RZ, RZ, R7 ;  /* 0x000000ffff007224 */ /* 0x000fe400078e0007 */
[----:B------:R-:W3:Y:S01]  /*3c1c0*/  LDL.LU.64 R6, [R1+0x2b68] ;  /* 0x002b680001067983 */ /* 0x000ee20000300a00 */
[----:B------:R-:W3:Y:S01]  /*3c1d0*/  LDL.LU.64 R4, [R1+0x2b60] ;  /* 0x002b600001047983 */ /* 0x000ee20000300a00 */
[----:B--2---:R-:W-:Y:S07]  /*3c1e0*/  HMMA.16816.F32 R24, R12, R26, R16 ;  /* 0x0000001a0c18723c */ /* 0x004fee0000001810 */
[----:B------:R-:W-:-:S02]  /*3c1f0*/  IMAD.MOV.U32 R18, RZ, RZ, R22 ;  /* 0x000000ffff127224 */ /* 0x000fc400078e0016 */
[----:B------:R-:W-:Y:S11]  /*3c200*/  IMAD.MOV.U32 R19, RZ, RZ, R3 ;  /* 0x000000ffff137224 */ /* 0x000ff600078e0003 */
[----:B------:R-:W-:Y:S03]  /*3c210*/  @!UPT UIADD3 URZ, URZ, URZ, URZ ;  /* 0x0000003f3f3ff290 */ /* 0x000fe6000fffe03f */
[----:B------:R0:W-:Y:S01]  /*3c220*/  STL.64 [R1+0x170], R24 ;  /* 0x0001701801007387 */ /* 0x0001e20000100a00 */
[----:B------:R1:W-:Y:S03]  /*3c230*/  STL.64 [R1+0x178], R26 ;  /* 0x0001781a01007387 */ /* 0x0003e60000100a00 */
[----:B0-----:R-:W3:Y:S01]  /*3c240*/  LDL.LU R24, [R1+0x150] ;  /* 0x0001500001187983 */ /* 0x001ee20000300800 */
[----:B------:R-:W3:Y:S02]  /*3c250*/  LDL.LU R25, [R1+0x154] ;  /* 0x0001540001197983 */ /* 0x000ee40000300800 */
[----:B-1----:R-:W3:Y:S02]  /*3c260*/  LDL.LU R26, [R1+0x158] ;  /* 0x00015800011a7983 */ /* 0x002ee40000300800 */
[----:B------:R-:W3:Y:S01]  /*3c270*/  LDL.LU R27, [R1+0x15c] ;  /* 0x00015c00011b7983 */ /* 0x000ee20000300800 */
[----:B------:R0:W-:Y:S01]  /*3c280*/  STL.64 [R1+0x2b30], R18 ;  /* 0x002b301201007387 */ /* 0x0001e20000100a00 */
[----:B------:R-:W4:Y:S02]  /*3c290*/  LDL.LU R16, [R1+0x160] ;  /* 0x0001600001107983 */ /* 0x000f240000300800 */
[----:B------:R-:W4:Y:S01]  /*3c2a0*/  LDL.LU R17, [R1+0x164] ;  /* 0x0001640001117983 */ /* 0x000f220000300800 */
[----:B0-----:R-:W4:Y:S01]  /*3c2b0*/  LDL.LU R18, [R1+0x168] ;  /* 0x0001680001127983 */ /* 0x001f220000300800 */
[----:B------:R-:W4:Y:S02]  /*3c2c0*/  LDL.LU R19, [R1+0x16c] ;  /* 0x00016c0001137983 */ /* 0x000f240000300800 */
[----:B----4-:R-:W-:Y:S11]  /*3c2d0*/  HMMA.16816.F32 R16, R12, R10, R16 ;  /* 0x0000000a0c10723c */ /* 0x010ff60000001810 */
[----:B------:R-:W-:Y:S11]  /*3c2e0*/  @!UPT UIADD3 URZ, URZ, URZ, URZ ;  /* 0x0000003f3f3ff290 */ /* 0x000ff6000fffe03f */
[----:B------:R-:W-:Y:S01]  /*3c2f0*/  @!UPT UIADD3 URZ, URZ, URZ, URZ ;  /* 0x0000003f3f3ff290 */ /* 0x000fe2000fffe03f */
[----:B------:R0:W-:Y:S01]  /*3c300*/  STL.64 [R1+0x160], R16 ;  /* 0x0001601001007387 */ /* 0x0001e20000100a00 */
[----:B------:R1:W-:Y:S03]  /*3c310*/  STL.64 [R1+0x168], R18 ;  /* 0x0001681201007387 */ /* 0x0003e60000100a00 */
[----:B0-----:R-:W2:Y:S01]  /*3c320*/  LDL.LU R16, [R1+0x120] ;  /* 0x0001200001107983 */ /* 0x001ea20000300800 */
[----:B------:R-:W2:Y:S02]  /*3c330*/  LDL.LU R17, [R1+0x124] ;  /* 0x0001240001117983 */ /* 0x000ea40000300800 */
[----:B-1----:R-:W4:Y:S02]  /*3c340*/  LDL.LU R18, [R1+0x128] ;  /* 0x0001280001127983 */ /* 0x002f240000300800 */
[----:B------:R-:W4:Y:S02]  /*3c350*/  LDL.LU R19, [R1+0x12c] ;  /* 0x00012c0001137983 */ /* 0x000f240000300800 */
[----:B------:R-:W-:-:S02]  /*3c360*/  IMAD.MOV.U32 R22, RZ, RZ, R21 ;  /* 0x000000ffff167224 */ /* 0x000fc400078e0015 */
[----:B------:R-:W-:Y:S01]  /*3c370*/  IMAD.MOV.U32 R23, RZ, RZ, R20 ;  /* 0x000000ffff177224 */ /* 0x000fe200078e0014 */
[----:B----4-:R-:W-:Y:S01]  /*3c380*/  STL.64 [R1+0x2b48], R18 ;  /* 0x002b481201007387 */ /* 0x010fe20000100a00 */
[----:B--2---:R0:W-:Y:S03]  /*3c390*/  STL.64 [R1+0x2b40], R16 ;  /* 0x002b401001007387 */ /* 0x0041e60000100a00 */
[----:B------:R1:W-:Y:S01]  /*3c3a0*/  STL.64 [R1+0x2b50], R22 ;  /* 0x002b501601007387 */ /* 0x0003e20000100a00 */
[----:B0-----:R-:W2:Y:S01]  /*3c3b0*/  LDL.LU R16, [R1+0x130] ;  /* 0x0001300001107983 */ /* 0x001ea20000300800 */
[----:B------:R-:W2:Y:S02]  /*3c3c0*/  LDL.LU R17, [R1+0x134] ;  /* 0x0001340001117983 */ /* 0x000ea40000300800 */
[----:B------:R-:W2:Y:S02]  /*3c3d0*/  LDL.LU R18, [R1+0x138] ;  /* 0x0001380001127983 */ /* 0x000ea40000300800 */
[----:B------:R-:W2:Y:S01]  /*3c3e0*/  LDL.LU R19, [R1+0x13c] ;  /* 0x00013c0001137983 */ /* 0x000ea20000300800 */
[----:B------:R-:W4:Y:S01]  /*3c3f0*/  LDL.LU R20, [R1+0x140] ;  /* 0x0001400001147983 */ /* 0x000f220000300800 */
[----:B------:R-:W4:Y:S02]  /*3c400*/  LDL.LU R21, [R1+0x144] ;  /* 0x0001440001157983 */ /* 0x000f240000300800 */
[----:B-1----:R-:W4:Y:S02]  /*3c410*/  LDL.LU R22, [R1+0x148] ;  /* 0x0001480001167983 */ /* 0x002f240000300800 */
[----:B------:R-:W4:Y:S01]  /*3c420*/  LDL.LU R23, [R1+0x14c] ;  /* 0x00014c0001177983 */ /* 0x000f220000300800 */
[----:B------:R0:W-:Y:S01]  /*3c430*/  STL.64 [R1+0x2ae8], R10 ;  /* 0x002ae80a01007387 */ /* 0x0001e20000100a00 */
[----:B------:R-:W-:Y:S03]  /*3c440*/  STL.64 [R1+0x2ae0], R8 ;  /* 0x002ae00801007387 */ /* 0x000fe60000100a00 */
[----:B0-----:R-:W2:Y:S01]  /*3c450*/  LDL.64 R10, [R1+0x18] ;  /* 0x00001800010a7983 */ /* 0x001ea20000100a00 */
[----:B---3--:R-:W-:Y:S03]  /*3c460*/  HMMA.16816.F32 R24, R12, R6, R24 ;  /* 0x000000060c18723c */ /* 0x008fe60000001818 */
[----:B--2---:R0:W-:Y:S02]  /*3c470*/  STL.64 [R1+0x2b00], R10 ;  /* 0x002b000a01007387 */ /* 0x0041e40000100a00 */
[----:B0-----:R-:W-:-:S02]  /*3c480*/  IMAD.MOV.U32 R10, RZ, RZ, R2 ;  /* 0x000000ffff0a7224 */ /* 0x001fc400078e0002 */
[----:B------:R-:W-:-:S05]  /*3c490*/  IMAD.MOV.U32 R11, RZ, RZ, R0 ;  /* 0x000000ffff0b7224 */ /* 0x000fca00078e0000 */
[----:B------:R0:W-:Y:S01]  /*3c4a0*/  STL.64 [R1+0x2b28], R10 ;  /* 0x002b280a01007387 */ /* 0x0001e20000100a00 */
[----:B------:R-:W2:Y:S02]  /*3c4b0*/  LDL.LU R8, [R1+0xb0] ;  /* 0x0000b00001087983 */ /* 0x000ea40000300800 */
[----:B------:R-:W2:Y:S01]  /*3c4c0*/  LDL.LU R9, [R1+0xb4] ;  /* 0x0000b40001097983 */ /* 0x000ea20000300800 */
[----:B0-----:R-:W2:Y:S01]  /*3c4d0*/  LDL.LU R10, [R1+0xb8] ;  /* 0x0000b800010a7983 */ /* 0x001ea20000300800 */
[----:B------:R-:W2:Y:S06]  /*3c4e0*/  LDL.LU R11, [R1+0xbc] ;  /* 0x0000bc00010b7983 */ /* 0x000eac0000300800 */
[----:B------:R-:W-:Y:S02]  /*3c4f0*/  STL.64 [R1+0x150], R24 ;  /* 0x0001501801007387 */ /* 0x000fe40000100a00 */
[----:B------:R0:W-:Y:S02]  /*3c500*/  STL.64 [R1+0x158], R26 ;  /* 0x0001581a01007387 */ /* 0x0001e40000100a00 */
[----:B0-----:R-:W4:Y:S01]  /*3c510*/  LDL.LU.64 R26, [R1+0x2b58] ;  /* 0x002b5800011a7983 */ /* 0x001f220000300a00 */
[----:B------:R-:W-:Y:S02]  /*3c520*/  STL.64 [R1+0x2ad8], R6 ;  /* 0x002ad80601007387 */ /* 0x000fe40000100a00 */
[----:B------:R0:W-:Y:S02]  /*3c530*/  STL.64 [R1+0x2ad0], R4 ;  /* 0x002ad00401007387 */ /* 0x0001e40000100a00 */
[----:B0-----:R-:W3:Y:S01]  /*3c540*/  LDL.LU R4, [R1+0xe0] ;  /* 0x0000e00001047983 */ /* 0x001ee20000300800 */
[----:B------:R-:W3:Y:S02]  /*3c550*/  LDL.LU R5, [R1+0xe4] ;  /* 0x0000e40001057983 */ /* 0x000ee40000300800 */
[----:B------:R-:W2:Y:S02]  /*3c560*/  LDL.LU R6, [R1+0xe8] ;  /* 0x0000e80001067983 */ /* 0x000ea40000300800 */
[----:B------:R-:W2:Y:S02]  /*3c570*/  LDL.LU R7, [R1+0xec] ;  /* 0x0000ec0001077983 */ /* 0x000ea40000300800 */
[----:B--2---:R-:W-:Y:S01]  /*3c580*/  STL.64 [R1+0x2af8], R6 ;  /* 0x002af80601007387 */ /* 0x004fe20000100a00 */
[----:B---3--:R0:W-:Y:S03]  /*3c590*/  STL.64 [R1+0x2af0], R4 ;  /* 0x002af00401007387 */ /* 0x0081e60000100a00 */
[----:B0-----:R-:W2:Y:S01]  /*3c5a0*/  LDL.LU R4, [R1+0xf0] ;  /* 0x0000f00001047983 */ /* 0x001ea20000300800 */
[----:B------:R-:W2:Y:S02]  /*3c5b0*/  LDL.LU R5, [R1+0xf4] ;  /* 0x0000f40001057983 */ /* 0x000ea40000300800 */
[----:B------:R-:W3:Y:S02]  /*3c5c0*/  LDL.LU R6, [R1+0xf8] ;  /* 0x0000f80001067983 */ /* 0x000ee40000300800 */
[----:B------:R-:W3:Y:S01]  /*3c5d0*/  LDL.LU R7, [R1+0xfc] ;  /* 0x0000fc0001077983 */ /* 0x000ee20000300800 */
[C---:B----4-:R-:W-:Y:S01]  /*3c5e0*/  HMMA.16816.F32 R20, R12.reuse, R26, R20 ;  /* 0x0000001a0c14723c */ /* 0x050fe20000001814 */
[----:B---3--:R-:W-:Y:S01]  /*3c5f0*/  STL.64 [R1+0x2b10], R6 ;  /* 0x002b100601007387 */ /* 0x008fe20000100a00 */
[----:B--2---:R0:W-:Y:S03]  /*3c600*/  STL.64 [R1+0x2b08], R4 ;  /* 0x002b080401007387 */ /* 0x0041e60000100a00 */
        /* <DEDUP_REMOVED lines=20> */
[----:B0-----:R-:W4:Y:S01]  /*3c750*/  LDL R23, [R1+0x5ac] ;  /* 0x0005ac0001177983 */ /* 0x001f220000100800 */
[----:B---3--:R-:W-:Y:S03]  /*3c760*/  HMMA.16816.F32 R12, R12, R18, R8 ;  /* 0x000000120c0c723c */ /* 0x008fe60000001808 */
[----:B------:R-:W2:Y:S01]  /*3c770*/  LDL.LU.64 R10, [R1+0x2b28] ;  /* 0x002b2800010a7983 */ /* 0x000ea20000300a00 */
[----:B------:R-:W2:Y:S02]  /*3c780*/  LDL.LU.64 R18, [R1+0x2b20] ;  /* 0x002b200001127983 */ /* 0x000ea40000300a00 */
[----:B------:R-:W2:Y:S11]  /*3c790*/  LDL.LU.64 R16, [R1+0x2b18] ;  /* 0x002b180001107983 */ /* 0x000eb60000300a00 */
[----:B------:R-:W-:Y:S06]  /*3c7a0*/  @!UPT UIADD3 URZ, URZ, URZ, URZ ;  /* 0x0000003f3f3ff290 */ /* 0x000fec000fffe03f */
[----:B------:R0:W-:Y:S01]  /*3c7b0*/  STL.64 [R1+0x470], R12 ;  /* 0x0004700c01007387 */ /* 0x0001e20000100a00 */
[----:B------:R1:W-:Y:S03]  /*3c7c0*/  STL.64 [R1+0x478], R14 ;  /* 0x0004780e01007387 */ /* 0x0003e60000100a00 */
[----:B0-----:R-:W3:Y:S01]  /*3c7d0*/  LDL.LU R12, [R1+0xd0] ;  /* 0x0000d000010c7983 */ /* 0x001ee20000300800 */
[----:B------:R-:W3:Y:S02]  /*3c7e0*/  LDL.LU R13, [R1+0xd4] ;  /* 0x0000d400010d7983 */ /* 0x000ee40000300800 */
[----:B-1----:R-:W3:Y:S02]  /*3c7f0*/  LDL.LU R14, [R1+0xd8] ;  /* 0x0000d800010e7983 */ /* 0x002ee40000300800 */
[----:B------:R-:W3:Y:S01]  /*3c800*/  LDL.LU R15, [R1+0xdc] ;  /* 0x0000dc00010f7983 */ /* 0x000ee20000300800 */
[C---:B--2---:R-:W-:Y:S01]  /*3c810*/  HMMA.16816.F32 R8, R16.reuse, R10, R4 ;  /* 0x0000000a1008723c */ /* 0x044fe20000001804 */
[----:B------:R-:W2:Y:S01]  /*3c820*/  LDL.LU.64 R6, [R1+0x2b10] ;  /* 0x002b100001067983 */ /* 0x000ea20000300a00 */
[----:B------:R-:W2:Y:S11]  /*3c830*/  LDL.LU.64 R4, [R1+0x2b08] ;  /* 0x002b080001047983 */ /* 0x000eb60000300a00 */
[----:B------:R-:W-:Y:S10]  /*3c840*/  @!UPT UIADD3 URZ, URZ, URZ, URZ ;  /* 0x0000003f3f3ff290 */ /* 0x000ff4000fffe03f */
[----:B------:R-:W-:Y:S01]  /*3c850*/  STL.64 [R1+0x100], R8 ;  /* 0x0001000801007387 */ /* 0x000fe20000100a00 */
[----:B------:R0:W-:Y:S03]  /*3c860*/  STL.64 [R1+0x108], R10 ;  /* 0x0001080a01007387 */ /* 0x0001e60000100a00 */
[----:B0-----:R-:W2:Y:S02]  /*3c870*/  LDL.LU.64 R10, [R1+0x2b00] ;  /* 0x002b0000010a7983 */ /* 0x001ea40000300a00 */
[C---:B--2---:R-:W-:Y:S01]  /*3c880*/  HMMA.16816.F32 R4, R16.reuse, R10, R4 ;  /* 0x0000000a1004723c */ /* 0x044fe20000001804 */
[----:B------:R-:W-:Y:S11]  /*3c890*/  IMAD.MOV.U32 R0, RZ, RZ, R11 ;  /* 0x000000ffff007224 */ /* 0x000ff600078e000b */
[----:B------:R-:W-:Y:S11]  /*3c8a0*/  @!UPT UIADD3 URZ, URZ, URZ, URZ ;  /* 0x0000003f3f3ff290 */ /* 0x000ff6000fffe03f */
[----:B------:R-:W-:Y:S01]  /*3c8b0*/  STL.64 [R1+0xf0], R4 ;  /* 0x0000f00401007387 */ /* 0x000fe20000100a00 */
[----:B------:R0:W-:Y:S03]  /*3c8c0*/  STL.64 [R1+0xf8], R6 ;  /* 0x0000f80601007387 */ /* 0x0001e60000100a00 */
[----:B0-----:R-:W2:Y:S01]  /*3c8d0*/  LDL.LU.64 R6, [R1+0x2af8] ;  /* 0x002af80001067983 */ /* 0x001ea20000300a00 */
[----:B------:R-:W2:Y:S02]  /*3c8e0*/  LDL.LU.64 R4, [R1+0x2af0] ;  /* 0x002af00001047983 */ /* 0x000ea40000300a00 */
[----:B------:R-:W2:Y:S02]  /*3c8f0*/  LDL.LU.64 R10, [R1+0x2ae8] ;  /* 0x002ae800010a7983 */ /* 0x000ea40000300a00 */
        /* <DEDUP_REMOVED lines=8> */
[----:B------:R-:W-:Y:S02]  /*3c980*/  STL.64 [R1+0x2ac8], R10 ;  /* 0x002ac80a01007387 */ /* 0x000fe40000100a00 */
[----:B---3--:R-:W-:Y:S01]  /*3c990*/  STL [R1+0x2ac0], R8 ;  /* 0x002ac00801007387 */ /* 0x008fe20000100800 */
[----:B--2---:R-:W-:Y:S01]  /*3c9a0*/  HMMA.16816.F32 R12, R16, R6, R12 ;  /* 0x00000006100c723c */ /* 0x004fe2000000180c */
[----:B------:R-:W-:Y:S01]  /*3c9b0*/  STL.64 [R1+0x2a78], R6 ;  /* 0x002a780601007387 */ /* 0x000fe20000100a00 */
[----:B----4-:R0:W-:Y:S11]  /*3c9c0*/  STL.64 [R1+0x2a70], R4 ;  /* 0x002a700401007387 */ /* 0x0101f60000100a00 */
[----:B------:R-:W-:Y:S10]  /*3c9d0*/  @!UPT UIADD3 URZ, URZ, URZ, URZ ;  /* 0x0000003f3f3ff290 */ /* 0x000ff4000fffe03f */
[----:B------:R-:W-:Y:S01]  /*3c9e0*/  STL.64 [R1+0x480], R12 ;  /* 0x0004800c01007387 */ /* 0x000fe20000100a00 */
[----:B------:R-:W-:Y:S02]  /*3c9f0*/  STL.64 [R1+0x488], R14 ;  /* 0x0004880e01007387 */ /* 0x000fe40000100a00 */
[----:B0-----:R-:W2:Y:S02]  /*3ca00*/  LDL.LU R4, [R1+0x200] ;  /* 0x0002000001047983 */ /* 0x001ea40000300800 */
[----:B------:R-:W2:Y:S01]  /*3ca10*/  LDL.LU R5, [R1+0x204] ;  /* 0x0002040001057983 */ /* 0x000ea20000300800 */
[----:B------:R-:W2:Y:S01]  /*3ca20*/  LDL.LU R6, [R1+0x208] ;  /* 0x0002080001067983 */ /* 0x000ea20000300800 */
[----:B------:R-:W2:Y:S03]  /*3ca30*/  LDL.LU R7, [R1+0x20c] ;  /* 0x00020c0001077983 */ /* 0x000ea60000300800 */
[----:B------:R0:W1:Y:S01]  /*3ca40*/  LDSM.16.MT88.4 R12, [R9+0x23080] ;  /* 0x02308000090c783b */ /* 0x0000620000004200 */
[----:B------:R-:W3:Y:S03]  /*3ca50*/  LDL.LU R8, [R1+0x2a0] ;  /* 0x0002a00001087983 */ /* 0x000ee60000300800 */
[----:B0-----:R-:W3:Y:S01]  /*3ca60*/  LDL.LU R9, [R1+0x2a4] ;  /* 0x0002a40001097983 */ /* 0x001ee20000300800 */
[----:B------:R-:W3:Y:S02]  /*3ca70*/  LDL.LU R10, [R1+0x2a8] ;  /* 0x0002a800010a7983 */ /* 0x000ee40000300800 */
[----:B------:R-:W3:Y:S02]  /*3ca80*/  LDL.LU R11, [R1+0x2ac] ;  /* 0x0002ac00010b7983 */ /* 0x000ee40000300800 */
[----:B------:R-:W-:-:S02]  /*3ca90*/  IMAD.MOV.U32 R28, RZ, RZ, R26 ;  /* 0x000000ffff1c7224 */ /* 0x000fc400078e001a */
[----:B------:R-:W-:Y:S01]  /*3caa0*/  IMAD.MOV.U32 R3, RZ, RZ, R27 ;  /* 0x000000ffff037224 */ /* 0x000fe200078e001b */
[----:B-1----:R-:W-:Y:S01]  /*3cab0*/  STL.64 [R1+0x2aa8], R14 ;  /* 0x002aa80e01007387 */ /* 0x002fe20000100a00 */
[----:B------:R-:W-:Y:S02]  /*3cac0*/  STL.64 [R1+0x2aa0], R12 ;  /* 0x002aa00c01007387 */ /* 0x000fe40000100a00 */
[----:B------:R-:W4:Y:S01]  /*3cad0*/  LDL R2, [R1+0x5a8] ;  /* 0x0005a80001027983 */ /* 0x000f220000100800 */
[----:B--2---:R-:W-:Y:S11]  /*3cae0*/  HMMA.16816.F32 R4, R16, R26, R4 ;  /* 0x0000001a1004723c */ /* 0x004ff60000001804 */
[----:B------:R-:W-:Y:S11]  /*3caf0*/  @!UPT UIADD3 URZ, URZ, URZ, URZ ;  /* 0x0000003f3f3ff290 */ /* 0x000ff6000fffe03f */
[----:B------:R-:W-:Y:S01]  /*3cb00*/  @!UPT UIADD3 URZ, URZ, URZ, URZ ;  /* 0x0000003f3f3ff290 */ /* 0x000fe2000fffe03f */
[----:B------:R-:W-:Y:S01]  /*3cb10*/  STL.64 [R1+0x200], R4 ;  /* 0x0002000401007387 */ /* 0x000fe20000100a00 */
[----:B------:R-:W-:Y:S02]  /*3cb20*/  STL.64 [R1+0x208], R6 ;  /* 0x0002080601007387 */ /* 0x000fe40000100a00 */
[----:B------:R-:W2:Y:S02]  /*3cb30*/  LDL.LU R24, [R1+0x3c0] ;  /* 0x0003c00001187983 */ /* 0x000ea40000300800 */
[----:B------:R-:W2:Y:S01]  /*3cb40*/  LDL.LU R25, [R1+0x3c4] ;  /* 0x0003c40001197983 */ /* 0x000ea20000300800 */
[----:B------:R-:W2:Y:S01]  /*3cb50*/  LDL.LU R26, [R1+0x3c8] ;  /* 0x0003c800011a7983 */ /* 0x000ea20000300800 */
[----:B------:R-:W2:Y:S02]  /*3cb60*/  LDL.LU R27, [R1+0x3cc] ;  /* 0x0003cc00011b7983 */ /* 0x000ea40000300800 */
[----:B------:R-:W-:Y:S02]  /*3cb70*/  IMAD.MOV.U32 R29, RZ, RZ, R16 ;  /* 0x000000ffff1d7224 */ /* 0x000fe400078e0010 */
[----:B------:R-:W-:-:S02]  /*3cb80*/  IMAD.MOV.U32 R22, RZ, RZ, R17 ;  /* 0x000000ffff167224 */ /* 0x000fc400078e0011 */
[----:B------:R-:W-:Y:S02]  /*3cb90*/  IMAD.MOV.U32 R21, RZ, RZ, R18 ;  /* 0x000000ffff157224 */ /* 0x000fe400078e0012 */
[----:B------:R-:W-:Y:S02]  /*3cba0*/  IMAD.MOV.U32 R20, RZ, RZ, R19 ;  /* 0x000000ffff147224 */ /* 0x000fe400078e0013 */
[----:B------:R-:W0:Y:S04]  /*3cbb0*/  LDSM.16.MT88.4 R16, [R23+0x23000] ;  /* 0x023000001710783b */ /* 0x000e280000004200 */
[----:B--2---:R1:W-:Y:S01]  /*3cbc0*/  STL.64 [R1+0x2ab8], R26 ;  /* 0x002ab81a01007387 */ /* 0x0043e20000100a00 */
[----:B------:R-:W-:Y:S03]  /*3cbd0*/  STL.64 [R1+0x2ab0], R24 ;  /* 0x002ab01801007387 */ /* 0x000fe60000100a00 */
[----:B-1----:R-:W3:Y:S01]  /*3cbe0*/  LDL.64 R26, [R1+0x98] ;  /* 0x00009800011a7983 */ /* 0x002ee20000100a00 */
[----:B------:R-:W2:Y:S02]  /*3cbf0*/  LDL.LU R4, [R1+0x420] ;  /* 0x0004200001047983 */ /* 0x000ea40000300800 */
[----:B------:R-:W2:Y:S02]  /*3cc00*/  LDL.LU R5, [R1+0x424] ;  /* 0x0004240001057983 */ /* 0x000ea40000300800 */
[----:B------:R-:W2:Y:S01]  /*3cc10*/  LDL.LU R6, [R1+0x428] ;  /* 0x0004280001067983 */ /* 0x000ea20000300800 */
[----:B------:R-:W2:Y:S01]  /*3cc20*/  LDL.LU R7, [R1+0x42c] ;  /* 0x00042c0001077983 */ /* 0x000ea20000300800 */
[----:B------:R-:W3:Y:S02]  /*3cc30*/  LDL.LU R12, [R1+0x3b0] ;  /* 0x0003b000010c7983 */ /* 0x000ee40000300800 */
[----:B------:R-:W3:Y:S02]  /*3cc40*/  LDL.LU R13, [R1+0x3b4] ;  /* 0x0003b400010d7983 */ /* 0x000ee40000300800 */
[----:B------:R-:W3:Y:S01]  /*3cc50*/  LDL.LU R14, [R1+0x3b8] ;  /* 0x0003b800010e7983 */ /* 0x000ee20000300800 */
[----:B------:R-:W3:Y:S04]  /*3cc60*/  LDL.LU R15, [R1+0x3bc] ;  /* 0x0003bc00010f7983 */ /* 0x000ee80000300800 */
[----:B--2---:R1:W-:Y:S01]  /*3cc70*/  STL.64 [R1+0x2a88], R6 ;  /* 0x002a880601007387 */ /* 0x0043e20000100a00 */
[----:B------:R-:W-:Y:S03]  /*3cc80*/  STL.64 [R1+0x2a80], R4 ;  /* 0x002a800401007387 */ /* 0x000fe60000100a00 */
[----:B-1----:R-:W2:Y:S01]  /*3cc90*/  LDL.64 R6, [R1+0x28] ;  /* 0x0000280001067983 */ /* 0x002ea20000100a00 */
[----:B0-----:R0:W-:Y:S02]  /*3cca0*/  STL.64 [R1+0x2a28], R18 ;  /* 0x002a281201007387 */ /* 0x0011e40000100a00 */
[----:B------:R1:W-:Y:S02]  /*3ccb0*/  STL.64 [R1+0x2a20], R16 ;  /* 0x002a201001007387 */ /* 0x0003e40000100a00 */
[----:B0-----:R-:W-:-:S02]  /*3ccc0*/  IMAD.MOV.U32 R18, RZ, RZ, R21 ;  /* 0x000000ffff127224 */ /* 0x001fc400078e0015 */
[----:B-1----:R-:W-:Y:S02]  /*3ccd0*/  IMAD.MOV.U32 R16, RZ, RZ, R29 ;  /* 0x000000ffff107224 */ /* 0x002fe400078e001d */
[----:B------:R-:W-:Y:S02]  /*3cce0*/  IMAD.MOV.U32 R17, RZ, RZ, R22 ;  /* 0x000000ffff117224 */ /* 0x000fe400078e0016 */
[----:B------:R-:W-:Y:S02]  /*3ccf0*/  IMAD.MOV.U32 R19, RZ, RZ, R20 ;  /* 0x000000ffff137224 */ /* 0x000fe400078e0014 */
[----:B------:R-:W0:Y:S05]  /*3cd00*/  LDSM.16.MT88.4 R20, [R23+0x23080] ;  /* 0x023080001714783b */ /* 0x000e2a0000004200 */
[C---:B---3--:R-:W-:Y:S11]  /*3cd10*/  HMMA.16816.F32 R8, R16.reuse, R26, R8 ;  /* 0x0000001a1008723c */ /* 0x048ff60000001808 */
[----:B------:R-:W-:Y:S11]  /*3cd20*/  @!UPT UIADD3 URZ, URZ, URZ, URZ ;  /* 0x0000003f3f3ff290 */ /* 0x000ff6000fffe03f */
[----:B------:R-:W-:Y:S01]  /*3cd30*/  @!UPT UIADD3 URZ, URZ, URZ, URZ ;  /* 0x0000003f3f3ff290 */ /* 0x000fe2000fffe03f */
[----:B------:R-:W-:Y:S01]  /*3cd40*/  STL.64 [R1+0x2a0], R8 ;  /* 0x0002a00801007387 */ /* 0x000fe20000100a00 */
[----:B------:R1:W-:Y:S03]  /*3cd50*/  STL.64 [R1+0x2a8], R10 ;  /* 0x0002a80a01007387 */ /* 0x0003e60000100a00 */
[----:B-1----:R-:W3:Y:S01]  /*3cd60*/  LDL.LU.64 R10, [R1+0x2ac8] ;  /* 0x002ac800010a7983 */ /* 0x002ee20000300a00 */
[----:B------:R-:W2:Y:S02]  /*3cd70*/  LDL.LU R8, [R1+0x2ac0] ;  /* 0x002ac00001087983 */ /* 0x000ea40000300800 */
[----:B------:R-:W-:Y:S02]  /*3cd80*/  IMAD.MOV.U32 R9, RZ, RZ, R26 ;  /* 0x000000ffff097224 */ /* 0x000fe400078e001a */
[----:B------:R-:W-:Y:S02]  /*3cd90*/  IMAD.MOV.U32 R29, RZ, RZ, R27 ;  /* 0x000000ffff1d7224 */ /* 0x000fe400078e001b */
[----:B------:R-:W4:Y:S01]  /*3cda0*/  LDL.LU.64 R26, [R1+0x2ab8] ;  /* 0x002ab800011a7983 */ /* 0x000f220000300a00 */
[----:B------:R-:W4:Y:S03]  /*3cdb0*/  LDL.LU.64 R24, [R1+0x2ab0] ;  /* 0x002ab00001187983 */ /* 0x000f260000300a00 */
[----:B---3--:R-:W-:Y:S01]  /*3cdc0*/  STL.64 [R1+0x2a98], R10 ;  /* 0x002a980a01007387 */ /* 0x008fe20000100a00 */
[----:B--2---:R1:W-:Y:S03]  /*3cdd0*/  STL.64 [R1+0x2a90], R8 ;  /* 0x002a900801007387 */ /* 0x0043e60000100a00 */
[----:B-1----:R-:W2:Y:S01]  /*3cde0*/  LDL.LU R8, [R1+0x430] ;  /* 0x0004300001087983 */ /* 0x002ea20000300800 */
[----:B------:R-:W2:Y:S02]  /*3cdf0*/  LDL.LU R9, [R1+0x434] ;  /* 0x0004340001097983 */ /* 0x000ea40000300800 */
[----:B------:R-:W2:Y:S02]  /*3ce00*/  LDL.LU R10, [R1+0x438] ;  /* 0x00043800010a7983 */ /* 0x000ea40000300800 */
[----:B------:R-:W2:Y:S01]  /*3ce10*/  LDL.LU R11, [R1+0x43c] ;  /* 0x00043c00010b7983 */ /* 0x000ea20000300800 */
[----:B0-----:R0:W-:Y:S01]  /*3ce20*/  STL.64 [R1+0x29b0], R22 ;  /* 0x0029b01601007387 */ /* 0x0011e20000100a00 */
[----:B------:R1:W-:Y:S03]  /*3ce30*/  STL.64 [R1+0x29a8], R20 ;  /* 0x0029a81401007387 */ /* 0x0003e60000100a00 */
[----:B0-----:R-:W4:Y:S02]  /*3ce40*/  LDL.64 R22, [R1+0x88] ;  /* 0x0000880001167983 */ /* 0x001f240000100a00 */
[C---:B----4-:R-:W-:Y:S02]  /*3ce50*/  HMMA.16816.F32 R24, R16.reuse, R22, R24 ;  /* 0x000000161018723c */ /* 0x050fe40000001818 */
[----:B------:R0:W-:Y:S01]  /*3ce60*/  STL.64 [R1+0x2a38], R22 ;  /* 0x002a381601007387 */ /* 0x0001e20000100a00 */
[----:B-1----:R-:W3:Y:S11]  /*3ce70*/  LDL.LU R20, [R1+0x410] ;  /* 0x0004100001147983 */ /* 0x002ef60000300800 */
[----:B------:R-:W-:Y:S09]  /*3ce80*/  @!UPT UIADD3 URZ, URZ, URZ, URZ ;  /* 0x0000003f3f3ff290 */ /* 0x000ff2000fffe03f */
[----:B------:R-:W-:Y:S01]  /*3ce90*/  STL.64 [R1+0x3c0], R24 ;  /* 0x0003c01801007387 */ /* 0x000fe20000100a00 */
[----:B------:R-:W-:Y:S02]  /*3cea0*/  STL.64 [R1+0x3c8], R26 ;  /* 0x0003c81a01007387 */ /* 0x000fe40000100a00 */
[----:B------:R-:W1:Y:S04]  /*3ceb0*/  LDSM.16.MT88.4 R24, [R2+0x23000] ;  /* 0x023000000218783b */ /* 0x000e680000004200 */
[----:B------:R-:W3:Y:S01]  /*3cec0*/  LDL.LU R21, [R1+0x414] ;  /* 0x0004140001157983 */ /* 0x000ee20000300800 */
[----:B0-----:R-:W3:Y:S01]  /*3ced0*/  LDL.LU R22, [R1+0x418] ;  /* 0x0004180001167983 */ /* 0x001ee20000300800 */
[----:B------:R-:W3:Y:S03]  /*3cee0*/  LDL.LU R23, [R1+0x41c] ;  /* 0x00041c0001177983 */ /* 0x000ee60000300800 */
[----:B-1----:R0:W-:Y:S01]  /*3cef0*/  STL.64 [R1+0x2918], R26 ;  /* 0x0029181a01007387 */ /* 0x0021e20000100a00 */
[----:B------:R-:W-:Y:S03]  /*3cf00*/  STL.64 [R1+0x2910], R24 ;  /* 0x0029101801007387 */ /* 0x000fe60000100a00 */
[----:B0-----:R-:W4:Y:S04]  /*3cf10*/  LDL R26, [R1+0x78] ;  /* 0x00007800011a7983 */ /* 0x001f280000100800 */
[----:B------:R-:W4:Y:S02]  /*3cf20*/  LDL R27, [R1+0x7c] ;  /* 0x00007c00011b7983 */ /* 0x000f240000100800 */
[----:B----4-:R-:W-:Y:S02]  /*3cf30*/  HMMA.16816.F32 R16, R16, R26, R12 ;  /* 0x0000001a1010723c */ /* 0x010fe4000000180c */
[----:B------:R-:W2:Y:S01]  /*3cf40*/  LDL.LU.64 R14, [R1+0x2aa8] ;  /* 0x002aa800010e7983 */ /* 0x000ea20000300a00 */
[----:B------:R-:W2:Y:S02]  /*3cf50*/  LDL.LU.64 R12, [R1+0x2aa0] ;  /* 0x002aa000010c7983 */ /* 0x000ea40000300a00 */
[----:B------:R0:W-:Y:S02]  /*3cf60*/  STL.64 [R1+0x2a30], R26 ;  /* 0x002a301a01007387 */ /* 0x0001e40000100a00 */
[----:B0-----:R-:W4:Y:S11]  /*3cf70*/  LDL R26, [R1+0x18] ;  /* 0x00001800011a7983 */ /* 0x001f360000100800 */
[----:B------:R-:W-:Y:S05]  /*3cf80*/  @!UPT UIADD3 URZ, URZ, URZ, URZ ;  /* 0x0000003f3f3ff290 */ /* 0x000fea000fffe03f */
[----:B------:R-:W-:Y:S01]  /*3cf90*/  STL.64 [R1+0x3b0], R16 ;  /* 0x0003b01001007387 */ /* 0x000fe20000100a00 */
[----:B------:R-:W-:Y:S02]  /*3cfa0*/  STL.64 [R1+0x3b8], R18 ;  /* 0x0003b81201007387 */ /* 0x000fe40000100a00 */
[----:B------:R0:W1:Y:S04]  /*3cfb0*/  LDSM.16.MT88.4 R16, [R2+0x23080] ;  /* 0x023080000210783b */ /* 0x0000680000004200 */
[----:B------:R-:W-:Y:S02]  /*3cfc0*/  IMAD.MOV.U32 R27, RZ, RZ, R0 ;  /* 0x000000ffff1b7224 */ /* 0x000fe400078e0000 */
[----:B------:R-:W-:Y:S02]  /*3cfd0*/  IMAD.MOV.U32 R0, RZ, RZ, R7 ;  /* 0x000000ffff007224 */ /* 0x000fe400078e0007 */
[----:B0-----:R-:W-:Y:S01]  /*3cfe0*/  IMAD.MOV.U32 R2, RZ, RZ, R6 ;  /* 0x000000ffff027224 */ /* 0x001fe200078e0006 */
[----:B-1----:R0:W-:Y:S01]  /*3cff0*/  STL.64 [R1], R16 ;  /* 0x0000001001007387 */ /* 0x0021e20000100a00 */
[----:B------:R1:W-:Y:S03]  /*3d000*/  STL.64 [R1+0x8], R18 ;  /* 0x0000081201007387 */ /* 0x0003e60000100a00 */
[----:B0-----:R-:W3:Y:S01]  /*3d010*/  LDL.LU R16, [R1+0x400] ;  /* 0x0004000001107983 */ /* 0x001ee20000300800 */
[----:B------:R-:W3:Y:S02]  /*3d020*/  LDL.LU R17, [R1+0x404] ;  /* 0x0004040001117983 */ /* 0x000ee40000300800 */
[----:B-1----:R-:W3:Y:S02]  /*3d030*/  LDL.LU R18, [R1+0x408] ;  /* 0x0004080001127983 */ /* 0x002ee40000300800 */
[----:B------:R-:W3:Y:S01]  /*3d040*/  LDL.LU R19, [R1+0x40c] ;  /* 0x00040c0001137983 */ /* 0x000ee20000300800 */
[C---:B--2---:R-:W-:Y:S11]  /*3d050*/  HMMA.16816.F32 R8, R12.reuse, R6, R8 ;  /* 0x000000060c08723c */ /* 0x044ff60000001808 */
[----:B------:R-:W-:Y:S11]  /*3d060*/  @!UPT UIADD3 URZ, URZ, URZ, URZ ;  /* 0x0000003f3f3ff290 */ /* 0x000ff6000fffe03f */
[----:B------:R-:W-:Y:S01]  /*3d070*/  @!UPT UIADD3 URZ, URZ, URZ, URZ ;  /* 0x0000003f3f3ff290 */ /* 0x000fe2000fffe03f */
[----:B------:R-:W-:Y:S01]  /*3d080*/  STL.64 [R1+0x430], R8 ;  /* 0x0004300801007387 */ /* 0x000fe20000100a00 */
[----:B------:R0:W-:Y:S03]  /*3d090*/  STL.64 [R1+0x438], R10 ;  /* 0x0004380a01007387 */ /* 0x0001e60000100a00 */
[----:B0-----:R-:W3:Y:S01]  /*3d0a0*/  LDL.LU.64 R10, [R1+0x2a98] ;  /* 0x002a9800010a7983 */ /* 0x001ee20000300a00 */
[----:B------:R-:W2:Y:S02]  /*3d0b0*/  LDL.LU.64 R8, [R1+0x2a90] ;  /* 0x002a900001087983 */ /* 0x000ea40000300a00 */
[----:B------:R-:W4:Y:S02]  /*3d0c0*/  LDL.LU.64 R6, [R1+0x2a88] ;  /* 0x002a880001067983 */ /* 0x000f240000300a00 */
[----:B------:R-:W4:Y:S01]  /*3d0d0*/  LDL.LU.64 R4, [R1+0x2a80] ;  /* 0x002a800001047983 */ /* 0x000f220000300a00 */
[C---:B---3--:R-:W-:Y:S08]  /*3d0e0*/  HMMA.16816.F32 R20, R12.reuse, R10, R20 ;  /* 0x0000000a0c14723c */ /* 0x048ff00000001814 */
[----:B----4-:R-:W-:Y:S01]  /*3d0f0*/  HMMA.16816.F32 R24, R12, R26, R4 ;  /* 0x0000001a0c18723c */ /* 0x010fe20000001804 */
[----:B------:R-:W3:Y:S01]  /*3d100*/  LDL.LU.64 R6, [R1+0x2a78] ;  /* 0x002a780001067983 */ /* 0x000ee20000300a00 */
[----:B------:R-:W4:Y:S11]  /*3d110*/  LDL.LU.64 R4, [R1+0x2a70] ;  /* 0x002a700001047983 */ /* 0x000f360000300a00 */
[----:B------:R-:W-:Y:S10]  /*3d120*/  @!UPT UIADD3 URZ, URZ, URZ, URZ ;  /* 0x0000003f3f3ff290 */ /* 0x000ff4000fffe03f */
[----:B------:R0:W-:Y:S01]  /*3d130*/  STL.64 [R1+0x420], R24 ;  /* 0x0004201801007387 */ /* 0x0001e20000100a00 */
[----:B------:R1:W-:Y:S03]  /*3d140*/  STL.64 [R1+0x428], R26 ;  /* 0x0004281a01007387 */ /* 0x0003e60000100a00 */
[----:B0-----:R-:W3:Y:S01]  /*3d150*/  LDL.LU R24, [R1+0x3d0] ;  /* 0x0003d00001187983 */ /* 0x001ee20000300800 */
[----:B------:R-:W-:Y:S02]  /*3d160*/  STL.64 [R1+0x410], R20 ;  /* 0x0004101401007387 */ /* 0x000fe40000100a00 */
[----:B------:R2:W-:Y:S02]  /*3d170*/  STL.64 [R1+0x418], R22 ;  /* 0x0004181601007387 */ /* 0x0005e40000100a00 */
[----:B------:R-:W3:Y:S01]  /*3d180*/  LDL.LU R25, [R1+0x3d4] ;  /* 0x0003d40001197983 */ /* 0x000ee20000300800 */
[----:B-1----:R-:W3:Y:S01]  /*3d190*/  LDL.LU R26, [R1+0x3d8] ;  /* 0x0003d800011a7983 */ /* 0x002ee20000300800 */
[----:B------:R-:W3:Y:S02]  /*3d1a0*/  LDL.LU R27, [R1+0x3dc] ;  /* 0x0003dc00011b7983 */ /* 0x000ee40000300800 */
[----:B--2---:R-:W-:-:S02]  /*3d1b0*/  IMAD.MOV.U32 R22, RZ, RZ, R9 ;  /* 0x000000ffff167224 */ /* 0x004fc400078e0009 */
[----:B------:R-:W-:Y:S01]  /*3d1c0*/  IMAD.MOV.U32 R23, RZ, RZ, R29 ;  /* 0x000000ffff177224 */ /* 0x000fe200078e001d */
[----:B---3--:R-:W-:Y:S01]  /*3d1d0*/  STL.64 [R1+0x2a48], R26 ;  /* 0x002a481a01007387 */ /* 0x008fe20000100a00 */
[----:B------:R0:W-:Y:S02]  /*3d1e0*/  STL.64 [R1+0x2a40], R24 ;  /* 0x002a401801007387 */ /* 0x0001e40000100a00 */
[----:B------:R-:W2:Y:S02]  /*3d1f0*/  LDL.LU R9, [R1+0x2a68] ;  /* 0x002a680001097983 */ /* 0x000ea40000300800 */
[----:B------:R-:W-:Y:S01]  /*3d200*/  STL.64 [R1+0x2a50], R22 ;  /* 0x002a501601007387 */ /* 0x000fe20000100a00 */
[----:B0-----:R-:W3:Y:S01]  /*3d210*/  LDL.LU R24, [R1+0x3e0] ;  /* 0x0003e00001187983 */ /* 0x001ee20000300800 */
[----:B------:R-:W3:Y:S02]  /*3d220*/  LDL.LU R25, [R1+0x3e4] ;  /* 0x0003e40001197983 */ /* 0x000ee40000300800 */
[----:B------:R-:W2:Y:S02]  /*3d230*/  LDL.LU R26, [R1+0x3e8] ;  /* 0x0003e800011a7983 */ /* 0x000ea40000300800 */
[----:B------:R-:W2:Y:S01]  /*3d240*/  LDL.LU R27, [R1+0x3ec] ;  /* 0x0003ec00011b7983 */ /* 0x000ea20000300800 */
[----:B------:R-:W-:Y:S01]  /*3d250*/  HMMA.16816.F32 R16, R12, R6, R16 ;  /* 0x000000060c10723c */ /* 0x000fe20000001810 */
[----:B--2---:R-:W-:Y:S01]  /*3d260*/  STL.64 [R1+0x2a60], R26 ;  /* 0x002a601a01007387 */ /* 0x004fe20000100a00 */
[----:B---3--:R0:W-:Y:S03]  /*3d270*/  STL.64 [R1+0x2a58], R24 ;  /* 0x002a581801007387 */ /* 0x0081e60000100a00 */
[----:B0-----:R-:W2:Y:S01]  /*3d280*/  LDL.LU R24, [R1+0x3f0] ;  /* 0x0003f00001187983 */ /* 0x001ea20000300800 */
[----:B------:R-:W2:Y:S02]  /*3d290*/  LDL.LU R25, [R1+0x3f4] ;  /* 0x0003f40001197983 */ /* 0x000ea40000300800 */
[----:B------:R-:W2:Y:S02]  /*3d2a0*/  LDL.LU R26, [R1+0x3f8] ;  /* 0x0003f800011a7983 */ /* 0x000ea40000300800 */
[----:B------:R-:W2:Y:S01]  /*3d2b0*/  LDL.LU R27, [R1+0x3fc] ;  /* 0x0003fc00011b7983 */ /* 0x000ea20000300800 */
[----:B------:R0:W-:Y:S01]  /*3d2c0*/  STL.64 [R1+0x29f0], R10 ;  /* 0x0029f00a01007387 */ /* 0x0001e20000100a00 */
[----:B------:R-:W-:Y:S03]  /*3d2d0*/  STL.64 [R1+0x29e8], R8 ;  /* 0x0029e80801007387 */ /* 0x000fe60000100a00 */
[----:B0-----:R-:W3:Y:S04]  /*3d2e0*/  LDL.64 R10, [R1+0x18] ;  /* 0x00001800010a7983 */ /* 0x001ee80000100a00 */
[----:B---3--:R-:W-:Y:S04]  /*3d2f0*/  STL.64 [R1+0x2a08], R10 ;  /* 0x002a080a01007387 */ /* 0x008fe80000100a00 */
[----:B------:R0:W-:Y:S02]  /*3d300*/  STL.64 [R1+0x400], R16 ;  /* 0x0004001001007387 */ /* 0x0001e40000100a00 */
[----:B------:R1:W-:Y:S01]  /*3d310*/  STL.64 [R1+0x408], R18 ;  /* 0x0004081201007387 */ /* 0x0003e20000100a00 */
[----:B0-----:R-:W3:Y:S01]  /*3d320*/  LDL.LU R16, [R1+0x330] ;  /* 0x0003300001107983 */ /* 0x001ee20000300800 */
[----:B------:R-:W3:Y:S02]  /*3d330*/  LDL.LU R17, [R1+0x334] ;  /* 0x0003340001117983 */ /* 0x000ee40000300800 */
[----:B-1----:R-:W3:Y:S02]  /*3d340*/  LDL.LU R18, [R1+0x338] ;  /* 0x0003380001127983 */ /* 0x002ee40000300800 */
[----:B------:R-:W3:Y:S01]  /*3d350*/  LDL.LU R19, [R1+0x33c] ;  /* 0x00033c0001137983 */ /* 0x000ee20000300800 */
[----:B------:R-:W-:Y:S01]  /*3d360*/  STL.64 [R1+0x29e0], R6 ;  /* 0x0029e00601007387 */ /* 0x000fe20000100a00 */
[----:B----4-:R0:W-:Y:S03]  /*3d370*/  STL.64 [R1+0x29d8], R4 ;  /* 0x0029d80401007387 */ /* 0x0101e60000100a00 */
[----:B0-----:R-:W4:Y:S01]  /*3d380*/  LDL.LU R4, [R1+0x380] ;  /* 0x0003800001047983 */ /* 0x001f220000300800 */
[----:B------:R-:W4:Y:S02]  /*3d390*/  LDL.LU R5, [R1+0x384] ;  /* 0x0003840001057983 */ /* 0x000f240000300800 */
[----:B------:R-:W3:Y:S02]  /*3d3a0*/  LDL.LU R6, [R1+0x388] ;  /* 0x0003880001067983 */ /* 0x000ee40000300800 */
[----:B------:R-:W3:Y:S02]  /*3d3b0*/  LDL.LU R7, [R1+0x38c] ;  /* 0x00038c0001077983 */ /* 0x000ee40000300800 */
[----:B------:R-:W-:-:S02]  /*3d3c0*/  IMAD.MOV.U32 R22, RZ, RZ, R28 ;  /* 0x000000ffff167224 */ /* 0x000fc400078e001c */
[----:B------:R-:W-:-:S07]  /*3d3d0*/  IMAD.MOV.U32 R23, RZ, RZ, R3 ;  /* 0x000000ffff177224 */ /* 0x000fce00078e0003 */
[C---:B--2---:R-:W-:Y:S01]  /*3d3e0*/  HMMA.16816.F32 R20, R12.reuse, R22, R24 ;  /* 0x000000160c14723c */ /* 0x044fe20000001818 */
[----:B---3--:R-:W-:Y:S01]  /*3d3f0*/  STL.64 [R1+0x2a00], R6 ;  /* 0x002a000601007387 */ /* 0x008fe20000100a00 */
[----:B----4-:R0:W-:Y:S03]  /*3d400*/  STL.64 [R1+0x29f8], R4 ;  /* 0x0029f80401007387 */ /* 0x0101e60000100a00 */
        /* <DEDUP_REMOVED lines=10> */
[----:B------:R-:W3:Y:S01]  /*3d4b0*/  LDL.LU.64 R26, [R1+0x2a60] ;  /* 0x002a6000011a7983 */ /* 0x000ee20000300a00 */
[----:B------:R-:W3:Y:S02]  /*3d4c0*/  LDL.LU.64 R24, [R1+0x2a58] ;  /* 0x002a580001187983 */ /* 0x000ee40000300a00 */
[----:B------:R-:W-:Y:S02]  /*3d4d0*/  STL.64 [R1+0x3f0], R20 ;  /* 0x0003f01401007387 */ /* 0x000fe40000100a00 */
[----:B------:R0:W-:Y:S02]  /*3d4e0*/  STL.64 [R1+0x3f8], R22 ;  /* 0x0003f81601007387 */ /* 0x0001e40000100a00 */
        /* <DEDUP_REMOVED lines=8> */
[C---:B---3--:R-:W-:Y:S11]  /*3d570*/  HMMA.16816.F32 R24, R12.reuse, R22, R24 ;  /* 0x000000160c18723c */ /* 0x048ff60000001818 */
[----:B------:R-:W-:Y:S11]  /*3d580*/  @!UPT UIADD3 URZ, URZ, URZ, URZ ;  /* 0x0000003f3f3ff290 */ /* 0x000ff6000fffe03f */
[----:B------:R-:W-:Y:S01]  /*3d590*/  @!UPT UIADD3 URZ, URZ, URZ, URZ ;  /* 0x0000003f3f3ff290 */ /* 0x000fe2000fffe03f */
[----:B------:R-:W-:Y:S01]  /*3d5a0*/  STL.64 [R1+0x3d0], R24 ;  /* 0x0003d01801007387 */ /* 0x000fe20000100a00 */
[----:B------:R0:W-:Y:S03]  /*3d5b0*/  STL.64 [R1+0x3d8], R26 ;  /* 0x0003d81a01007387 */ /* 0x0001e60000100a00 */
[----:B0-----:R-:W3:Y:S01]  /*3d5c0*/  LDL.LU.64 R26, [R1+0x2a30] ;  /* 0x002a3000011a7983 */ /* 0x001ee20000300a00 */
[----:B------:R0:W-:Y:S03]  /*3d5d0*/  STL.64 [R1+0x29b8], R22 ;  /* 0x0029b81601007387 */ /* 0x0001e60000100a00 */
[----:B0-----:R-:W4:Y:S04]  /*3d5e0*/  LDL.64 R22, [R1+0x98] ;  /* 0x0000980001167983 */ /* 0x001f280000100a00 */
[----:B----4-:R0:W-:Y:S04]  /*3d5f0*/  STL.64 [R1+0x29c8], R22 ;  /* 0x0029c81601007387 */ /* 0x0101e80000100a00 */
[----:B0-----:R-:W4:Y:S01]  /*3d600*/  LDL.64 R22, [R1+0xa8] ;  /* 0x0000a80001167983 */ /* 0x001f220000100a00 */
[----:B---3--:R-:W-:Y:S03]  /*3d610*/  HMMA.16816.F32 R12, R12, R26, R16 ;  /* 0x0000001a0c0c723c */ /* 0x008fe60000001810 */
[----:B----4-:R0:W-:Y:S01]  /*3d620*/  STL.64 [R1+0x29d0], R22 ;  /* 0x0029d01601007387 */ /* 0x0101e20000100a00 */
[----:B------:R-:W3:Y:S02]  /*3d630*/  LDL.LU R20, [R1+0x370] ;  /* 0x0003700001147983 */ /* 0x000ee40000300800 */
[----:B------:R-:W3:Y:S01]  /*3d640*/  LDL.LU R21, [R1+0x374] ;  /* 0x0003740001157983 */ /* 0x000ee20000300800 */
[----:B0-----:R-:W3:Y:S01]  /*3d650*/  LDL.LU R22, [R1+0x378] ;  /* 0x0003780001167983 */ /* 0x001ee20000300800 */
[----:B------:R-:W3:Y:S02]  /*3d660*/  LDL.LU R23, [R1+0x37c] ;  /* 0x00037c0001177983 */ /* 0x000ee40000300800 */
[----:B------:R-:W2:Y:S02]  /*3d670*/  LDL.LU.64 R18, [R1+0x2a28] ;  /* 0x002a280001127983 */ /* 0x000ea40000300a00 */
[----:B------:R-:W2:Y:S02]  /*3d680*/  LDL.LU.64 R16, [R1+0x2a20] ;  /* 0x002a200001107983 */ /* 0x000ea40000300a00 */
[----:B------:R-:W-:-:S02]  /*3d690*/  IMAD.MOV.U32 R10, RZ, RZ, R2 ;  /* 0x000000ffff0a7224 */ /* 0x000fc400078e0002 */
[----:B------:R-:W-:Y:S01]  /*3d6a0*/  IMAD.MOV.U32 R11, RZ, RZ, R0 ;  /* 0x000000ffff0b7224 */ /* 0x000fe200078e0000 */
[----:B------:R0:W-:Y:S01]  /*3d6b0*/  STL.64 [R1+0x29c0], R26 ;  /* 0x0029c01a01007387 */ /* 0x0001e20000100a00 */
[----:B------:R-:W4:Y:S05]  /*3d6c0*/  LDL.LU R24, [R1+0x350] ;  /* 0x0003500001187983 */ /* 0x000f2a0000300800 */
[----:B------:R1:W-:Y:S02]  /*3d6d0*/  STL.64 [R1+0x330], R12 ;  /* 0x0003300c01007387 */ /* 0x0003e40000100a00 */
[----:B------:R1:W-:Y:S01]  /*3d6e0*/  STL.64 [R1+0x338], R14 ;  /* 0x0003380e01007387 */ /* 0x0003e20000100a00 */
[----:B------:R-:W4:Y:S04]  /*3d6f0*/  LDL.LU R25, [R1+0x354] ;  /* 0x0003540001197983 */ /* 0x000f280000300800 */
[----:B0-----:R-:W4:Y:S01]  /*3d700*/  LDL.LU R26, [R1+0x358] ;  /* 0x00035800011a7983 */ /* 0x001f220000300800 */
[----:B------:R-:W4:Y:S02]  /*3d710*/  LDL.LU R27, [R1+0x35c] ;  /* 0x00035c00011b7983 */ /* 0x000f240000300800 */
[----:B-1----:R-:W3:Y:S02]  /*3d720*/  LDL.LU R12, [R1+0x290] ;  /* 0x00029000010c7983 */ /* 0x002ee40000300800 */
[----:B------:R-:W3:Y:S01]  /*3d730*/  LDL.LU R13, [R1+0x294] ;  /* 0x00029400010d7983 */ /* 0x000ee20000300800 */
[----:B------:R-:W3:Y:S01]  /*3d740*/  LDL.LU R14, [R1+0x298] ;  /* 0x00029800010e7983 */ /* 0x000ee20000300800 */
[----:B------:R-:W3:Y:S01]  /*3d750*/  LDL.LU R15, [R1+0x29c] ;  /* 0x00029c00010f7983 */ /* 0x000ee20000300800 */
[C---:B--2---:R-:W-:Y:S02]  /*3d760*/  HMMA.16816.F32 R8, R16.reuse, R10, R4 ;  /* 0x0000000a1008723c */ /* 0x044fe40000001804 */
[----:B------:R-:W2:Y:S01]  /*3d770*/  LDL.LU.64 R6, [R1+0x2a18] ;  /* 0x002a180001067983 */ /* 0x000ea20000300a00 */
[----:B------:R-:W2:Y:S11]  /*3d780*/  LDL.LU.64 R4, [R1+0x2a10] ;  /* 0x002a100001047983 */ /* 0x000eb60000300a00 */
[----:B------:R-:W-:Y:S09]  /*3d790*/  @!UPT UIADD3 URZ, URZ, URZ, URZ ;  /* 0x0000003f3f3ff290 */ /* 0x000ff2000fffe03f */
        /* <DEDUP_REMOVED lines=21> */
[----:B---3--:R0:W-:Y:S02]  /*3d8f0*/  STL.64 [R1+0x2980], R8 ;  /* 0x0029800801007387 */ /* 0x0081e40000100a00 */
[----:B0-----:R-:W3:Y:S01]  /*3d900*/  LDL.LU R8, [R1+0x340] ;  /* 0x0003400001087983 */ /* 0x001ee20000300800 */
[----:B------:R-:W3:Y:S02]  /*3d910*/  LDL.LU R9, [R1+0x344] ;  /* 0x0003440001097983 */ /* 0x000ee40000300800 */
[----:B------:R-:W3:Y:S02]  /*3d920*/  LDL.LU R10, [R1+0x348] ;  /* 0x00034800010a7983 */ /* 0x000ee40000300800 */
[----:B------:R-:W3:Y:S01]  /*3d930*/  LDL.LU R11, [R1+0x34c] ;  /* 0x00034c00010b7983 */ /* 0x000ee20000300800 */
[C---:B--2---:R-:W-:Y:S11]  /*3d940*/  HMMA.16816.F32 R20, R16.reuse, R6, R20 ;  /* 0x000000061014723c */ /* 0x044ff60000001814 */
[----:B------:R-:W-:Y:S11]  /*3d950*/  @!UPT UIADD3 URZ, URZ, URZ, URZ ;  /* 0x0000003f3f3ff290 */ /* 0x000ff6000fffe03f */
[----:B------:R-:W-:Y:S01]  /*3d960*/  @!UPT UIADD3 URZ, URZ, URZ, URZ ;  /* 0x0000003f3f3ff290 */ /* 0x000fe2000fffe03f */
[----:B------:R-:W-:Y:S01]  /*3d970*/  STL.64 [R1+0x370], R20 ;  /* 0x0003701401007387 */ /* 0x000fe20000100a00 */
[----:B------:R0:W-:Y:S03]  /*3d980*/  STL.64 [R1+0x378], R22 ;  /* 0x0003781601007387 */ /* 0x0001e60000100a00 */
[----:B0-----:R-:W2:Y:S01]  /*3d990*/  LDL.LU.64 R22, [R1+0x29d0] ;  /* 0x0029d00001167983 */ /* 0x001ea20000300a00 */
[----:B------:R-:W-:Y:S02]  /*3d9a0*/  STL.64 [R1+0x2978], R6 ;  /* 0x0029780601007387 */ /* 0x000fe40000100a00 */
[----:B----4-:R0:W-:Y:S02]  /*3d9b0*/  STL.64 [R1+0x2970], R4 ;  /* 0x0029700401007387 */ /* 0x0101e40000100a00 */
[----:B0-----:R-:W2:Y:S01]  /*3d9c0*/  LDL.LU R4, [R1+0x360] ;  /* 0x0003600001047983 */ /* 0x001ea20000300800 */
[----:B------:R-:W2:Y:S02]  /*3d9d0*/  LDL.LU R5, [R1+0x364] ;  /* 0x0003640001057983 */ /* 0x000ea40000300800 */
[----:B------:R-:W2:Y:S02]  /*3d9e0*/  LDL.LU R6, [R1+0x368] ;  /* 0x0003680001067983 */ /* 0x000ea40000300800 */
[----:B------:R-:W2:Y:S02]  /*3d9f0*/  LDL.LU R7, [R1+0x36c] ;  /* 0x00036c0001077983 */ /* 0x000ea40000300800 */
[C---:B--2---:R-:W-:Y:S01]  /*3da00*/  HMMA.16816.F32 R4, R16.reuse, R22, R4 ;  /* 0x000000161004723c */ /* 0x044fe20000001804 */
[----:B------:R-:W-:Y:S11]  /*3da10*/  IMAD.MOV.U32 R3, RZ, RZ, R23 ;  /* 0x000000ffff037224 */ /* 0x000ff600078e0017 */
[----:B------:R-:W-:Y:S11]  /*3da20*/  @!UPT UIADD3 URZ, URZ, URZ, URZ ;  /* 0x0000003f3f3ff290 */ /* 0x000ff6000fffe03f */
[----:B------:R0:W-:Y:S01]  /*3da30*/  STL.64 [R1+0x360], R4 ;  /* 0x0003600401007387 */ /* 0x0001e20000100a00 */
[----:B------:R1:W-:Y:S02]  /*3da40*/  STL.64 [R1+0x368], R6 ;  /* 0x0003680601007387 */ /* 0x0003e40000100a00 */
[----:B0-----:R-:W-:Y:S02]  /*3da50*/  IMAD.MOV.U32 R4, RZ, RZ, R22 ;  /* 0x000000ffff047224 */ /* 0x001fe400078e0016 */
[----:B------:R-:W2:Y:S02]  /*3da60*/  LDL.LU.64 R22, [R1+0x29c8] ;  /* 0x0029c80001167983 */ /* 0x000ea40000300a00 */
[C---:B--2---:R-:W-:Y:S01]  /*3da70*/  HMMA.16816.F32 R24, R16.reuse, R22, R24 ;  /* 0x000000161018723c */ /* 0x044fe20000001818 */
[----:B-1----:R-:W-:Y:S02]  /*3da80*/  IMAD.MOV.U32 R6, RZ, RZ, R22 ;  /* 0x000000ffff067224 */ /* 0x002fe400078e0016 */
[----:B------:R-:W-:Y:S11]  /*3da90*/  IMAD.MOV.U32 R5, RZ, RZ, R23 ;  /* 0x000000ffff057224 */ /* 0x000ff600078e0017 */
[----:B------:R-:W-:Y:S09]  /*3daa0*/  @!UPT UIADD3 URZ, URZ, URZ, URZ ;  /* 0x0000003f3f3ff290 */ /* 0x000ff2000fffe03f */
[----:B------:R-:W-:Y:S01]  /*3dab0*/  STL.64 [R1+0x350], R24 ;  /* 0x0003501801007387 */ /* 0x000fe20000100a00 */
[----:B------:R0:W-:Y:S03]  /*3dac0*/  STL.64 [R1+0x358], R26 ;  /* 0x0003581a01007387 */ /* 0x0001e60000100a00 */
[----:B0-----:R-:W2:Y:S01]  /*3dad0*/  LDL.LU.64 R26, [R1+0x29c0] ;  /* 0x0029c000011a7983 */ /* 0x001ea20000300a00 */
[----:B------:R-:W3:Y:S02]  /*3dae0*/  LDL.LU.64 R22, [R1+0x29b8] ;  /* 0x0029b80001167983 */ /* 0x000ee40000300a00 */
[C---:B---3--:R-:W-:Y:S08]  /*3daf0*/  HMMA.16816.F32 R8, R16.reuse, R22, R8 ;  /* 0x000000161008723c */ /* 0x048ff00000001808 */
[----:B--2---:R-:W-:Y:S01]  /*3db00*/  HMMA.16816.F32 R12, R16, R26, R12 ;  /* 0x0000001a100c723c */ /* 0x004fe2000000180c */
[----:B------:R-:W-:Y:S11]  /*3db10*/  IMAD.MOV.U32 R7, RZ, RZ, R23 ;  /* 0x000000ffff077224 */ /* 0x000ff600078e0017 */
[----:B------:R-:W-:Y:S03]  /*3db20*/  @!UPT UIADD3 URZ, URZ, URZ, URZ ;  /* 0x0000003f3f3ff290 */ /* 0x000fe6000fffe03f */
[----:B------:R0:W-:Y:S01]  /*3db30*/  STL.64 [R1+0x340], R8 ;  /* 0x0003400801007387 */ /* 0x0001e20000100a00 */
[----:B------:R-:W-:Y:S02]  /*3db40*/  STL.64 [R1+0x348], R10 ;  /* 0x0003480a01007387 */ /* 0x000fe40000100a00 */
[----:B0-----:R-:W-:Y:S02]  /*3db50*/  IMAD.MOV.U32 R8, RZ, RZ, R22 ;  /* 0x000000ffff087224 */ /* 0x001fe400078e0016 */
[----:B------:R-:W2:Y:S01]  /*3db60*/  LDL.LU.64 R22, [R1+0x29b0] ;  /* 0x0029b00001167983 */ /* 0x000ea20000300a00 */
[----:B------:R-:W2:Y:S02]  /*3db70*/  LDL.LU.64 R20, [R1+0x29a8] ;  /* 0x0029a80001147983 */ /* 0x000ea40000300a00 */
[----:B------:R0:W-:Y:S02]  /*3db80*/  STL.64 [R1+0x2928], R26 ;  /* 0x0029281a01007387 */ /* 0x0001e40000100a00 */
[----:B------:R-:W-:Y:S01]  /*3db90*/  STL.64 [R1+0x290], R12 ;  /* 0x0002900c01007387 */ /* 0x000fe20000100a00 */
[----:B------:R-:W-:Y:S01]  /*3dba0*/  STL.64 [R1+0x298], R14 ;  /* 0x0002980e01007387 */ /* 0x000fe20000100a00 */
[----:B0-----:R-:W-:-:S02]  /*3dbb0*/  IMAD.MOV.U32 R26, RZ, RZ, R8 ;  /* 0x000000ffff1a7224 */ /* 0x001fc400078e0008 */
[----:B------:R-:W-:-:S05]  /*3dbc0*/  IMAD.MOV.U32 R27, RZ, RZ, R7 ;  /* 0x000000ffff1b7224 */ /* 0x000fca00078e0007 */
[----:B------:R0:W-:Y:S02]  /*3dbd0*/  STL.64 [R1+0x2938], R26 ;  /* 0x0029381a01007387 */ /* 0x0001e40000100a00 */
[----:B0-----:R-:W-:Y:S02]  /*3dbe0*/  IMAD.MOV.U32 R26, RZ, RZ, R6 ;  /* 0x000000ffff1a7224 */ /* 0x001fe400078e0006 */
[----:B------:R-:W-:-:S05]  /*3dbf0*/  IMAD.MOV.U32 R27, RZ, RZ, R5 ;  /* 0x000000ffff1b7224 */ /* 0x000fca00078e0005 */
[----:B------:R0:W-:Y:S01]  /*3dc00*/  STL.64 [R1+0x2950], R26 ;  /* 0x0029501a01007387 */ /* 0x0001e20000100a00 */
[----:B------:R-:W3:Y:S02]  /*3dc10*/  LDL.LU R16, [R1+0x1d0] ;  /* 0x0001d00001107983 */ /* 0x000ee40000300800 */
[----:B------:R-:W3:Y:S02]  /*3dc20*/  LDL.LU R17, [R1+0x1d4] ;  /* 0x0001d40001117983 */ /* 0x000ee40000300800 */
[----:B------:R-:W4:Y:S01]  /*3dc30*/  LDL.LU R18, [R1+0x1d8] ;  /* 0x0001d80001127983 */ /* 0x000f220000300800 */
[----:B------:R-:W4:Y:S01]  /*3dc40*/  LDL.LU R19, [R1+0x1dc] ;  /* 0x0001dc0001137983 */ /* 0x000f220000300800 */
[----:B0-----:R-:W-:-:S03]  /*3dc50*/  IMAD.MOV.U32 R26, RZ, RZ, R4 ;  /* 0x000000ffff1a7224 */ /* 0x001fc600078e0004 */
[----:B------:R-:W2:Y:S01]  /*3dc60*/  LDL.LU R4, [R1+0x260] ;  /* 0x0002600001047983 */ /* 0x000ea20000300800 */
[----:B------:R-:W2:Y:S02]  /*3dc70*/  LDL.LU R5, [R1+0x264] ;  /* 0x0002640001057983 */ /* 0x000ea40000300800 */
[----:B------:R-:W2:Y:S02]  /*3dc80*/  LDL.LU R6, [R1+0x268] ;  /* 0x0002680001067983 */ /* 0x000ea40000300800 */
[----:B------:R-:W2:Y:S02]  /*3dc90*/  LDL.LU R7, [R1+0x26c] ;  /* 0x00026c0001077983 */ /* 0x000ea40000300800 */
[----:B------:R-:W-:Y:S02]  /*3dca0*/  IMAD.MOV.U32 R10, RZ, RZ, R2 ;  /* 0x000000ffff0a7224 */ /* 0x000fe400078e0002 */
[----:B------:R-:W-:Y:S02]  /*3dcb0*/  IMAD.MOV.U32 R11, RZ, RZ, R0 ;  /* 0x000000ffff0b7224 */ /* 0x000fe400078e0000 */
[----:B------:R-:W-:Y:S01]  /*3dcc0*/  IMAD.MOV.U32 R27, RZ, RZ, R3 ;  /* 0x000000ffff1b7224 */ /* 0x000fe200078e0003 */
[----:B--2---:R-:W-:Y:S01]  /*3dcd0*/  STL.64 [R1+0x2998], R6 ;  /* 0x0029980601007387 */ /* 0x004fe20000100a00 */
[----:B------:R-:W-:Y:S02]  /*3dce0*/  STL.64 [R1+0x2990], R4 ;  /* 0x0029900401007387 */ /* 0x000fe40000100a00 */
[----:B------:R0:W-:Y:S02]  /*3dcf0*/  STL.64 [R1+0x29a0], R10 ;  /* 0x0029a00a01007387 */ /* 0x0001e40000100a00 */
[----:B------:R-:W2:Y:S01]  /*3dd00*/  LDL.LU R8, [R1+0x280] ;  /* 0x0002800001087983 */ /* 0x000ea20000300800 */
[----:B------:R-:W2:Y:S04]  /*3dd10*/  LDL.LU R9, [R1+0x284] ;  /* 0x0002840001097983 */ /* 0x000ea80000300800 */
[----:B0-----:R-:W2:Y:S01]  /*3dd20*/  LDL.LU R10, [R1+0x288] ;  /* 0x00028800010a7983 */ /* 0x001ea20000300800 */
[----:B------:R-:W2:Y:S02]  /*3dd30*/  LDL.LU R11, [R1+0x28c] ;  /* 0x00028c00010b7983 */ /* 0x000ea40000300800 */
[----:B------:R-:W2:Y:S02]  /*3dd40*/  LDL.LU R4, [R1+0x270] ;  /* 0x0002700001047983 */ /* 0x000ea40000300800 */
[----:B------:R-:W2:Y:S01]  /*3dd50*/  LDL.LU R5, [R1+0x274] ;  /* 0x0002740001057983 */ /* 0x000ea20000300800 */
[----:B------:R-:W2:Y:S01]  /*3dd60*/  LDL.LU R6, [R1+0x278] ;  /* 0x0002780001067983 */ /* 0x000ea20000300800 */
[----:B------:R-:W2:Y:S02]  /*3dd70*/  LDL.LU R7, [R1+0x27c] ;  /* 0x00027c0001077983 */ /* 0x000ea40000300800 */
[----:B------:R0:W-:Y:S02]  /*3dd80*/  STL.64 [R1+0x2968], R26 ;  /* 0x0029681a01007387 */ /* 0x0001e40000100a00 */
[----:B------:R-:W2:Y:S01]  /*3dd90*/  LDL.LU R24, [R1+0x250] ;  /* 0x0002500001187983 */ /* 0x000ea20000300800 */
[----:B------:R-:W2:Y:S04]  /*3dda0*/  LDL.LU R25, [R1+0x254] ;  /* 0x0002540001197983 */ /* 0x000ea80000300800 */
[----:B0-----:R-:W2:Y:S01]  /*3ddb0*/  LDL.LU R26, [R1+0x258] ;  /* 0x00025800011a7983 */ /* 0x001ea20000300800 */
[----:B------:R-:W2:Y:S02]  /*3ddc0*/  LDL.LU R27, [R1+0x25c] ;  /* 0x00025c00011b7983 */ /* 0x000ea40000300800 */
[----:B----4-:R0:W-:Y:S02]  /*3ddd0*/  STL.64 [R1+0x28f8], R18 ;  /* 0x0028f81201007387 */ /* 0x0101e40000100a00 */
[----:B---3--:R-:W-:Y:S01]  /*3dde0*/  STL.64 [R1+0x28f0], R16 ;  /* 0x0028f01001007387 */ /* 0x008fe20000100a00 */
[----:B0-----:R-:W2:Y:S01]  /*3ddf0*/  LDL.LU.64 R18, [R1+0x28] ;  /* 0x0000280001127983 */ /* 0x001ea20000300a00 */
[----:B------:R-:W3:Y:S03]  /*3de00*/  LDL R14, [R1+0x5a4] ;  /* 0x0005a400010e7983 */ /* 0x000ee60000100800 */
[----:B---3--:R0:W-:Y:S01]  /*3de10*/  STL [R1+0x2930], R14 ;  /* 0x0029300e01007387 */ /* 0x0081e20000100800 */
[----:B------:R-:W3:Y:S02]  /*3de20*/  LDL.LU R12, [R1+0x220] ;  /* 0x00022000010c7983 */ /* 0x000ee40000300800 */
[----:B------:R-:W3:Y:S01]  /*3de30*/  LDL.LU R13, [R1+0x224] ;  /* 0x00022400010d7983 */ /* 0x000ee20000300800 */
[----:B0-----:R-:W4:Y:S01]  /*3de40*/  LDL.LU R14, [R1+0x228] ;  /* 0x00022800010e7983 */ /* 0x001f220000300800 */
[----:B------:R-:W4:Y:S01]  /*3de50*/  LDL.LU R15, [R1+0x22c] ;  /* 0x00022c00010f7983 */ /* 0x000f220000300800 */
[C---:B--2---:R-:W-:Y:S02]  /*3de60*/  HMMA.16816.F32 R8, R20.reuse, R18, R8 ;  /* 0x000000121408723c */ /* 0x044fe40000001808 */
[----:B----4-:R-:W-:Y:S01]  /*3de70*/  STL.64 [R1+0x2948], R14 ;  /* 0x0029480e01007387 */ /* 0x010fe20000100a00 */
[----:B---3--:R0:W-:Y:S03]  /*3de80*/  STL.64 [R1+0x2940], R12 ;  /* 0x0029400c01007387 */ /* 0x0081e60000100a00 */
        /* <DEDUP_REMOVED lines=13> */
[----:B------:R0:W-:Y:S02]  /*3df60*/  STL.64 [R1+0x2920], R18 ;  /* 0x0029201201007387 */ /* 0x0001e40000100a00 */
        /* <DEDUP_REMOVED lines=12> */
[C---:B---3--:R-:W-:Y:S11]  /*3e030*/  HMMA.16816.F32 R4, R20.reuse, R10, R4 ;  /* 0x0000000a1404723c */ /* 0x048ff60000001804 */
[----:B------:R-:W-:Y:S11]  /*3e040*/  @!UPT UIADD3 URZ, URZ, URZ, URZ ;  /* 0x0000003f3f3ff290 */ /* 0x000ff6000fffe03f */
[----:B------:R-:W-:Y:S01]  /*3e050*/  @!UPT UIADD3 URZ, URZ, URZ, URZ ;  /* 0x0000003f3f3ff290 */ /* 0x000fe2000fffe03f */
[----:B------:R-:W-:Y:S01]  /*3e060*/  STL.64 [R1+0x260], R4 ;  /* 0x0002600401007387 */ /* 0x000fe20000100a00 */
[----:B------:R0:W-:Y:S03]  /*3e070*/  STL.64 [R1+0x268], R6 ;  /* 0x0002680601007387 */ /* 0x0001e60000100a00 */
[----:B0-----:R-:W3:Y:S01]  /*3e080*/  LDL.LU.64 R6, [R1+0x2978] ;  /* 0x0029780001067983 */ /* 0x001ee20000300a00 */
[----:B------:R-:W4:Y:S02]  /*3e090*/  LDL.LU.64 R4, [R1+0x2970] ;  /* 0x0029700001047983 */ /* 0x000f240000300a00 */
[----:B------:R-:W-:Y:S02]  /*3e0a0*/  STL.64 [R1+0x2908], R10 ;  /* 0x0029080a01007387 */ /* 0x000fe40000100a00 */
[----:B--2---:R0:W-:Y:S02]  /*3e0b0*/  STL.64 [R1+0x2900], R8 ;  /* 0x0029000801007387 */ /* 0x0041e40000100a00 */
[----:B0-----:R-:W2:Y:S01]  /*3e0c0*/  LDL.LU R8, [R1+0x1f0] ;  /* 0x0001f00001087983 */ /* 0x001ea20000300800 */
[----:B------:R-:W2:Y:S02]  /*3e0d0*/  LDL.LU R9, [R1+0x1f4] ;  /* 0x0001f40001097983 */ /* 0x000ea40000300800 */
[----:B------:R-:W2:Y:S02]  /*3e0e0*/  LDL.LU R10, [R1+0x1f8] ;  /* 0x0001f800010a7983 */ /* 0x000ea40000300800 */
[----:B------:R-:W2:Y:S01]  /*3e0f0*/  LDL.LU R11, [R1+0x1fc] ;  /* 0x0001fc00010b7983 */ /* 0x000ea20000300800 */
[C---:B---3--:R-:W-:Y:S11]  /*3e100*/  HMMA.16816.F32 R24, R20.reuse, R6, R24 ;  /* 0x000000061418723c */ /* 0x048ff60000001818 */
[----:B------:R-:W-:Y:S11]  /*3e110*/  @!UPT UIADD3 URZ, URZ, URZ, URZ ;  /* 0x0000003f3f3ff290 */ /* 0x000ff6000fffe03f */
[----:B------:R-:W-:Y:S01]  /*3e120*/  @!UPT UIADD3 URZ, URZ, URZ, URZ ;  /* 0x0000003f3f3ff290 */ /* 0x000fe2000fffe03f */
        /* <DEDUP_REMOVED lines=18> */
[----:B------:R-:W3:Y:S11]  /*3e250*/  LDL.LU R14, [R1+0x2930] ;  /* 0x00293000010e7983 */ /* 0x000ef60000300800 */
[----:B------:R-:W-:Y:S10]  /*3e260*/  @!UPT UIADD3 URZ, URZ, URZ, URZ ;  /* 0x0000003f3f3ff290 */ /* 0x000ff4000fffe03f */
[----:B------:R-:W-:Y:S01]  /*3e270*/  STL.64 [R1+0x220], R24 ;  /* 0x0002201801007387 */ /* 0x000fe20000100a00 */
[----:B------:R0:W-:Y:S03]  /*3e280*/  STL.64 [R1+0x228], R26 ;  /* 0x0002281a01007387 */ /* 0x0001e60000100a00 */
[----:B0-----:R-:W4:Y:S01]  /*3e290*/  LDL.LU.64 R26, [R1+0x2928] ;  /* 0x00292800011a7983 */ /* 0x001f220000300a00 */
[----:B------:R-:W2:Y:S03]  /*3e2a0*/  LDL R13, [R1+0x5a0] ;  /* 0x0005a000010d7983 */ /* 0x000ea60000100800 */
[----:B---3--:R-:W-:Y:S01]  /*3e2b0*/  STL [R1+0x28e4], R14 ;  /* 0x0028e40e01007387 */ /* 0x008fe20000100800 */
[----:B----4-:R-:W-:Y:S03]  /*3e2c0*/  HMMA.16816.F32 R20, R20, R26, R16 ;  /* 0x0000001a1414723c */ /* 0x010fe60000001810 */
[----:B--2---:R0:W-:Y:S01]  /*3e2d0*/  STL [R1+0x28e0], R13 ;  /* 0x0028e00d01007387 */ /* 0x0041e20000100800 */
[----:B------:R-:W2:Y:S03]  /*3e2e0*/  LDL.LU R12, [R1+0x1e0] ;  /* 0x0001e000010c7983 */ /* 0x000ea60000300800 */
[----:B0-----:R-:W2:Y:S01]  /*3e2f0*/  LDL.LU R13, [R1+0x1e4] ;  /* 0x0001e400010d7983 */ /* 0x001ea20000300800 */
[----:B------:R-:W2:Y:S02]  /*3e300*/  LDL.LU R14, [R1+0x1e8] ;  /* 0x0001e800010e7983 */ /* 0x000ea40000300800 */
[----:B------:R-:W2:Y:S02]  /*3e310*/  LDL.LU R15, [R1+0x1ec] ;  /* 0x0001ec00010f7983 */ /* 0x000ea40000300800 */
[----:B------:R-:W3:Y:S01]  /*3e320*/  LDL.LU.64 R18, [R1+0x2920] ;  /* 0x0029200001127983 */ /* 0x000ee20000300a00 */
[----:B------:R-:W3:Y:S01]  /*3e330*/  LDL.LU.64 R26, [R1+0x2918] ;  /* 0x00291800011a7983 */ /* 0x000ee20000300a00 */
[----:B------:R-:W3:Y:S09]  /*3e340*/  LDL.LU.64 R24, [R1+0x2910] ;  /* 0x0029100001187983 */ /* 0x000ef20000300a00 */
[----:B------:R0:W-:Y:S01]  /*3e350*/  STL.64 [R1+0x110], R20 ;  /* 0x0001101401007387 */ /* 0x0001e20000100a00 */
[----:B------:R1:W-:Y:S03]  /*3e360*/  STL.64 [R1+0x118], R22 ;  /* 0x0001181601007387 */ /* 0x0003e60000100a00 */
[----:B0-----:R-:W4:Y:S01]  /*3e370*/  LDL.LU.64 R20, [R1] ;  /* 0x0000000001147983 */ /* 0x001f220000300a00 */
[----:B-1----:R-:W2:Y:S01]  /*3e380*/  LDL.LU.64 R22, [R1+0x8] ;  /* 0x0000080001167983 */ /* 0x002ea20000300a00 */
[----:B---3--:R-:W-:Y:S01]  /*3e390*/  HMMA.16816.F32 R8, R24, R18, R8 ;  /* 0x000000121808723c */ /* 0x008fe20000001808 */
[----:B------:R-:W-:-:S02]  /*3e3a0*/  IMAD.MOV.U32 R2, RZ, RZ, R18 ;  /* 0x000000ffff027224 */ /* 0x000fc400078e0012 */
[----:B------:R-:W-:Y:S01]  /*3e3b0*/  IMAD.MOV.U32 R0, RZ, RZ, R19 ;  /* 0x000000ffff007224 */ /* 0x000fe200078e0013 */
[----:B--2---:R0:W-:Y:S01]  /*3e3c0*/  STL.64 [R1+0x2898], R22 ;  /* 0x0028981601007387 */ /* 0x0041e20000100a00 */
[----:B----4-:R-:W-:Y:S03]  /*3e3d0*/  STL.64 [R1+0x2890], R20 ;  /* 0x0028901401007387 */ /* 0x010fe60000100a00 */
[----:B0-----:R-:W2:Y:S11]  /*3e3e0*/  LDL.LU.64 R22, [R1+0x18] ;  /* 0x0000180001167983 */ /* 0x001eb60000300a00 */
[----:B------:R-:W-:Y:S04]  /*3e3f0*/  @!UPT UIADD3 URZ, URZ, URZ, URZ ;  /* 0x0000003f3f3ff290 */ /* 0x000fe8000fffe03f */
[----:B------:R-:W-:Y:S02]  /*3e400*/  STL.64 [R1+0x1f0], R8 ;  /* 0x0001f00801007387 */ /* 0x000fe40000100a00 */
[----:B------:R0:W-:Y:S02]  /*3e410*/  STL.64 [R1+0x1f8], R10 ;  /* 0x0001f80a01007387 */ /* 0x0001e40000100a00 */
[----:B0-----:R-:W3:Y:S01]  /*3e420*/  LDL.LU.64 R10, [R1+0x2908] ;  /* 0x00290800010a7983 */ /* 0x001ee20000300a00 */
[----:B------:R-:W4:Y:S02]  /*3e430*/  LDL.LU.64 R8, [R1+0x2900] ;  /* 0x0029000001087983 */ /* 0x000f240000300a00 */
[----:B------:R-:W3:Y:S02]  /*3e440*/  LDL.LU.64 R18, [R1+0x28f8] ;  /* 0x0028f80001127983 */ /* 0x000ee40000300a00 */
[----:B------:R-:W3:Y:S01]  /*3e450*/  LDL.LU.64 R16, [R1+0x28f0] ;  /* 0x0028f00001107983 */ /* 0x000ee20000300a00 */
[C---:B--2---:R-:W-:Y:S08]  /*3e460*/  HMMA.16816.F32 R12, R24.reuse, R22, R12 ;  /* 0x00000016180c723c */ /* 0x044ff0000000180c */
[----:B---3--:R-:W-:Y:S01]  /*3e470*/  HMMA.16816.F32 R16, R24, R10, R16 ;  /* 0x0000000a1810723c */ /* 0x008fe20000001810 */
[----:B------:R-:W-:Y:S11]  /*3e480*/  IMAD.MOV.U32 R3, RZ, RZ, R23 ;  /* 0x000000ffff037224 */ /* 0x000ff600078e0017 */
[----:B------:R-:W-:Y:S03]  /*3e490*/  @!UPT UIADD3 URZ, URZ, URZ, URZ ;  /* 0x0000003f3f3ff290 */ /* 0x000fe6000fffe03f */
[----:B------:R0:W-:Y:S01]  /*3e4a0*/  STL.64 [R1+0x1e0], R12 ;  /* 0x0001e00c01007387 */ /* 0x0001e20000100a00 */
[----:B------:R-:W-:Y:S02]  /*3e4b0*/  STL.64 [R1+0x1e8], R14 ;  /* 0x0001e80e01007387 */ /* 0x000fe40000100a00 */
[----:B------:R1:W-:Y:S02]  /*3e4c0*/  STL.64 [R1+0x2860], R10 ;  /* 0x0028600a01007387 */ /* 0x0003e40000100a00 */
[----:B0-----:R-:W-:-:S03]  /*3e4d0*/  IMAD.MOV.U32 R12, RZ, RZ, R22 ;  /* 0x000000ffff0c7224 */ /* 0x001fc600078e0016 */
[----:B------:R-:W-:Y:S01]  /*3e4e0*/  STL.64 [R1+0x1d0], R16 ;  /* 0x0001d01001007387 */ /* 0x000fe20000100a00 */
[----:B------:R-:W-:Y:S02]  /*3e4f0*/  STL.64 [R1+0x1d8], R18 ;  /* 0x0001d81201007387 */ /* 0x000fe40000100a00 */
[----:B------:R-:W2:Y:S02]  /*3e500*/  LDL.LU.64 R22, [R1+0x78] ;  /* 0x0000780001167983 */ /* 0x000ea40000300a00 */
[----:B-1----:R-:W-:Y:S02]  /*3e510*/  IMAD.MOV.U32 R10, RZ, RZ, R12 ;  /* 0x000000ffff0a7224 */ /* 0x002fe400078e000c */
[----:B------:R-:W-:Y:S01]  /*3e520*/  IMAD.MOV.U32 R11, RZ, RZ, R3 ;  /* 0x000000ffff0b7224 */ /* 0x000fe200078e0003 */
[----:B--2---:R0:W-:Y:S04]  /*3e530*/  STL.64 [R1+0x28b0], R22 ;  /* 0x0028b01601007387 */ /* 0x0041e80000100a00 */
[----:B------:R-:W-:Y:S01]  /*3e540*/  STL.64 [R1+0x2878], R10 ;  /* 0x0028780a01007387 */ /* 0x000fe20000100a00 */
[----:B0-----:R-:W2:Y:S04]  /*3e550*/  LDL.LU.64 R22, [R1+0x88] ;  /* 0x0000880001167983 */ /* 0x001ea80000300a00 */
[----:B--2---:R0:W-:Y:S04]  /*3e560*/  STL.64 [R1+0x28c8], R22 ;  /* 0x0028c81601007387 */ /* 0x0041e80000100a00 */
[----:B0-----:R-:W2:Y:S01]  /*3e570*/  LDL.LU.64 R22, [R1+0x98] ;  /* 0x0000980001167983 */ /* 0x001ea20000300a00 */
[----:B------:R-:W-:-:S02]  /*3e580*/  IMAD.MOV.U32 R10, RZ, RZ, R2 ;  /* 0x000000ffff0a7224 */ /* 0x000fc400078e0002 */
[----:B------:R-:W-:Y:S01]  /*3e590*/  IMAD.MOV.U32 R11, RZ, RZ, R0 ;  /* 0x000000ffff0b7224 */ /* 0x000fe200078e0000 */
[----:B--2---:R0:W-:Y:S01]  /*3e5a0*/  STL.64 [R1+0x28e8], R22 ;  /* 0x0028e81601007387 */ /* 0x0041e20000100a00 */
[----:B------:R-:W2:Y:S02]  /*3e5b0*/  LDL.LU R20, [R1+0x1c0] ;  /* 0x0001c00001147983 */ /* 0x000ea40000300800 */
[----:B------:R-:W2:Y:S01]  /*3e5c0*/  LDL.LU R21, [R1+0x1c4] ;  /* 0x0001c40001157983 */ /* 0x000ea20000300800 */
[----:B0-----:R-:W2:Y:S01]  /*3e5d0*/  LDL.LU R22, [R1+0x1c8] ;  /* 0x0001c80001167983 */ /* 0x001ea20000300800 */
[----:B------:R-:W2:Y:S02]  /*3e5e0*/  LDL.LU R23, [R1+0x1cc] ;  /* 0x0001cc0001177983 */ /* 0x000ea40000300800 */
[----:B------:R-:W-:Y:S02]  /*3e5f0*/  STL.64 [R1+0x28a8], R10 ;  /* 0x0028a80a01007387 */ /* 0x000fe40000100a00 */
[----:B----4-:R0:W-:Y:S02]  /*3e600*/  STL.64 [R1+0x28a0], R8 ;  /* 0x0028a00801007387 */ /* 0x0101e40000100a00 */
[----:B0-----:R-:W3:Y:S01]  /*3e610*/  LDL.LU R8, [R1+0xc0] ;  /* 0x0000c00001087983 */ /* 0x001ee20000300800 */
[----:B------:R-:W3:Y:S02]  /*3e620*/  LDL.LU R9, [R1+0xc4] ;  /* 0x0000c40001097983 */ /* 0x000ee40000300800 */
[----:B------:R-:W4:Y:S02]  /*3e630*/  LDL.LU R10, [R1+0xc8] ;  /* 0x0000c800010a7983 */ /* 0x000f240000300800 */
[----:B------:R-:W4:Y:S01]  /*3e640*/  LDL.LU R11, [R1+0xcc] ;  /* 0x0000cc00010b7983 */ /* 0x000f220000300800 */
[----:B------:R-:W2:Y:S01]  /*3e650*/  LDL.LU R16, [R1+0x1b0] ;  /* 0x0001b00001107983 */ /* 0x000ea20000300800 */
[----:B------:R-:W2:Y:S02]  /*3e660*/  LDL.LU R17, [R1+0x1b4] ;  /* 0x0001b40001117983 */ /* 0x000ea40000300800 */
[----:B------:R-:W2:Y:S02]  /*3e670*/  LDL.LU R18, [R1+0x1b8] ;  /* 0x0001b80001127983 */ /* 0x000ea40000300800 */
[----:B------:R-:W2:Y:S01]  /*3e680*/  LDL.LU R19, [R1+0x1bc] ;  /* 0x0001bc0001137983 */ /* 0x000ea20000300800 */
[----:B------:R-:W2:Y:S04]  /*3e690*/  LDL.LU.64 R14, [R1+0xa8] ;  /* 0x0000a800010e7983 */ /* 0x000ea80000300a00 */
[----:B----4-:R-:W-:Y:S01]  /*3e6a0*/  STL.64 [R1+0x28c0], R10 ;  /* 0x0028c00a01007387 */ /* 0x010fe20000100a00 */
[----:B---3--:R0:W-:Y:S03]  /*3e6b0*/  STL.64 [R1+0x28b8], R8 ;  /* 0x0028b80801007387 */ /* 0x0081e60000100a00 */
[----:B0-----:R-:W3:Y:S01]  /*3e6c0*/  LDL.LU R8, [R1+0x190] ;  /* 0x0001900001087983 */ /* 0x001ee20000300800 */
[----:B------:R-:W3:Y:S02]  /*3e6d0*/  LDL.LU R9, [R1+0x194] ;  /* 0x0001940001097983 */ /* 0x000ee40000300800 */
[----:B------:R-:W4:Y:S02]  /*3e6e0*/  LDL.LU R10, [R1+0x198] ;  /* 0x00019800010a7983 */ /* 0x000f240000300800 */
[----:B------:R-:W4:Y:S01]  /*3e6f0*/  LDL.LU R11, [R1+0x19c] ;  /* 0x00019c00010b7983 */ /* 0x000f220000300800 */
[C---:B--2---:R-:W-:Y:S01]  /*3e700*/  HMMA.16816.F32 R20, R24.reuse, R6, R20 ;  /* 0x000000061814723c */ /* 0x044fe20000001814 */
[----:B----4-:R-:W-:Y:S01]  /*3e710*/  STL.64 [R1+0x28d8], R10 ;  /* 0x0028d80a01007387 */ /* 0x010fe20000100a00 */
[----:B---3--:R0:W-:Y:S03]  /*3e720*/  STL.64 [R1+0x28d0], R8 ;  /* 0x0028d00801007387 */ /* 0x0081e60000100a00 */
[----:B0-----:R-:W2:Y:S01]  /*3e730*/  LDL.LU R8, [R1+0x1a0] ;  /* 0x0001a00001087983 */ /* 0x001ea20000300800 */
[----:B------:R-:W2:Y:S02]  /*3e740*/  LDL.LU R9, [R1+0x1a4] ;  /* 0x0001a40001097983 */ /* 0x000ea40000300800 */
[----:B------:R-:W2:Y:S02]  /*3e750*/  LDL.LU R10, [R1+0x1a8] ;  /* 0x0001a800010a7983 */ /* 0x000ea40000300800 */
[----:B------:R-:W2:Y:S11]  /*3e760*/  LDL.LU R11, [R1+0x1ac] ;  /* 0x0001ac00010b7983 */ /* 0x000eb60000300800 */
[----:B------:R-:W-:Y:S02]  /*3e770*/  @!UPT UIADD3 URZ, URZ, URZ, URZ ;  /* 0x0000003f3f3ff290 */ /* 0x000fe4000fffe03f */
[----:B------:R-:W-:Y:S01]  /*3e780*/  STL.64 [R1+0x1c0], R20 ;  /* 0x0001c01401007387 */ /* 0x000fe20000100a00 */
[----:B------:R0:W-:Y:S03]  /*3e790*/  STL.64 [R1+0x1c8], R22 ;  /* 0x0001c81601007387 */ /* 0x0001e60000100a00 */
[----:B0-----:R-:W2:Y:S01]  /*3e7a0*/  LDL.LU.64 R22, [R1+0x28e8] ;  /* 0x0028e80001167983 */ /* 0x001ea20000300a00 */
[----:B------:R-:W-:Y:S02]  /*3e7b0*/  STL.64 [R1+0x2858], R6 ;  /* 0x0028580601007387 */ /* 0x000fe40000100a00 */
[----:B------:R0:W-:Y:S02]  /*3e7c0*/  STL.64 [R1+0x2850], R4 ;  /* 0x0028500401007387 */ /* 0x0001e40000100a00 */
[----:B0-----:R-:W3:Y:S01]  /*3e7d0*/  LDL.LU R4, [R1+0x40] ;  /* 0x0000400001047983 */ /* 0x001ee20000300800 */
[----:B------:R-:W3:Y:S02]  /*3e7e0*/  LDL.LU R5, [R1+0x44] ;  /* 0x0000440001057983 */ /* 0x000ee40000300800 */
[----:B------:R-:W4:Y:S02]  /*3e7f0*/  LDL.LU R6, [R1+0x48] ;  /* 0x0000480001067983 */ /* 0x000f240000300800 */
[----:B------:R-:W4:Y:S01]  /*3e800*/  LDL.LU R7, [R1+0x4c] ;  /* 0x00004c0001077983 */ /* 0x000f220000300800 */
[C---:B------:R-:W-:Y:S01]  /*3e810*/  HMMA.16816.F32 R16, R24.reuse, R14, R16 ;  /* 0x0000000e1810723c */ /* 0x040fe20000001810 */
[----:B----4-:R-:W-:Y:S01]  /*3e820*/  STL.64 [R1+0x2870], R6 ;  /* 0x0028700601007387 */ /* 0x010fe20000100a00 */
[----:B---3--:R0:W-:Y:S03]  /*3e830*/  STL.64 [R1+0x2868], R4 ;  /* 0x0028680401007387 */ /* 0x0081e60000100a00 */
[----:B0-----:R-:W3:Y:S01]  /*3e840*/  LDL.LU R4, [R1+0x50] ;  /* 0x0000500001047983 */ /* 0x001ee20000300800 */
[----:B------:R-:W3:Y:S02]  /*3e850*/  LDL.LU R5, [R1+0x54] ;  /* 0x0000540001057983 */ /* 0x000ee40000300800 */
[----:B------:R-:W4:Y:S02]  /*3e860*/  LDL.LU R6, [R1+0x58] ;  /* 0x0000580001067983 */ /* 0x000f240000300800 */
[----:B------:R-:W4:Y:S01]  /*3e870*/  LDL.LU R7, [R1+0x5c] ;  /* 0x00005c0001077983 */ /* 0x000f220000300800 */
[----:B--2---:R-:W-:Y:S01]  /*3e880*/  HMMA.16816.F32 R8, R24, R22, R8 ;  /* 0x000000161808723c */ /* 0x004fe20000001808 */
[----:B------:R-:W-:-:S02]  /*3e890*/  IMAD.MOV.U32 R28, RZ, RZ, R22 ;  /* 0x000000ffff1c7224 */ /* 0x000fc400078e0016 */
[----:B------:R-:W-:Y:S01]  /*3e8a0*/  IMAD.MOV.U32 R29, RZ, RZ, R23 ;  /* 0x000000ffff1d7224 */ /* 0x000fe200078e0017 */
[----:B----4-:R-:W-:Y:S01]  /*3e8b0*/  STL.64 [R1+0x2888], R6 ;  /* 0x0028880601007387 */ /* 0x010fe20000100a00 */
[----:B---3--:R0:W-:Y:S03]  /*3e8c0*/  STL.64 [R1+0x2880], R4 ;  /* 0x0028800401007387 */ /* 0x0081e60000100a00 */
[----:B0-----:R-:W2:Y:S01]  /*3e8d0*/  LDL.LU R4, [R1+0x60] ;  /* 0x0000600001047983 */ /* 0x001ea20000300800 */
[----:B------:R-:W2:Y:S02]  /*3e8e0*/  LDL.LU R5, [R1+0x64] ;  /* 0x0000640001057983 */ /* 0x000ea40000300800 */
[----:B------:R-:W2:Y:S02]  /*3e8f0*/  LDL.LU R6, [R1+0x68] ;  /* 0x0000680001067983 */ /* 0x000ea40000300800 */
[----:B------:R-:W2:Y:S01]  /*3e900*/  LDL.LU R7, [R1+0x6c] ;  /* 0x00006c0001077983 */ /* 0x000ea20000300800 */
[----:B------:R0:W-:Y:S01]  /*3e910*/  STL.64 [R1+0x1b0], R16 ;  /* 0x0001b01001007387 */ /* 0x0001e20000100a00 */
[----:B------:R-:W-:Y:S02]  /*3e920*/  STL.64 [R1+0x1b8], R18 ;  /* 0x0001b81201007387 */ /* 0x000fe40000100a00 */
[----:B0-----:R-:W-:-:S02]  /*3e930*/  IMAD.MOV.U32 R16, RZ, RZ, R14 ;  /* 0x000000ffff107224 */ /* 0x001fc400078e000e */
[----:B------:R-:W3:Y:S01]  /*3e940*/  LDL.LU R14, [R1+0x28e4] ;  /* 0x0028e400010e7983 */ /* 0x000ee20000300800 */
[----:B------:R-:W4:Y:S03]  /*3e950*/  LDL.LU R13, [R1+0x28e0] ;  /* 0x0028e000010d7983 */ /* 0x000f260000300800 */
[----:B------:R-:W-:Y:S02]  /*3e960*/  STL.64 [R1+0x1a0], R8 ;  /* 0x0001a00801007387 */ /* 0x000fe40000100a00 */
[----:B------:R0:W-:Y:S02]  /*3e970*/  STL.64 [R1+0x1a8], R10 ;  /* 0x0001a80a01007387 */ /* 0x0001e40000100a00 */
[----:B0-----:R-:W2:Y:S01]  /*3e980*/  LDL.LU.64 R10, [R1+0x28d8] ;  /* 0x0028d800010a7983 */ /* 0x001ea20000300a00 */
[----:B------:R-:W2:Y:S02]  /*3e990*/  LDL.LU.64 R8, [R1+0x28d0] ;  /* 0x0028d00001087983 */ /* 0x000ea40000300a00 */
[----:B------:R-:W2:Y:S02]  /*3e9a0*/  LDL.LU.64 R22, [R1+0x28c8] ;  /* 0x0028c80001167983 */ /* 0x000ea40000300a00 */
        /* <DEDUP_REMOVED lines=12> */
[----:B------:R-:W2:Y:S02]  /*3ea70*/  LDL.LU.64 R8, [R1+0x28a0] ;  /* 0x0028a00001087983 */ /* 0x000ea40000300a00 */
[----:B------:R-:W-:-:S02]  /*3ea80*/  IMAD.MOV.U32 R28, RZ, RZ, R22 ;  /* 0x000000ffff1c7224 */ /* 0x000fc400078e0016 */
[----:B------:R-:W-:Y:S11]  /*3ea90*/  IMAD.MOV.U32 R0, RZ, RZ, R23 ;  /* 0x000000ffff007224 */ /* 0x000ff600078e0017 */
[----:B------:R-:W-:Y:S06]  /*3eaa0*/  @!UPT UIADD3 URZ, URZ, URZ, URZ ;  /* 0x0000003f3f3ff290 */ /* 0x000fec000fffe03f */
[----:B------:R0:W-:Y:S01]  /*3eab0*/  STL.64 [R1+0x4a0], R24 ;  /* 0x0004a01801007387 */ /* 0x0001e20000100a00 */
[----:B------:R2:W-:Y:S02]  /*3eac0*/  STL.64 [R1+0x4a8], R26 ;  /* 0x0004a81a01007387 */ /* 0x0005e40000100a00 */
[----:B------:R-:W3:Y:S02]  /*3ead0*/  LDL.LU.64 R22, [R1+0x2898] ;  /* 0x0028980001167983 */ /* 0x000ee40000300a00 */
[----:B------:R-:W3:Y:S01]  /*3eae0*/  LDL.LU.64 R20, [R1+0x2890] ;  /* 0x0028900001147983 */ /* 0x000ee20000300a00 */
[----:B0-----:R-:W4:Y:S01]  /*3eaf0*/  LDL.LU R24, [R1+0x30] ;  /* 0x0000300001187983 */ /* 0x001f220000300800 */
[----:B------:R-:W4:Y:S02]  /*3eb00*/  LDL.LU R25, [R1+0x34] ;  /* 0x0000340001197983 */ /* 0x000f240000300800 */
[----:B--2---:R-:W-:Y:S02]  /*3eb10*/  IMAD.MOV.U32 R26, RZ, RZ, R9 ;  /* 0x000000ffff1a7224 */ /* 0x004fe400078e0009 */
[----:B------:R-:W-:-:S02]  /*3eb20*/  IMAD.MOV.U32 R27, RZ, RZ, R8 ;  /* 0x000000ffff1b7224 */ /* 0x000fc400078e0008 */
[C---:B---3--:R-:W-:Y:S01]  /*3eb30*/  HMMA.16816.F32 R8, R20.reuse, R10, R4 ;  /* 0x0000000a1408723c */ /* 0x048fe20000001804 */
[----:B------:R-:W2:Y:S01]  /*3eb40*/  LDL.LU.64 R6, [R1+0x2888] ;  /* 0x0028880001067983 */ /* 0x000ea20000300a00 */
[----:B------:R-:W2:Y:S11]  /*3eb50*/  LDL.LU.64 R4, [R1+0x2880] ;  /* 0x0028800001047983 */ /* 0x000eb60000300a00 */
[----:B------:R-:W-:Y:S10]  /*3eb60*/  @!UPT UIADD3 URZ, URZ, URZ, URZ ;  /* 0x0000003f3f3ff290 */ /* 0x000ff4000fffe03f */
        /* <DEDUP_REMOVED lines=11> */
[----:B------:R-:W4:Y:S01]  /*3ec20*/  LDL.LU.64 R6, [R1+0x2858] ;  /* 0x0028580001067983 */ /* 0x000f220000300a00 */
[----:B------:R-:W2:Y:S02]  /*3ec30*/  LDL.LU.64 R4, [R1+0x2850] ;  /* 0x0028500001047983 */ /* 0x000ea40000300a00 */
[----:B------:R-:W-:Y:S11]  /*3ec40*/  IMAD.MOV.U32 R12, RZ, RZ, R15 ;  /* 0x000000ffff0c7224 */ /* 0x000ff600078e000f */
[----:B------:R-:W-:Y:S07]  /*3ec50*/  @!UPT UIADD3 URZ, URZ, URZ, URZ ;  /* 0x0000003f3f3ff290 */ /* 0x000fee000fffe03f */
[----:B------:R0:W-:Y:S01]  /*3ec60*/  STL.64 [R1+0x40], R8 ;  /* 0x0000400801007387 */ /* 0x0001e20000100a00 */
[----:B------:R-:W-:Y:S02]  /*3ec70*/  STL.64 [R1+0x48], R10 ;  /* 0x0000480a01007387 */ /* 0x000fe40000100a00 */
[----:B0-----:R-:W-:Y:S02]  /*3ec80*/  IMAD.MOV.U32 R9, RZ, RZ, R20 ;  /* 0x000000ffff097224 */ /* 0x001fe400078e0014 */
[----:B------:R-:W-:Y:S01]  /*3ec90*/  IMAD.MOV.U32 R8, RZ, RZ, R21 ;  /* 0x000000ffff087224 */ /* 0x000fe200078e0015 */
[----:B----4-:R-:W-:Y:S11]  /*3eca0*/  HMMA.16816.F32 R24, R20, R6, R24 ;  /* 0x000000061418723c */ /* 0x010ff60000001818 */
[----:B------:R-:W-:Y:S11]  /*3ecb0*/  @!UPT UIADD3 URZ, URZ, URZ, URZ ;  /* 0x0000003f3f3ff290 */ /* 0x000ff6000fffe03f */
[----:B------:R-:W-:Y:S01]  /*3ecc0*/  @!UPT UIADD3 URZ, URZ, URZ, URZ ;  /* 0x0000003f3f3ff290 */ /* 0x000fe2000fffe03f */
[----:B------:R-:W-:Y:S01]  /*3ecd0*/  STL.64 [R1+0x30], R24 ;  /* 0x0000301801007387 */ /* 0x000fe20000100a00 */
[----:B------:R0:W-:Y:S02]  /*3ece0*/  STL.64 [R1+0x38], R26 ;  /* 0x0000381a01007387 */ /* 0x0001e40000100a00 */
[----:B------:R-:W3:Y:S02]  /*3ecf0*/  LDL R15, [R1+0x760] ;  /* 0x00076000010f7983 */ /* 0x000ee40000100800 */
[----:B0-----:R-:W-:Y:S02]  /*3ed00*/  IMAD.MOV.U32 R26, RZ, RZ, R16 ;  /* 0x000000ffff1a7224 */ /* 0x001fe400078e0010 */
[----:B------:R-:W0:Y:S04]  /*3ed10*/  LDSM.16.MT88.4 R16, [R14+0x24000] ;  /* 0x024000000e10783b */ /* 0x000e280000004200 */
[----:B0-----:R-:W-:Y:S01]  /*3ed20*/  STL.64 [R1+0x27e8], R18 ;  /* 0x0027e81201007387 */ /* 0x001fe20000100a00 */
[----:B------:R0:W-:Y:S02]  /*3ed30*/  STL.64 [R1+0x27e0], R16 ;  /* 0x0027e01001007387 */ /* 0x0001e40000100a00 */
[----:B0-----:R-:W-:-:S02]  /*3ed40*/  IMAD.MOV.U32 R16, RZ, RZ, R9 ;  /* 0x000000ffff107224 */ /* 0x001fc400078e0009 */
[----:B------:R-:W-:Y:S02]  /*3ed50*/  IMAD.MOV.U32 R17, RZ, RZ, R8 ;  /* 0x000000ffff117224 */ /* 0x000fe400078e0008 */
[----:B------:R-:W0:Y:S01]  /*3ed60*/  LDSM.16.M88.4 R8, [R13+0x80] ;  /* 0x000080000d08783b */ /* 0x000e220000000200 */
[----:B------:R-:W-:Y:S02]  /*3ed70*/  IMAD.MOV.U32 R7, RZ, RZ, R22 ;  /* 0x000000ffff077224 */ /* 0x000fe400078e0016 */
[----:B------:R-:W-:Y:S02]  /*3ed80*/  IMAD.MOV.U32 R6, RZ, RZ, R23 ;  /* 0x000000ffff067224 */ /* 0x000fe400078e0017 */
[----:B------:R-:W-:Y:S04]  /*3ed90*/  LDSM.16.M88.4 R20, [R13+0x4080] ;  /* 0x004080000d14783b */ /* 0x000fe80000000200 */
[----:B0-----:R-:W-:Y:S01]  /*3eda0*/  STL.64 [R1+0x20], R8 ;  /* 0x0000200801007387 */ /* 0x001fe20000100a00 */
[----:B------:R-:W-:Y:S02]  /*3edb0*/  STL.64 [R1+0x28], R10 ;  /* 0x0000280a01007387 */ /* 0x000fe40000100a00 */
[----:B------:R-:W0:Y:S04]  /*3edc0*/  LDSM.16.M88.4 R8, [R13+0x8080] ;  /* 0x008080000d08783b */ /* 0x000e280000000200 */
[----:B------:R-:W-:-:S02]  /*3edd0*/  IMAD.MOV.U32 R18, RZ, RZ, R7 ;  /* 0x000000ffff127224 */ /* 0x000fc400078e0007 */
[----:B------:R-:W-:Y:S01]  /*3ede0*/  IMAD.MOV.U32 R19, RZ, RZ, R6 ;  /* 0x000000ffff137224 */ /* 0x000fe200078e0006 */
[----:B0-----:R2:W-:Y:S01]  /*3edf0*/  STL.64 [R1+0x27b8], R10 ;  /* 0x0027b80a01007387 */ /* 0x0015e20000100a00 */
[----:B------:R-:W-:Y:S02]  /*3ee00*/  STL.64 [R1+0x10], R20 ;  /* 0x0000101401007387 */ /* 0x000fe40000100a00 */
[----:B------:R-:W-:Y:S02]  /*3ee10*/  STL.64 [R1+0x18], R22 ;  /* 0x0000181601007387 */ /* 0x000fe40000100a00 */
[----:B------:R-:W-:Y:S01]  /*3ee20*/  LDSM.16.M88.4 R20, [R13+0x10080] ;  /* 0x010080000d14783b */ /* 0x000fe20000000200 */
[----:B--2---:R-:W-:Y:S02]  /*3ee30*/  IMAD.MOV.U32 R10, RZ, RZ, R5 ;  /* 0x000000ffff0a7224 */ /* 0x004fe400078e0005 */
[----:B------:R-:W-:Y:S02]  /*3ee40*/  IMAD.MOV.U32 R11, RZ, RZ, R4 ;  /* 0x000000ffff0b7224 */ /* 0x000fe400078e0004 */
[----:B------:R-:W0:Y:S04]  /*3ee50*/  LDSM.16.M88.4 R4, [R13+0xc080] ;  /* 0x00c080000d04783b */ /* 0x000e280000000200 */
[----:B------:R1:W-:Y:S04]  /*3ee60*/  STL.64 [R1+0x27b0], R8 ;  /* 0x0027b00801007387 */ /* 0x0003e80000100a00 */
[----:B-1----:R-:W2:Y:S01]  /*3ee70*/  LDL.LU R8, [R1+0x460] ;  /* 0x0004600001087983 */ /* 0x002ea20000300800 */
[----:B------:R-:W2:Y:S03]  /*3ee80*/  LDL.LU R9, [R1+0x464] ;  /* 0x0004640001097983 */ /* 0x000ea60000300800 */
[----:B0-----:R-:W-:Y:S01]  /*3ee90*/  STL [R1+0x2414], R6 ;  /* 0x0024140601007387 */ /* 0x001fe20000100800 */
[----:B------:R-:W-:Y:S02]  /*3eea0*/  STL [R1+0x2410], R7 ;  /* 0x0024100701007387 */ /* 0x000fe40000100800 */
[----:B------:R-:W-:Y:S02]  /*3eeb0*/  STL.64 [R1+0x2828], R4 ;  /* 0x0028280401007387 */ /* 0x000fe40000100a00 */
[----:B------:R-:W0:Y:S04]  /*3eec0*/  LDSM.16.M88.4 R4, [R13+0x14080] ;  /* 0x014080000d04783b */ /* 0x000e280000000200 */
[----:B------:R-:W-:Y:S01]  /*3eed0*/  STL.64 [R1+0xe0], R20 ;  /* 0x0000e01401007387 */ /* 0x000fe20000100a00 */
[----:B------:R-:W-:Y:S02]  /*3eee0*/  STL.64 [R1+0xe8], R22 ;  /* 0x0000e81601007387 */ /* 0x000fe40000100a00 */
[----:B------:R-:W1:Y:S04]  /*3eef0*/  LDSM.16.M88.4 R20, [R13+0x18080] ;  /* 0x018080000d14783b */ /* 0x000e680000000200 */
[----:B------:R-:W-:Y:S01]  /*3ef00*/  IMAD.MOV.U32 R27, RZ, RZ, R12 ;  /* 0x000000ffff1b7224 */ /* 0x000fe200078e000c */
[----:B0-----:R-:W-:Y:S01]  /*3ef10*/  STL.64 [R1+0xd0], R4 ;  /* 0x0000d00401007387 */ /* 0x001fe20000100a00 */
[----:B------:R-:W-:Y:S02]  /*3ef20*/  STL.64 [R1+0xd8], R6 ;  /* 0x0000d80601007387 */ /* 0x000fe40000100a00 */
[----:B-1----:R-:W-:Y:S02]  /*3ef30*/  STL.64 [R1+0xc0], R20 ;  /* 0x0000c01401007387 */ /* 0x002fe40000100a00 */
[----:B------:R-:W-:Y:S02]  /*3ef40*/  STL.64 [R1+0xc8], R22 ;  /* 0x0000c81601007387 */ /* 0x000fe40000100a00 */
[----:B------:R-:W0:Y:S04]  /*3ef50*/  LDSM.16.MT88.4 R20, [R14+0x24080] ;  /* 0x024080000e14783b */ /* 0x000e280000004200 */
[----:B------:R-:W1:Y:S04]  /*3ef60*/  LDSM.16.M88.4 R4, [R13+0x1c080] ;  /* 0x01c080000d04783b */ /* 0x000e680000000200 */
[----:B---3--:R-:W3:Y:S04]  /*3ef70*/  LDSM.16.MT88.4 R12, [R15+0x24000] ;  /* 0x024000000f0c783b */ /* 0x008ee80000004200 */
[----:B0-----:R-:W-:Y:S01]  /*3ef80*/  STL [R1+0x2750], R21 ;  /* 0x0027501501007387 */ /* 0x001fe20000100800 */
[----:B-1----:R-:W-:Y:S02]  /*3ef90*/  STL.64 [R1+0xb0], R4 ;  /* 0x0000b00401007387 */ /* 0x002fe40000100a00 */
[----:B------:R-:W-:Y:S02]  /*3efa0*/  STL.64 [R1+0xb8], R6 ;  /* 0x0000b80601007387 */ /* 0x000fe40000100a00 */
[----:B------:R-:W-:Y:S01]  /*3efb0*/  STL [R1+0x274c], R22 ;  /* 0x00274c1601007387 */ /* 0x000fe20000100800 */
[----:B------:R-:W-:Y:S01]  /*3efc0*/  STL [R1+0x2748], R23 ;  /* 0x0027481701007387 */ /* 0x000fe20000100800 */
[----:B------:R-:W-:Y:S03]  /*3efd0*/  STL [R1+0x27c0], R20 ;  /* 0x0027c01401007387 */ /* 0x000fe60000100800 */
[----:B---3--:R-:W-:Y:S01]  /*3efe0*/  STL.64 [R1+0x26c0], R14 ;  /* 0x0026c00e01007387 */ /* 0x008fe20000100a00 */
[----:B------:R0:W-:Y:S03]  /*3eff0*/  STL.64 [R1+0x26b8], R12 ;  /* 0x0026b80c01007387 */ /* 0x0001e60000100a00 */
[----:B0-----:R-:W3:Y:S01]  /*3f000*/  LDL.64 R12, [R1+0xb0] ;  /* 0x0000b000010c7983 */ /* 0x001ee20000100a00 */
[----:B--2---:R-:W-:Y:S03]  /*3f010*/  HMMA.16816.F32 R4, R16, R26, R8 ;  /* 0x0000001a1004723c */ /* 0x004fe60000001808 */
[----:B---3--:R0:W-:Y:S01]  /*3f020*/  STL.64 [R1+0x27d8], R12 ;  /* 0x0027d80c01007387 */ /* 0x0081e20000100a00 */
[----:B------:R-:W2:Y:S11]  /*3f030*/  LDL.LU R24, [R1+0x210] ;  /* 0x0002100001187983 */ /* 0x000eb60000300800 */
[----:B------:R-:W-:Y:S08]  /*3f040*/  @!UPT UIADD3 URZ, URZ, URZ, URZ ;  /* 0x0000003f3f3ff290 */ /* 0x000ff0000fffe03f */
[----:B------:R-:W-:Y:S02]  /*3f050*/  STL.64 [R1+0x460], R4 ;  /* 0x0004600401007387 */ /* 0x000fe40000100a00 */
[----:B------:R-:W-:Y:S01]  /*3f060*/  STL.64 [R1+0x468], R6 ;  /* 0x0004680601007387 */ /* 0x000fe20000100a00 */
[----:B------:R-:W2:Y:S01]  /*3f070*/  LDL.LU R25, [R1+0x214] ;  /* 0x0002140001197983 */ /* 0x000ea20000300800 */
[----:B------:R-:W3:Y:S02]  /*3f080*/  LDL.LU R26, [R1+0x218] ;  /* 0x00021800011a7983 */ /* 0x000ee40000300800 */
[----:B------:R-:W3:Y:S02]  /*3f090*/  LDL.LU R27, [R1+0x21c] ;  /* 0x00021c00011b7983 */ /* 0x000ee40000300800 */
[----:B------:R-:W4:Y:S01]  /*3f0a0*/  LDL.LU R20, [R1+0x300] ;  /* 0x0003000001147983 */ /* 0x000f220000300800 */
[----:B------:R-:W4:Y:S01]  /*3f0b0*/  LDL.LU R21, [R1+0x304] ;  /* 0x0003040001157983 */ /* 0x000f220000300800 */
[----:B------:R-:W2:Y:S02]  /*3f0c0*/  LDL.LU R22, [R1+0x308] ;  /* 0x0003080001167983 */ /* 0x000ea40000300800 */
[----:B------:R-:W2:Y:S01]  /*3f0d0*/  LDL.LU R23, [R1+0x30c] ;  /* 0x00030c0001177983 */ /* 0x000ea20000300800 */
[----:B0-----:R-:W2:Y:S01]  /*3f0e0*/  LDL.LU R12, [R1+0x310] ;  /* 0x00031000010c7983 */ /* 0x001ea20000300800 */
[----:B------:R-:W2:Y:S02]  /*3f0f0*/  LDL.LU R13, [R1+0x314] ;  /* 0x00031400010d7983 */ /* 0x000ea40000300800 */
[----:B------:R-:W2:Y:S02]  /*3f100*/  LDL.LU R14, [R1+0x318] ;  /* 0x00031800010e7983 */ /* 0x000ea40000300800 */
[----:B------:R-:W2:Y:S02]  /*3f110*/  LDL.LU R15, [R1+0x31c] ;  /* 0x00031c00010f7983 */ /* 0x000ea40000300800 */
[----:B--2---:R0:W-:Y:S01]  /*3f120*/  STL.64 [R1+0x27f8], R14 ;  /* 0x0027f80e01007387 */ /* 0x0041e20000100a00 */
[----:B------:R-:W-:Y:S02]  /*3f130*/  STL.64 [R1+0x27f0], R12 ;  /* 0x0027f00c01007387 */ /* 0x000fe40000100a00 */
[----:B0-----:R-:W-:-:S02]  /*3f140*/  IMAD.MOV.U32 R14, RZ, RZ, R28 ;  /* 0x000000ffff0e7224 */ /* 0x001fc400078e001c */
[----:B------:R-:W-:Y:S01]  /*3f150*/  IMAD.MOV.U32 R15, RZ, RZ, R0 ;  /* 0x000000ffff0f7224 */ /* 0x000fe200078e0000 */
[----:B------:R-:W2:Y:S01]  /*3f160*/  LDL.LU R28, [R1+0x2848] ;  /* 0x00284800011c7983 */ /* 0x000ea20000300800 */
[----:B------:R-:W2:Y:S03]  /*3f170*/  LDL.LU R0, [R1+0x2844] ;  /* 0x0028440001007983 */ /* 0x000ea60000300800 */
[----:B------:R-:W-:Y:S01]  /*3f180*/  STL.64 [R1+0x2808], R14 ;  /* 0x0028080e01007387 */ /* 0x000fe20000100a00 */
[----:B------:R-:W-:Y:S02]  /*3f190*/  STL.64 [R1+0x27d0], R22 ;  /* 0x0027d01601007387 */ /* 0x000fe40000100a00 */
[----:B----4-:R0:W-:Y:S02]  /*3f1a0*/  STL.64 [R1+0x27c8], R20 ;  /* 0x0027c81401007387 */ /* 0x0101e40000100a00 */
[----:B0-----:R-:W4:Y:S04]  /*3f1b0*/  LDL.64 R20, [R1+0x20] ;  /* 0x0000200001147983 */ /* 0x001f280000100a00 */
[----:B----4-:R0:W-:Y:S04]  /*3f1c0*/  STL.64 [R1+0x2800], R20 ;  /* 0x0028001401007387 */ /* 0x0101e80000100a00 */
[----:B0-----:R-:W4:Y:S01]  /*3f1d0*/  LDL.LU R20, [R1+0x320] ;  /* 0x0003200001147983 */ /* 0x001f220000300800 */
[----:B------:R-:W4:Y:S02]  /*3f1e0*/  LDL.LU R21, [R1+0x324] ;  /* 0x0003240001157983 */ /* 0x000f240000300800 */
[----:B------:R-:W2:Y:S02]  /*3f1f0*/  LDL.LU R22, [R1+0x328] ;  /* 0x0003280001167983 */ /* 0x000ea40000300800 */
[----:B------:R-:W2:Y:S02]  /*3f200*/  LDL.LU R23, [R1+0x32c] ;  /* 0x00032c0001177983 */ /* 0x000ea40000300800 */
[----:B------:R-:W-:-:S02]  /*3f210*/  IMAD.MOV.U32 R14, RZ, RZ, R2 ;  /* 0x000000ffff0e7224 */ /* 0x000fc400078e0002 */
[----:B------:R-:W-:Y:S01]  /*3f220*/  IMAD.MOV.U32 R15, RZ, RZ, R3 ;  /* 0x000000ffff0f7224 */ /* 0x000fe200078e0003 */
[----:B--2---:R-:W-:Y:S01]  /*3f230*/  STL.64 [R1+0x2818], R22 ;  /* 0x0028181601007387 */ /* 0x004fe20000100a00 */
[----:B----4-:R-:W-:Y:S02]  /*3f240*/  STL.64 [R1+0x2810], R20 ;  /* 0x0028101401007387 */ /* 0x010fe40000100a00 */
[----:B------:R-:W2:Y:S02]  /*3f250*/  LDL.LU R2, [R1+0x2840] ;  /* 0x0028400001027983 */ /* 0x000ea40000300800 */
[----:B------:R-:W4:Y:S01]  /*3f260*/  LDL.LU R3, [R1+0x283c] ;  /* 0x00283c0001037983 */ /* 0x000f220000300800 */
[----:B------:R-:W2:Y:S01]  /*3f270*/  LDL.LU R4, [R1+0x450] ;  /* 0x0004500001047983 */ /* 0x000ea20000300800 */
[----:B------:R-:W2:Y:S02]  /*3f280*/  LDL.LU R5, [R1+0x454] ;  /* 0x0004540001057983 */ /* 0x000ea40000300800 */
[----:B------:R-:W2:Y:S02]  /*3f290*/  LDL.LU R6, [R1+0x458] ;  /* 0x0004580001067983 */ /* 0x000ea40000300800 */
[----:B------:R-:W2:Y:S01]  /*3f2a0*/  LDL.LU R7, [R1+0x45c] ;  /* 0x00045c0001077983 */ /* 0x000ea20000300800 */
[----:B------:R0:W-:Y:S02]  /*3f2b0*/  STL.64 [R1+0x2820], R14 ;  /* 0x0028200e01007387 */ /* 0x0001e40000100a00 */
[----:B0-----:R-:W-:-:S02]  /*3f2c0*/  IMAD.MOV.U32 R14, RZ, RZ, R28 ;  /* 0x000000ffff0e7224 */ /* 0x001fc400078e001c */
[----:B------:R-:W-:Y:S01]  /*3f2d0*/  IMAD.MOV.U32 R15, RZ, RZ, R29 ;  /* 0x000000ffff0f7224 */ /* 0x000fe200078e001d */
[----:B------:R-:W2:Y:S01]  /*3f2e0*/  LDL.LU R28, [R1+0x2838] ;  /* 0x00283800011c7983 */ /* 0x000ea20000300800 */
[----:B------:R-:W2:Y:S02]  /*3f2f0*/  LDL.LU R29, [R1+0x2834] ;  /* 0x00283400011d7983 */ /* 0x000ea40000300800 */
[----:B------:R-:W2:Y:S02]  /*3f300*/  LDL.LU R20, [R1+0x440] ;  /* 0x0004400001147983 */ /* 0x000ea40000300800 */
[----:B------:R-:W2:Y:S01]  /*3f310*/  LDL.LU R21, [R1+0x444] ;  /* 0x0004440001157983 */ /* 0x000ea20000300800 */
[----:B------:R-:W2:Y:S01]  /*3f320*/  LDL.LU R22, [R1+0x448] ;  /* 0x0004480001167983 */ /* 0x000ea20000300800 */
[----:B------:R-:W2:Y:S02]  /*3f330*/  LDL.LU R23, [R1+0x44c] ;  /* 0x00044c0001177983 */ /* 0x000ea40000300800 */
[----:B------:R-:W2:Y:S02]  /*3f340*/  LDL.64 R8, [R1+0x10] ;  /* 0x0000100001087983 */ /* 0x000ea40000100a00 */
[----:B---3--:R-:W-:Y:S01]  /*3f350*/  STL.64 [R1+0x2760], R26 ;  /* 0x0027601a01007387 */ /* 0x008fe20000100a00 */
[----:B------:R0:W-:Y:S04]  /*3f360*/  STL.64 [R1+0x2758], R24 ;  /* 0x0027581801007387 */ /* 0x0001e80000100a00 */
[----:B0-----:R-:W3:Y:S01]  /*3f370*/  LDL.LU R24, [R1+0x2b0] ;  /* 0x0002b00001187983 */ /* 0x001ee20000300800 */
[----:B------:R-:W3:Y:S02]  /*3f380*/  LDL.LU R25, [R1+0x2b4] ;  /* 0x0002b40001197983 */ /* 0x000ee40000300800 */
[----:B------:R-:W2:Y:S02]  /*3f390*/  LDL.LU R26, [R1+0x2b8] ;  /* 0x0002b800011a7983 */ /* 0x000ea40000300800 */
[----:B------:R-:W-:-:S02]  /*3f3a0*/  IMAD.MOV.U32 R27, RZ, RZ, R0 ;  /* 0x000000ffff1b7224 */ /* 0x000fc400078e0000 */
[----:B------:R-:W4:Y:S04]  /*3f3b0*/  LDL.LU R0, [R1+0x2830] ;  /* 0x0028300001007983 */ /* 0x000f280000300800 */
[----:B--2---:R-:W-:Y:S01]  /*3f3c0*/  STL.64 [R1+0x2770], R26 ;  /* 0x0027701a01007387 */ /* 0x004fe20000100a00 */
[----:B---3--:R0:W-:Y:S03]  /*3f3d0*/  STL.64 [R1+0x2768], R24 ;  /* 0x0027681801007387 */ /* 0x0081e60000100a00 */
[----:B0-----:R-:W2:Y:S04]  /*3f3e0*/  LDL.64 R24, [R1+0xd0] ;  /* 0x0000d00001187983 */ /* 0x001ea80000100a00 */
[----:B--2---:R0:W-:Y:S04]  /*3f3f0*/  STL.64 [R1+0x2788], R24 ;  /* 0x0027881801007387 */ /* 0x0041e80000100a00 */
[----:B0-----:R-:W2:Y:S01]  /*3f400*/  LDL.64 R24, [R1+0xe0] ;  /* 0x0000e00001187983 */ /* 0x001ea20000100a00 */
[----:B------:R-:W-:Y:S03]  /*3f410*/  HMMA.16816.F32 R12, R16, R14, R4 ;  /* 0x0000000e100c723c */ /* 0x000fe60000001804 */
[----:B--2---:R0:W-:Y:S04]  /*3f420*/  STL.64 [R1+0x2798], R24 ;  /* 0x0027981801007387 */ /* 0x0041e80000100a00 */
[----:B0-----:R-:W2:Y:S01]  /*3f430*/  LDL.LU R24, [R1+0x2e0] ;  /* 0x0002e00001187983 */ /* 0x001ea20000300800 */
[----:B------:R-:W2:Y:S02]  /*3f440*/  LDL.LU R25, [R1+0x2e4] ;  /* 0x0002e40001197983 */ /* 0x000ea40000300800 */
[----:B------:R-:W3:Y:S02]  /*3f450*/  LDL.LU R26, [R1+0x2e8] ;  /* 0x0002e800011a7983 */ /* 0x000ee40000300800 */
[----:B------:R-:W3:Y:S11]  /*3f460*/  LDL.LU R27, [R1+0x2ec] ;  /* 0x0002ec00011b7983 */ /* 0x000ef60000300800 */
[----:B------:R-:W-:Y:S01]  /*3f470*/  @!UPT UIADD3 URZ, URZ, URZ, URZ ;  /* 0x0000003f3f3ff290 */ /* 0x000fe2000fffe03f */
[----:B------:R-:W-:Y:S01]  /*3f480*/  IMAD.MOV.U32 R7, RZ, RZ, R14 ;  /* 0x000000ffff077224 */ /* 0x000fe200078e000e */
[----:B---3--:R-:W-:Y:S01]  /*3f490*/  STL.64 [R1+0x27a8], R26 ;  /* 0x0027a81a01007387 */ /* 0x008fe20000100a00 */
[----:B--2---:R0:W-:Y:S03]  /*3f4a0*/  STL.64 [R1+0x27a0], R24 ;  /* 0x0027a01801007387 */ /* 0x0041e60000100a00 */
[----:B0-----:R-:W2:Y:S01]  /*3f4b0*/  LDL.LU R24, [R1+0x2f0] ;  /* 0x0002f00001187983 */ /* 0x001ea20000300800 */
[----:B------:R-:W2:Y:S02]  /*3f4c0*/  LDL.LU R25, [R1+0x2f4] ;  /* 0x0002f40001197983 */ /* 0x000ea40000300800 */
[----:B------:R-:W2:Y:S02]  /*3f4d0*/  LDL.LU R26, [R1+0x2f8] ;  /* 0x0002f800011a7983 */ /* 0x000ea40000300800 */
[----:B----4-:R-:W-:Y:S01]  /*3f4e0*/  IMAD.MOV.U32 R27, RZ, RZ, R0 ;  /* 0x000000ffff1b7224 */ /* 0x010fe200078e0000 */
[----:B------:R-:W3:Y:S01]  /*3f4f0*/  LDL.LU.64 R4, [R1+0x2828] ;  /* 0x0028280001047983 */ /* 0x000ee20000300a00 */
[----:B------:R0:W-:Y:S02]  /*3f500*/  STL [R1+0x450], R12 ;  /* 0x0004500c01007387 */ /* 0x0001e40000100800 */
[----:B------:R-:W-:-:S02]  /*3f510*/  IMAD.MOV.U32 R0, RZ, RZ, R15 ;  /* 0x000000ffff007224 */ /* 0x000fc400078e000f */
[----:B------:R-:W0:Y:S01]  /*3f520*/  LDL.LU.64 R14, [R1+0x2820] ;  /* 0x00282000010e7983 */ /* 0x000e220000300a00 */
[----:B------:R-:W-:Y:S02]  /*3f530*/  IMAD.MOV.U32 R6, RZ, RZ, R13 ;  /* 0x000000ffff067224 */ /* 0x000fe400078e000d */
[----:B------:R-:W-:Y:S02]  /*3f540*/  STL [R1+0x2420], R0 ;  /* 0x0024200001007387 */ /* 0x000fe40000100800 */
[----:B------:R-:W-:Y:S01]  /*3f550*/  STL [R1+0x241c], R7 ;  /* 0x00241c0701007387 */ /* 0x000fe20000100800 */
[----:B------:R-:W-:Y:S01]  /*3f560*/  STL [R1+0x2418], R6 ;  /* 0x0024180601007387 */ /* 0x000fe20000100800 */
[C---:B0-----:R-:W-:Y:S03]  /*3f570*/  HMMA.16816.F32 R12, R16.reuse, R14, R20 ;  /* 0x0000000e100c723c */ /* 0x041fe60000001814 */
[----:B------:R-:W4:Y:S01]  /*3f580*/  LDL.LU.64 R22, [R1+0x2818] ;  /* 0x0028180001167983 */ /* 0x000f220000300a00 */
[----:B------:R-:W4:Y:S11]  /*3f590*/  LDL.LU.64 R20, [R1+0x2810] ;  /* 0x0028100001147983 */ /* 0x000f360000300a00 */
[----:B------:R-:W-:Y:S08]  /*3f5a0*/  @!UPT UIADD3 URZ, URZ, URZ, URZ ;  /* 0x0000003f3f3ff290 */ /* 0x000ff0000fffe03f */
[----:B------:R-:W-:Y:S01]  /*3f5b0*/  STL.64 [R1+0x440], R12 ;  /* 0x0004400c01007387 */ /* 0x000fe20000100a00 */
[----:B------:R0:W-:Y:S03]  /*3f5c0*/  STL.64 [R1+0x448], R14 ;  /* 0x0004480e01007387 */ /* 0x0001e60000100a00 */
[----:B0-----:R-:W4:Y:S02]  /*3f5d0*/  LDL.LU.64 R14, [R1+0x2808] ;  /* 0x00280800010e7983 */ /* 0x001f240000300a00 */
[----:B----4-:R-:W-:Y:S02]  /*3f5e0*/  HMMA.16816.F32 R16, R16, R14, R20 ;  /* 0x0000000e1010723c */ /* 0x010fe40000001814 */
[----:B------:R-:W4:Y:S01]  /*3f5f0*/  LDL.LU.64 R20, [R1+0x2800] ;  /* 0x0028000001147983 */ /* 0x000f220000300a00 */
[----:B------:R-:W2:Y:S02]  /*3f600*/  LDL.LU.64 R14, [R1+0x27f8] ;  /* 0x0027f800010e7983 */ /* 0x000ea40000300a00 */
[----:B------:R-:W2:Y:S11]  /*3f610*/  LDL.LU.64 R12, [R1+0x27f0] ;  /* 0x0027f000010c7983 */ /* 0x000eb60000300a00 */
[----:B------:R-:W-:Y:S07]  /*3f620*/  @!UPT UIADD3 URZ, URZ, URZ, URZ ;  /* 0x0000003f3f3ff290 */ /* 0x000fee000fffe03f */
[----:B------:R-:W-:Y:S01]  /*3f630*/  STL.64 [R1+0x320], R16 ;  /* 0x0003201001007387 */ /* 0x000fe20000100a00 */
[----:B------:R0:W-:Y:S03]  /*3f640*/  STL.64 [R1+0x328], R18 ;  /* 0x0003281201007387 */ /* 0x0001e60000100a00 */
[----:B0-----:R-:W2:Y:S01]  /*3f650*/  LDL.LU.64 R18, [R1+0x27e8] ;  /* 0x0027e80001127983 */ /* 0x001ea20000300a00 */
[----:B------:R-:W2:Y:S02]  /*3f660*/  LDL.LU.64 R16, [R1+0x27e0] ;  /* 0x0027e00001107983 */ /* 0x000ea40000300a00 */
[----:B----4-:R-:W-:Y:S01]  /*3f670*/  IMAD.MOV.U32 R7, RZ, RZ, R21 ;  /* 0x000000ffff077224 */ /* 0x010fe200078e0015 */
[C---:B--2---:R-:W-:Y:S11]  /*3f680*/  HMMA.16816.F32 R12, R16.reuse, R20, R12 ;  /* 0x00000014100c723c */ /* 0x044ff6000000180c */
[----:B------:R-:W-:Y:S11]  /*3f690*/  @!UPT UIADD3 URZ, URZ, URZ, URZ ;  /* 0x0000003f3f3ff290 */ /* 0x000ff6000fffe03f */
[----:B------:R-:W-:Y:S01]  /*3f6a0*/  @!UPT UIADD3 URZ, URZ, URZ, URZ ;  /* 0x0000003f3f3ff290 */ /* 0x000fe2000fffe03f */
[----:B------:R0:W-:Y:S01]  /*3f6b0*/  STL.64 [R1+0x310], R12 ;  /* 0x0003100c01007387 */ /* 0x0001e20000100a00 */
[----:B------:R1:W-:Y:S03]  /*3f6c0*/  STL.64 [R1+0x318], R14 ;  /* 0x0003180e01007387 */ /* 0x0003e60000100a00 */
[----:B0-----:R-:W2:Y:S01]  /*3f6d0*/  LDL.LU.64 R12, [R1+0x27d8] ;  /* 0x0027d800010c7983 */ /* 0x001ea20000300a00 */
[----:B-1----:R-:W-:Y:S02]  /*3f6e0*/  IMAD.MOV.U32 R14, RZ, RZ, R20 ;  /* 0x000000ffff0e7224 */ /* 0x002fe400078e0014 */
[----:B------:R-:W4:Y:S02]  /*3f6f0*/  LDL.LU.64 R22, [R1+0x27d0] ;  /* 0x0027d00001167983 */ /* 0x000f240000300a00 */
[----:B------:R-:W4:Y:S02]  /*3f700*/  LDL.LU.64 R20, [R1+0x27c8] ;  /* 0x0027c80001147983 */ /* 0x000f240000300a00 */
[----:B------:R-:W-:Y:S01]  /*3f710*/  IMAD.MOV.U32 R15, RZ, RZ, R9 ;  /* 0x000000ffff0f7224 */ /* 0x000fe200078e0009 */
[C---:B----4-:R-:W-:Y:S11]  /*3f720*/  HMMA.16816.F32 R20, R16.reuse, R8, R20 ;  /* 0x000000081014723c */ /* 0x050ff60000001814 */
[----:B------:R-:W-:Y:S11]  /*3f730*/  @!UPT UIADD3 URZ, URZ, URZ, URZ ;  /* 0x0000003f3f3ff290 */ /* 0x000ff6000fffe03f */
[----:B------:R-:W-:Y:S01]  /*3f740*/  @!UPT UIADD3 URZ, URZ, URZ, URZ ;  /* 0x0000003f3f3ff290 */ /* 0x000fe2000fffe03f */
[----:B------:R0:W-:Y:S01]  /*3f750*/  STL.64 [R1+0x300], R20 ;  /* 0x0003001401007387 */ /* 0x0001e20000100a00 */
[----:B------:R-:W-:Y:S03]  /*3f760*/  STL.64 [R1+0x308], R22 ;  /* 0x0003081601007387 */ /* 0x000fe60000100a00 */
[----:B0-----:R-:W4:Y:S01]  /*3f770*/  LDL.LU R20, [R1+0x27c0] ;  /* 0x0027c00001147983 */ /* 0x001f220000300800 */
[----:B------:R-:W-:Y:S02]  /*3f780*/  IMAD.MOV.U32 R21, RZ, RZ, R8 ;  /* 0x000000ffff157224 */ /* 0x000fe400078e0008 */
[----:B------:R-:W2:Y:S02]  /*3f790*/  LDL.LU.64 R10, [R1+0x27b8] ;  /* 0x0027b800010a7983 */ /* 0x000ea40000300a00 */
[----:B------:R-:W2:Y:S02]  /*3f7a0*/  LDL.LU.64 R8, [R1+0x27b0] ;  /* 0x0027b00001087983 */ /* 0x000ea40000300a00 */
[C---:B--2---:R-:W-:Y:S01]  /*3f7b0*/  HMMA.16816.F32 R24, R16.reuse, R8, R24 ;  /* 0x000000081018723c */ /* 0x044fe20000001818 */
[----:B----4-:R0:W-:Y:S04]  /*3f7c0*/  STL.64 [R1+0x2790], R20 ;  /* 0x0027901401007387 */ /* 0x0101e80000100a00 */
[----:B0-----:R-:W2:Y:S01]  /*3f7d0*/  LDL.LU R20, [R1+0x2d0] ;  /* 0x0002d00001147983 */ /* 0x001ea20000300800 */
[----:B------:R-:W2:Y:S02]  /*3f7e0*/  LDL.LU R21, [R1+0x2d4] ;  /* 0x0002d40001157983 */ /* 0x000ea40000300800 */
[----:B------:R-:W2:Y:S02]  /*3f7f0*/  LDL.LU R22, [R1+0x2d8] ;  /* 0x0002d80001167983 */ /* 0x000ea40000300800 */
[----:B------:R-:W2:Y:S01]  /*3f800*/  LDL.LU R23, [R1+0x2dc] ;  /* 0x0002dc0001177983 */ /* 0x000ea20000300800 */
[----:B------:R-:W-:Y:S01]  /*3f810*/  STL.64 [R1+0x2780], R14 ;  /* 0x0027800e01007387 */ /* 0x000fe20000100a00 */
[----:B------:R-:W-:Y:S11]  /*3f820*/  STL.64 [R1+0x2778], R12 ;  /* 0x0027780c01007387 */ /* 0x000ff60000100a00 */
[----:B------:R-:W-:Y:S01]  /*3f830*/  STL.64 [R1+0x2f0], R24 ;  /* 0x0002f01801007387 */ /* 0x000fe20000100a00 */
[----:B------:R0:W-:Y:S03]  /*3f840*/  STL.64 [R1+0x2f8], R26 ;  /* 0x0002f81a01007387 */ /* 0x0001e60000100a00 */
[----:B0-----:R-:W3:Y:S01]  /*3f850*/  LDL.LU.64 R26, [R1+0x27a8] ;  /* 0x0027a800011a7983 */ /* 0x001ee20000300a00 */
[----:B------:R-:W3:Y:S02]  /*3f860*/  LDL.LU.64 R24, [R1+0x27a0] ;  /* 0x0027a00001187983 */ /* 0x000ee40000300a00 */
[----:B------:R-:W-:Y:S02]  /*3f870*/  STL.64 [R1+0x2718], R10 ;  /* 0x0027180a01007387 */ /* 0x000fe40000100a00 */
[----:B------:R0:W-:Y:S02]  /*3f880*/  STL.64 [R1+0x2710], R8 ;  /* 0x0027100801007387 */ /* 0x0001e40000100a00 */
[----:B0-----:R-:W4:Y:S01]  /*3f890*/  LDL.64 R8, [R1+0xc0] ;  /* 0x0000c00001087983 */ /* 0x001f220000100a00 */
[C---:B---3--:R-:W-:Y:S11]  /*3f8a0*/  HMMA.16816.F32 R24, R16.reuse, R4, R24 ;  /* 0x000000041018723c */ /* 0x048ff60000001818 */
[----:B------:R-:W-:Y:S11]  /*3f8b0*/  @!UPT UIADD3 URZ, URZ, URZ, URZ ;  /* 0x0000003f3f3ff290 */ /* 0x000ff6000fffe03f */
[----:B------:R-:W-:Y:S01]  /*3f8c0*/  @!UPT UIADD3 URZ, URZ, URZ, URZ ;  /* 0x0000003f3f3ff290 */ /* 0x000fe2000fffe03f */
[----:B------:R0:W-:Y:S01]  /*3f8d0*/  STL.64 [R1+0x2e0], R24 ;  /* 0x0002e01801007387 */ /* 0x0001e20000100a00 */
[----:B------:R-:W-:Y:S03]  /*3f8e0*/  STL.64 [R1+0x2e8], R26 ;  /* 0x0002e81a01007387 */ /* 0x000fe60000100a00 */
[----:B0-----:R-:W2:Y:S02]  /*3f8f0*/  LDL.LU.64 R24, [R1+0x2798] ;  /* 0x0027980001187983 */ /* 0x001ea40000300a00 */
[----:B--2---:R-:W-:Y:S11]  /*3f900*/  HMMA.16816.F32 R20, R16, R24, R20 ;  /* 0x000000181014723c */ /* 0x004ff60000001814 */
[----:B------:R-:W-:Y:S11]  /*3f910*/  @!UPT UIADD3 URZ, URZ, URZ, URZ ;  /* 0x0000003f3f3ff290 */ /* 0x000ff6000fffe03f */
[----:B------:R-:W-:Y:S01]  /*3f920*/  @!UPT UIADD3 URZ, URZ, URZ, URZ ;  /* 0x0000003f3f3ff290 */ /* 0x000fe2000fffe03f */
[----:B------:R0:W-:Y:S01]  /*3f930*/  STL.64 [R1+0x2d0], R20 ;  /* 0x0002d01401007387 */ /* 0x0001e20000100a00 */
[----:B------:R1:W-:Y:S03]  /*3f940*/  STL.64 [R1+0x2d8], R22 ;  /* 0x0002d81601007387 */ /* 0x0003e60000100a00 */
[----:B0-----:R-:W2:Y:S01]  /*3f950*/  LDL.LU.64 R20, [R1+0x2790] ;  /* 0x0027900001147983 */ /* 0x001ea20000300a00 */
[----:B-1----:R-:W-:Y:S02]  /*3f960*/  IMAD.MOV.U32 R22, RZ, RZ, R24 ;  /* 0x000000ffff167224 */ /* 0x002fe400078e0018 */
[----:B------:R-:W-:Y:S02]  /*3f970*/  IMAD.MOV.U32 R23, RZ, RZ, R25 ;  /* 0x000000ffff177224 */ /* 0x000fe400078e0019 */
[----:B------:R-:W3:Y:S01]  /*3f980*/  LDL.LU.64 R24, [R1+0x2788] ;  /* 0x0027880001187983 */ /* 0x000ee20000300a00 */
[----:B------:R-:W-:-:S02]  /*3f990*/  IMAD.MOV.U32 R12, RZ, RZ, R29 ;  /* 0x000000ffff0c7224 */ /* 0x000fc400078e001d */
[----:B------:R-:W-:Y:S02]  /*3f9a0*/  IMAD.MOV.U32 R13, RZ, RZ, R28 ;  /* 0x000000ffff0d7224 */ /* 0x000fe400078e001c */
[----:B------:R-:W-:Y:S02]  /*3f9b0*/  IMAD.MOV.U32 R14, RZ, RZ, R3 ;  /* 0x000000ffff0e7224 */ /* 0x000fe400078e0003 */
[----:B------:R-:W-:-:S07]  /*3f9c0*/  IMAD.MOV.U32 R15, RZ, RZ, R2 ;  /* 0x000000ffff0f7224 */ /* 0x000fce00078e0002 */
[C---:B---3--:R-:W-:Y:S01]  /*3f9d0*/  HMMA.16816.F32 R12, R16.reuse, R24, R12 ;  /* 0x00000018100c723c */ /* 0x048fe2000000180c */
[----:B------:R-:W-:Y:S02]  /*3f9e0*/  IMAD.MOV.U32 R6, RZ, RZ, R24 ;  /* 0x000000ffff067224 */ /* 0x000fe400078e0018 */
[----:B------:R-:W-:Y:S11]  /*3f9f0*/  IMAD.MOV.U32 R0, RZ, RZ, R25 ;  /* 0x000000ffff007224 */ /* 0x000ff600078e0019 */
[----:B------:R-:W-:Y:S09]  /*3fa00*/  @!UPT UIADD3 URZ, URZ, URZ, URZ ;  /* 0x0000003f3f3ff290 */ /* 0x000ff2000fffe03f */
[----:B------:R-:W-:Y:S01]  /*3fa10*/  STL.64 [R1+0x2c0], R12 ;  /* 0x0002c00c01007387 */ /* 0x000fe20000100a00 */
[----:B------:R0:W-:Y:S03]  /*3fa20*/  STL.64 [R1+0x2c8], R14 ;  /* 0x0002c80e01007387 */ /* 0x0001e60000100a00 */
[----:B0-----:R-:W3:Y:S01]  /*3fa30*/  LDL.LU.64 R14, [R1+0x2780] ;  /* 0x00278000010e7983 */ /* 0x001ee20000300a00 */
[----:B------:R-:W2:Y:S02]  /*3fa40*/  LDL.LU.64 R12, [R1+0x2778] ;  /* 0x00277800010c7983 */ /* 0x000ea40000300a00 */
[----:B------:R-:W4:Y:S02]  /*3fa50*/  LDL.LU.64 R26, [R1+0x2770] ;  /* 0x00277000011a7983 */ /* 0x000f240000300a00 */
[----:B------:R-:W4:Y:S01]  /*3fa60*/  LDL.LU.64 R24, [R1+0x2768] ;  /* 0x0027680001187983 */ /* 0x000f220000300a00 */
[----:B------:R-:W-:Y:S01]  /*3fa70*/  STL [R1+0x2728], R6 ;  /* 0x0027280601007387 */ /* 0x000fe20000100800 */
[----:B------:R-:W-:Y:S01]  /*3fa80*/  STL.64 [R1+0x2720], R4 ;  /* 0x0027200401007387 */ /* 0x000fe20000100a00 */
[C---:B----4-:R-:W-:Y:S11]  /*3fa90*/  HMMA.16816.F32 R24, R16.reuse, R8, R24 ;  /* 0x000000081018723c */ /* 0x050ff60000001818 */
[----:B------:R-:W-:Y:S11]  /*3faa0*/  @!UPT UIADD3 URZ, URZ, URZ, URZ ;  /* 0x0000003f3f3ff290 */ /* 0x000ff6000fffe03f */
[----:B------:R-:W-:Y:S01]  /*3fab0*/  @!UPT UIADD3 URZ, URZ, URZ, URZ ;  /* 0x0000003f3f3ff290 */ /* 0x000fe2000fffe03f */
[----:B------:R-:W-:Y:S01]  /*3fac0*/  STL.64 [R1+0x2b0], R24 ;  /* 0x0002b01801007387 */ /* 0x000fe20000100a00 */
[----:B------:R0:W-:Y:S03]  /*3fad0*/  STL.64 [R1+0x2b8], R26 ;  /* 0x0002b81a01007387 */ /* 0x0001e60000100a00 */
[----:B0-----:R-:W4:Y:S01]  /*3fae0*/  LDL.LU.64 R26, [R1+0x2760] ;  /* 0x00276000011a7983 */ /* 0x001f220000300a00 */
[----:B------:R-:W4:Y:S02]  /*3faf0*/  LDL.LU.64 R24, [R1+0x2758] ;  /* 0x0027580001187983 */ /* 0x000f240000300a00 */
[----:B------:R-:W-:Y:S02]  /*3fb00*/  IMAD.MOV.U32 R5, RZ, RZ, R8 ;  /* 0x000000ffff057224 */ /* 0x000fe400078e0008 */
[----:B------:R-:W-:Y:S01]  /*3fb10*/  IMAD.MOV.U32 R4, RZ, RZ, R9 ;  /* 0x000000ffff047224 */ /* 0x000fe200078e0009 */
[----:B--2---:R0:W-:Y:S01]  /*3fb20*/  STL.64 [R1+0x26c8], R12 ;  /* 0x0026c80c01007387 */ /* 0x0041e20000100a00 */
[----:B----4-:R-:W-:Y:S03]  /*3fb30*/  HMMA.16816.F32 R8, R16, R12, R24 ;  /* 0x0000000c1008723c */ /* 0x010fe60000001818 */
[----:B------:R-:W2:Y:S01]  /*3fb40*/  LDL.LU R24, [R1+0x470] ;  /* 0x0004700001187983 */ /* 0x000ea20000300800 */
[----:B------:R-:W2:Y:S02]  /*3fb50*/  LDL.LU R25, [R1+0x474] ;  /* 0x0004740001197983 */ /* 0x000ea40000300800 */
[----:B------:R-:W4:Y:S02]  /*3fb60*/  LDL.LU R26, [R1+0x478] ;  /* 0x00047800011a7983 */ /* 0x000f240000300800 */
[----:B------:R-:W4:Y:S02]  /*3fb70*/  LDL.LU R27, [R1+0x47c] ;  /* 0x00047c00011b7983 */ /* 0x000f240000300800 */
[----:B----4-:R-:W-:Y:S01]  /*3fb80*/  STL.64 [R1+0x26d8], R26 ;  /* 0x0026d81a01007387 */ /* 0x010fe20000100a00 */
[----:B--2---:R-:W-:Y:S02]  /*3fb90*/  STL.64 [R1+0x26d0], R24 ;  /* 0x0026d01801007387 */ /* 0x004fe40000100a00 */
[----:B------:R-:W2:Y:S02]  /*3fba0*/  LDL.LU R16, [R1+0x160] ;  /* 0x0001600001107983 */ /* 0x000ea40000300800 */
[----:B------:R-:W2:Y:S01]  /*3fbb0*/  LDL.LU R17, [R1+0x164] ;  /* 0x0001640001117983 */ /* 0x000ea20000300800 */
[----:B------:R-:W4:Y:S01]  /*3fbc0*/  LDL.LU R18, [R1+0x168] ;  /* 0x0001680001127983 */ /* 0x000f220000300800 */
[----:B------:R-:W4:Y:S07]  /*3fbd0*/  LDL.LU R19, [R1+0x16c] ;  /* 0x00016c0001137983 */ /* 0x000f2e0000300800 */
[----:B------:R-:W-:-:S02]  /*3fbe0*/  IMAD.MOV.U32 R29, RZ, RZ, R8 ;  /* 0x000000ffff1d7224 */ /* 0x000fc400078e0008 */
[----:B------:R-:W-:Y:S02]  /*3fbf0*/  IMAD.MOV.U32 R28, RZ, RZ, R9 ;  /* 0x000000ffff1c7224 */ /* 0x000fe400078e0009 */
[----:B------:R-:W-:Y:S02]  /*3fc00*/  IMAD.MOV.U32 R8, RZ, RZ, R21 ;  /* 0x000000ffff087224 */ /* 0x000fe400078e0015 */
[----:B---3--:R-:W-:Y:S02]  /*3fc10*/  IMAD.MOV.U32 R9, RZ, RZ, R15 ;  /* 0x000000ffff097224 */ /* 0x008fe400078e000f */
[----:B------:R-:W-:Y:S02]  /*3fc20*/  IMAD.MOV.U32 R3, RZ, RZ, R10 ;  /* 0x000000ffff037224 */ /* 0x000fe400078e000a */
[----:B------:R-:W-:Y:S02]  /*3fc30*/  IMAD.MOV.U32 R2, RZ, RZ, R11 ;  /* 0x000000ffff027224 */ /* 0x000fe400078e000b */
[----:B0-----:R-:W-:-:S02]  /*3fc40*/  IMAD.MOV.U32 R12, RZ, RZ, R5 ;  /* 0x000000ffff0c7224 */ /* 0x001fc400078e0005 */
[----:B------:R-:W-:Y:S01]  /*3fc50*/  IMAD.MOV.U32 R13, RZ, RZ, R4 ;  /* 0x000000ffff0d7224 */ /* 0x000fe200078e0004 */
[----:B----4-:R-:W-:Y:S01]  /*3fc60*/  STL.64 [R1+0x2738], R18 ;  /* 0x0027381201007387 */ /* 0x010fe20000100a00 */
[----:B--2---:R-:W-:Y:S02]  /*3fc70*/  STL.64 [R1+0x2730], R16 ;  /* 0x0027301001007387 */ /* 0x004fe40000100a00 */
[----:B------:R-:W2:Y:S02]  /*3fc80*/  LDL.LU R21, [R1+0x2750] ;  /* 0x0027500001157983 */ /* 0x000ea40000300800 */
[----:B------:R0:W-:Y:S02]  /*3fc90*/  STL.64 [R1+0x2740], R8 ;  /* 0x0027400801007387 */ /* 0x0001e40000100a00 */
[----:B0-----:R-:W2:Y:S01]  /*3fca0*/  LDL.LU R8, [R1+0x180] ;  /* 0x0001800001087983 */ /* 0x001ea20000300800 */
[----:B------:R-:W2:Y:S02]  /*3fcb0*/  LDL.LU R9, [R1+0x184] ;  /* 0x0001840001097983 */ /* 0x000ea40000300800 */
[----:B------:R-:W2:Y:S02]  /*3fcc0*/  LDL.LU R10, [R1+0x188] ;  /* 0x00018800010a7983 */ /* 0x000ea40000300800 */
[----:B------:R-:W2:Y:S01]  /*3fcd0*/  LDL.LU R11, [R1+0x18c] ;  /* 0x00018c00010b7983 */ /* 0x000ea20000300800 */
[----:B------:R-:W3:Y:S01]  /*3fce0*/  LDL.LU R4, [R1+0x170] ;  /* 0x0001700001047983 */ /* 0x000ee20000300800 */
[----:B------:R-:W3:Y:S02]  /*3fcf0*/  LDL.LU R5, [R1+0x174] ;  /* 0x0001740001057983 */ /* 0x000ee40000300800 */
[----:B------:R-:W-:-:S02]  /*3fd00*/  IMAD.MOV.U32 R17, RZ, RZ, R7 ;  /* 0x000000ffff117224 */ /* 0x000fc400078e0007 */
[----:B------:R-:W3:Y:S01]  /*3fd10*/  LDL.LU R6, [R1+0x178] ;  /* 0x0001780001067983 */ /* 0x000ee20000300800 */
[----:B------:R-:W3:Y:S01]  /*3fd20*/  LDL.LU R7, [R1+0x17c] ;  /* 0x00017c0001077983 */ /* 0x000ee20000300800 */
[----:B------:R0:W-:Y:S02]  /*3fd30*/  STL.64 [R1+0x26e0], R12 ;  /* 0x0026e00c01007387 */ /* 0x0001e40000100a00 */
[----:B------:R-:W-:Y:S01]  /*3fd40*/  IMAD.MOV.U32 R16, RZ, RZ, R14 ;  /* 0x000000ffff107224 */ /* 0x000fe200078e000e */
[----:B0-----:R-:W4:Y:S01]  /*3fd50*/  LDL.LU R12, [R1+0x130] ;  /* 0x00013000010c7983 */ /* 0x001f220000300800 */
[----:B------:R-:W4:Y:S02]  /*3fd60*/  LDL.LU R13, [R1+0x134] ;  /* 0x00013400010d7983 */ /* 0x000f240000300800 */
[----:B------:R-:W2:Y:S02]  /*3fd70*/  LDL.LU R14, [R1+0x138] ;  /* 0x00013800010e7983 */ /* 0x000ea40000300800 */
[----:B------:R-:W2:Y:S02]  /*3fd80*/  LDL.LU R15, [R1+0x13c] ;  /* 0x00013c00010f7983 */ /* 0x000ea40000300800 */
[----:B--2---:R-:W-:Y:S01]  /*3fd90*/  STL.64 [R1+0x26f0], R14 ;  /* 0x0026f00e01007387 */ /* 0x004fe20000100a00 */
[----:B----4-:R0:W-:Y:S02]  /*3fda0*/  STL.64 [R1+0x26e8], R12 ;  /* 0x0026e80c01007387 */ /* 0x0101e40000100a00 */
[----:B0-----:R-:W-:-:S02]  /*3fdb0*/  IMAD.MOV.U32 R12, RZ, RZ, R22 ;  /* 0x000000ffff0c7224 */ /* 0x001fc400078e0016 */
[----:B------:R-:W-:Y:S01]  /*3fdc0*/  IMAD.MOV.U32 R13, RZ, RZ, R23 ;  /* 0x000000ffff0d7224 */ /* 0x000fe200078e0017 */
[----:B------:R-:W2:Y:S01]  /*3fdd0*/  LDL.LU R22, [R1+0x274c] ;  /* 0x00274c0001167983 */ /* 0x000ea20000300800 */
[----:B------:R-:W2:Y:S03]  /*3fde0*/  LDL.LU R23, [R1+0x2748] ;  /* 0x0027480001177983 */ /* 0x000ea60000300800 */
[----:B------:R0:W-:Y:S04]  /*3fdf0*/  STL.64 [R1+0x2708], R12 ;  /* 0x0027080c01007387 */ /* 0x0001e80000100a00 */
[----:B0-----:R-:W4:Y:S01]  /*3fe00*/  LDL.LU R12, [R1+0x150] ;  /* 0x00015000010c7983 */ /* 0x001f220000300800 */
[----:B------:R-:W4:Y:S02]  /*3fe10*/  LDL.LU R13, [R1+0x154] ;  /* 0x00015400010d7983 */ /* 0x000f240000300800 */
[----:B------:R-:W4:Y:S02]  /*3fe20*/  LDL.LU R14, [R1+0x158] ;  /* 0x00015800010e7983 */ /* 0x000f240000300800 */
[----:B------:R-:W4:Y:S01]  /*3fe30*/  LDL.LU R15, [R1+0x15c] ;  /* 0x00015c00010f7983 */ /* 0x000f220000300800 */
[----:B------:R-:W3:Y:S01]  /*3fe40*/  LDL.LU R24, [R1+0x120] ;  /* 0x0001200001187983 */ /* 0x000ee20000300800 */
[----:B------:R-:W3:Y:S02]  /*3fe50*/  LDL.LU R25, [R1+0x124] ;  /* 0x0001240001197983 */ /* 0x000ee40000300800 */
[----:B------:R-:W3:Y:S02]  /*3fe60*/  LDL.LU R26, [R1+0x128] ;  /* 0x00012800011a7983 */ /* 0x000ee40000300800 */
[----:B------:R-:W3:Y:S01]  /*3fe70*/  LDL.LU R27, [R1+0x12c] ;  /* 0x00012c00011b7983 */ /* 0x000ee20000300800 */
[C---:B--2---:R-:W-:Y:S01]  /*3fe80*/  HMMA.16816.F32 R16, R20.reuse, R16, R8 ;  /* 0x000000101410723c */ /* 0x044fe20000001808 */
[----:B---3--:R-:W-:Y:S01]  /*3fe90*/  STL.64 [R1+0x2700], R26 ;  /* 0x0027001a01007387 */ /* 0x008fe20000100a00 */
[----:B------:R0:W-:Y:S03]  /*3fea0*/  STL.64 [R1+0x26f8], R24 ;  /* 0x0026f81801007387 */ /* 0x0001e60000100a00 */
[----:B0-----:R-:W2:Y:S01]  /*3feb0*/  LDL.LU R24, [R1+0x140] ;  /* 0x0001400001187983 */ /* 0x001ea20000300800 */
[----:B------:R-:W2:Y:S02]  /*3fec0*/  LDL.LU R25, [R1+0x144] ;  /* 0x0001440001197983 */ /* 0x000ea40000300800 */
[----:B------:R-:W2:Y:S02]  /*3fed0*/  LDL.LU R26, [R1+0x148] ;  /* 0x00014800011a7983 */ /* 0x000ea40000300800 */
[----:B------:R-:W2:Y:S01]  /*3fee0*/  LDL.LU R27, [R1+0x14c] ;  /* 0x00014c00011b7983 */ /* 0x000ea20000300800 */
[----:B------:R-:W-:Y:S01]  /*3fef0*/  STL [R1+0x2458], R2 ;  /* 0x0024580201007387 */ /* 0x000fe20000100800 */
[----:B------:R-:W-:Y:S02]  /*3ff00*/  STL [R1+0x2454], R3 ;  /* 0x0024540301007387 */ /* 0x000fe40000100800 */
[----:B------:R0:W-:Y:S02]  /*3ff10*/  STL [R1+0x2450], R28 ;  /* 0x0024501c01007387 */ /* 0x0001e40000100800 */
[----:B0-----:R-:W3:Y:S01]  /*3ff20*/  LDL R28, [R1+0x760] ;  /* 0x00076000011c7983 */ /* 0x001ee20000100800 */
[----:B------:R-:W-:Y:S02]  /*3ff30*/  STL [R1+0x2424], R29 ;  /* 0x0024241d01007387 */ /* 0x000fe40000100800 */
[----:B------:R-:W2:Y:S04]  /*3ff40*/  LDL.LU.64 R8, [R1+0x2740] ;  /* 0x0027400001087983 */ /* 0x000ea80000300a00 */
[----:B------:R-:W-:Y:S01]  /*3ff50*/  STL.64 [R1+0x180], R16 ;  /* 0x0001801001007387 */ /* 0x000fe20000100a00 */
[----:B------:R0:W-:Y:S04]  /*3ff60*/  STL.64 [R1+0x188], R18 ;  /* 0x0001881201007387 */ /* 0x0001e80000100a00 */
[----:B0-----:R-:W3:Y:S01]  /*3ff70*/  LDL.LU.64 R18, [R1+0x2738] ;  /* 0x0027380001127983 */ /* 0x001ee20000300a00 */
[----:B------:R-:W3:Y:S01]  /*3ff80*/  LDL.LU.64 R16, [R1+0x2730] ;  /* 0x0027300001107983 */ /* 0x000ee20000300a00 */
[C---:B--2---:R-:W-:Y:S02]  /*3ff90*/  HMMA.16816.F32 R8, R20.reuse, R8, R4 ;  /* 0x000000081408723c */ /* 0x044fe40000001804 */
[----:B------:R-:W2:Y:S01]  /*3ffa0*/  LDL.LU R6, [R1+0x2728] ;  /* 0x0027280001067983 */ /* 0x000ea20000300800 */
[----:B------:R-:W4:Y:S11]  /*3ffb0*/  LDL.LU.64 R4, [R1+0x2720] ;  /* 0x0027200001047983 */ /* 0x000f360000300a00 */
        /* <DEDUP_REMOVED lines=8> */
[----:B------:R0:W-:Y:S01]  /*40040*/  STL.64 [R1+0x160], R16 ;  /* 0x0001601001007387 */ /* 0x0001e20000100a00 */
[----:B------:R1:W-:Y:S03]  /*40050*/  STL.64 [R1+0x168], R18 ;  /* 0x0001681201007387 */ /* 0x0003e60000100a00 */
[----:B0-----:R-:W3:Y:S01]  /*40060*/  LDL.LU R16, [R1+0x100] ;  /* 0x0001000001107983 */ /* 0x001ee20000300800 */
[----:B------:R-:W3:Y:S02]  /*40070*/  LDL.LU R17, [R1+0x104] ;  /* 0x0001040001117983 */ /* 0x000ee40000300800 */
[----:B-1----:R-:W3:Y:S02]  /*40080*/  LDL.LU R18, [R1+0x108] ;  /* 0x0001080001127983 */ /* 0x002ee40000300800 */
[----:B------:R-:W3:Y:S01]  /*40090*/  LDL.LU R19, [R1+0x10c] ;  /* 0x00010c0001137983 */ /* 0x000ee20000300800 */
[----:B--2---:R-:W-:Y:S01]  /*400a0*/  STL.64 [R1+0x2698], R10 ;  /* 0x0026980a01007387 */ /* 0x004fe20000100a00 */
[----:B------:R0:W-:Y:S03]  /*400b0*/  STL.64 [R1+0x2690], R8 ;  /* 0x0026900801007387 */ /* 0x0001e60000100a00 */
[----:B0-----:R-:W2:Y:S01]  /*400c0*/  LDL.64 R8, [R1+0x10] ;  /* 0x0000100001087983 */ /* 0x001ea20000100a00 */
[C---:B----4-:R-:W-:Y:S03]  /*400d0*/  HMMA.16816.F32 R12, R20.reuse, R4, R12 ;  /* 0x00000004140c723c */ /* 0x050fe6000000180c */
[----:B--2---:R0:W-:Y:S04]  /*400e0*/  STL.64 [R1+0x26b0], R8 ;  /* 0x0026b00801007387 */ /* 0x0041e80000100a00 */
[----:B0-----:R-:W3:Y:S11]  /*400f0*/  LDL.64 R8, [R1+0x20] ;  /* 0x0000200001087983 */ /* 0x001ef60000100a00 */
[----:B------:R-:W-:Y:S05]  /*40100*/  @!UPT UIADD3 URZ, URZ, URZ, URZ ;  /* 0x0000003f3f3ff290 */ /* 0x000fea000fffe03f */
[----:B------:R0:W-:Y:S02]  /*40110*/  STL.64 [R1+0x150], R12 ;  /* 0x0001500c01007387 */ /* 0x0001e40000100a00 */
[----:B------:R1:W-:Y:S01]  /*40120*/  STL.64 [R1+0x158], R14 ;  /* 0x0001580e01007387 */ /* 0x0003e20000100a00 */
[----:B0-----:R-:W1:Y:S01]  /*40130*/  LDL.LU.64 R12, [R1+0x2708] ;  /* 0x00270800010c7983 */ /* 0x001e620000300a00 */
[----:B------:R-:W-:Y:S01]  /*40140*/  STL.64 [R1+0x2688], R4 ;  /* 0x0026880401007387 */ /* 0x000fe20000100a00 */
[----:B-1----:R-:W-:Y:S02]  /*40150*/  HMMA.16816.F32 R12, R20, R12, R24 ;  /* 0x0000000c140c723c */ /* 0x002fe40000001818 */
[----:B------:R-:W2:Y:S01]  /*40160*/  LDL.LU.64 R26, [R1+0x2700] ;  /* 0x00270000011a7983 */ /* 0x000ea20000300a00 */
[----:B------:R-:W2:Y:S11]  /*40170*/  LDL.LU.64 R24, [R1+0x26f8] ;  /* 0x0026f80001187983 */ /* 0x000eb60000300a00 */
[----:B------:R-:W-:Y:S09]  /*40180*/  @!UPT UIADD3 URZ, URZ, URZ, URZ ;  /* 0x0000003f3f3ff290 */ /* 0x000ff2000fffe03f */
[----:B------:R-:W-:Y:S01]  /*40190*/  STL.64 [R1+0x140], R12 ;  /* 0x0001400c01007387 */ /* 0x000fe20000100a00 */
[----:B------:R0:W-:Y:S03]  /*401a0*/  STL.64 [R1+0x148], R14 ;  /* 0x0001480e01007387 */ /* 0x0001e60000100a00 */
[----:B0-----:R-:W4:Y:S01]  /*401b0*/  LDL.LU.64 R14, [R1+0x26f0] ;  /* 0x0026f000010e7983 */ /* 0x001f220000300a00 */
[----:B------:R-:W4:Y:S02]  /*401c0*/  LDL.LU.64 R12, [R1+0x26e8] ;  /* 0x0026e800010c7983 */ /* 0x000f240000300a00 */
[----:B------:R-:W-:Y:S02]  /*401d0*/  IMAD.MOV.U32 R4, RZ, RZ, R6 ;  /* 0x000000ffff047224 */ /* 0x000fe400078e0006 */
[----:B------:R-:W-:-:S07]  /*401e0*/  IMAD.MOV.U32 R5, RZ, RZ, R0 ;  /* 0x000000ffff057224 */ /* 0x000fce00078e0000 */
[C---:B----4-:R-:W-:Y:S01]  /*401f0*/  HMMA.16816.F32 R4, R20.reuse, R4, R12 ;  /* 0x000000041404723c */ /* 0x050fe2000000180c */
[----:B------:R-:W2:Y:S11]  /*40200*/  LDL.LU.64 R12, [R1+0x26e0] ;  /* 0x0026e000010c7983 */ /* 0x000eb60000300a00 */
[----:B------:R-:W-:Y:S11]  /*40210*/  @!UPT UIADD3 URZ, URZ, URZ, URZ ;  /* 0x0000003f3f3ff290 */ /* 0x000ff6000fffe03f */
[----:B------:R0:W-:Y:S01]  /*40220*/  STL.64 [R1+0x130], R4 ;  /* 0x0001300401007387 */ /* 0x0001e20000100a00 */
[----:B------:R1:W-:Y:S03]  /*40230*/  STL.64 [R1+0x138], R6 ;  /* 0x0001380601007387 */ /* 0x0003e60000100a00 */
[----:B0-----:R-:W4:Y:S01]  /*40240*/  LDL.LU R4, [R1+0x490] ;  /* 0x0004900001047983 */ /* 0x001f220000300800 */
[----:B------:R-:W4:Y:S02]  /*40250*/  LDL.LU R5, [R1+0x494] ;  /* 0x0004940001057983 */ /* 0x000f240000300800 */
[----:B-1----:R-:W3:Y:S02]  /*40260*/  LDL.LU R6, [R1+0x498] ;  /* 0x0004980001067983 */ /* 0x002ee40000300800 */
[----:B------:R-:W3:Y:S01]  /*40270*/  LDL.LU R7, [R1+0x49c] ;  /* 0x00049c0001077983 */ /* 0x000ee20000300800 */
[C---:B--2---:R-:W-:Y:S01]  /*40280*/  HMMA.16816.F32 R12, R20.reuse, R12, R24 ;  /* 0x0000000c140c723c */ /* 0x044fe20000001818 */
[----:B---3--:R-:W-:Y:S01]  /*40290*/  STL.64 [R1+0x26a8], R6 ;  /* 0x0026a80601007387 */ /* 0x008fe20000100a00 */
[----:B----4-:R0:W-:Y:S03]  /*402a0*/  STL.64 [R1+0x26a0], R4 ;  /* 0x0026a00401007387 */ /* 0x0101e60000100a00 */
[----:B0-----:R-:W2:Y:S01]  /*402b0*/  LDL.LU R4, [R1+0xf0] ;  /* 0x0000f00001047983 */ /* 0x001ea20000300800 */
[----:B------:R-:W2:Y:S02]  /*402c0*/  LDL.LU R5, [R1+0xf4] ;  /* 0x0000f40001057983 */ /* 0x000ea40000300800 */
[----:B------:R-:W2:Y:S02]  /*402d0*/  LDL.LU R6, [R1+0xf8] ;  /* 0x0000f80001067983 */ /* 0x000ea40000300800 */
[----:B------:R-:W2:Y:S01]  /*402e0*/  LDL.LU R7, [R1+0xfc] ;  /* 0x0000fc0001077983 */ /* 0x000ea20000300800 */
[----:B------:R-:W3:Y:S01]  /*402f0*/  LDL.LU.64 R26, [R1+0x26d8] ;  /* 0x0026d800011a7983 */ /* 0x000ee20000300a00 */
[----:B------:R-:W3:Y:S11]  /*40300*/  LDL.LU.64 R24, [R1+0x26d0] ;  /* 0x0026d00001187983 */ /* 0x000ef60000300a00 */
[----:B------:R0:W-:Y:S02]  /*40310*/  STL.64 [R1+0x120], R12 ;  /* 0x0001200c01007387 */ /* 0x0001e40000100a00 */
[----:B------:R1:W-:Y:S01]  /*40320*/  STL.64 [R1+0x128], R14 ;  /* 0x0001280e01007387 */ /* 0x0003e20000100a00 */
[----:B0-----:R-:W3:Y:S02]  /*40330*/  LDL.LU.64 R12, [R1+0x26c8] ;  /* 0x0026c800010c7983 */ /* 0x001ee40000300a00 */
[----:B---3--:R-:W-:Y:S07]  /*40340*/  HMMA.16816.F32 R20, R20, R12, R24 ;  /* 0x0000000c1414723c */ /* 0x008fee0000001818 */
[----:B------:R-:W-:-:S02]  /*40350*/  IMAD.MOV.U32 R25, RZ, RZ, R12 ;  /* 0x000000ffff197224 */ /* 0x000fc400078e000c */
[----:B------:R-:W-:Y:S11]  /*40360*/  IMAD.MOV.U32 R24, RZ, RZ, R13 ;  /* 0x000000ffff187224 */ /* 0x000ff600078e000d */
[----:B------:R-:W-:Y:S03]  /*40370*/  @!UPT UIADD3 URZ, URZ, URZ, URZ ;  /* 0x0000003f3f3ff290 */ /* 0x000fe6000fffe03f */
[----:B------:R-:W-:Y:S01]  /*40380*/  STL.64 [R1+0x70], R20 ;  /* 0x0000701401007387 */ /* 0x000fe20000100a00 */
[----:B------:R-:W-:Y:S02]  /*40390*/  STL.64 [R1+0x78], R22 ;  /* 0x0000781601007387 */ /* 0x000fe40000100a00 */
[----:B-1----:R-:W3:Y:S02]  /*403a0*/  LDL.LU.64 R14, [R1+0x26c0] ;  /* 0x0026c000010e7983 */ /* 0x002ee40000300a00 */
[----:B------:R-:W3:Y:S01]  /*403b0*/  LDL.LU.64 R12, [R1+0x26b8] ;  /* 0x0026b800010c7983 */ /* 0x000ee20000300a00 */
[----:B------:R0:W-:Y:S04]  /*403c0*/  STL.64 [R1+0x2678], R24 ;  /* 0x0026781801007387 */ /* 0x0001e80000100a00 */
[----:B0-----:R-:W4:Y:S01]  /*403d0*/  LDL.64 R24, [R1+0xe0] ;  /* 0x0000e00001187983 */ /* 0x001f220000100a00 */
[----:B---3--:R-:W-:Y:S03]  /*403e0*/  HMMA.16816.F32 R16, R12, R8, R16 ;  /* 0x000000080c10723c */ /* 0x008fe60000001810 */
[----:B----4-:R0:W-:Y:S04]  /*403f0*/  STL.64 [R1+0x2680], R24 ;  /* 0x0026801801007387 */ /* 0x0101e80000100a00 */
[----:B0-----:R-:W3:Y:S01]  /*40400*/  LDL.LU R24, [R1+0x480] ;  /* 0x0004800001187983 */ /* 0x001ee20000300800 */
[----:B------:R-:W3:Y:S02]  /*40410*/  LDL.LU R25, [R1+0x484] ;  /* 0x0004840001197983 */ /* 0x000ee40000300800 */
[----:B------:R-:W3:Y:S02]  /*40420*/  LDL.LU R26, [R1+0x488] ;  /* 0x00048800011a7983 */ /* 0x000ee40000300800 */
[----:B------:R-:W3:Y:S01]  /*40430*/  LDL.LU R27, [R1+0x48c] ;  /* 0x00048c00011b7983 */ /* 0x000ee20000300800 */
[----:B------:R-:W4:Y:S10]  /*40440*/  LDL.64 R20, [R1+0xd0] ;  /* 0x0000d00001147983 */ /* 0x000f340000100a00 */
[----:B------:R0:W-:Y:S02]  /*40450*/  STL.64 [R1+0x100], R16 ;  /* 0x0001001001007387 */ /* 0x0001e40000100a00 */
[----:B------:R1:W-:Y:S02]  /*40460*/  STL.64 [R1+0x108], R18 ;  /* 0x0001081201007387 */ /* 0x0003e40000100a00 */
[----:B0-----:R-:W-:-:S02]  /*40470*/  IMAD.MOV.U32 R17, RZ, RZ, R8 ;  /* 0x000000ffff117224 */ /* 0x001fc400078e0008 */
[----:B------:R-:W-:Y:S02]  /*40480*/  IMAD.MOV.U32 R16, RZ, RZ, R9 ;  /* 0x000000ffff107224 */ /* 0x000fe400078e0009 */
        /* <DEDUP_REMOVED lines=8> */
[----:B------:R-:W2:Y:S02]  /*40510*/  LDL.LU.64 R4, [R1+0x26a0] ;  /* 0x0026a00001047983 */ /* 0x000ea40000300a00 */
[----:B------:R-:W2:Y:S02]  /*40520*/  LDL.LU.64 R10, [R1+0x2698] ;  /* 0x00269800010a7983 */ /* 0x000ea40000300a00 */
[----:B------:R-:W2:Y:S01]  /*40530*/  LDL.LU.64 R8, [R1+0x2690] ;  /* 0x0026900001087983 */ /* 0x000ea20000300a00 */
[----:B------:R-:W-:Y:S01]  /*40540*/  STL [R1+0x2660], R18 ;  /* 0x0026601201007387 */ /* 0x000fe20000100800 */
[----:B------:R0:W-:Y:S03]  /*40550*/  STL.64 [R1+0x2658], R16 ;  /* 0x0026581001007387 */ /* 0x0001e60000100a00 */
[----:B0-----:R-:W3:Y:S01]  /*40560*/  LDL.LU R16, [R1+0x3c0] ;  /* 0x0003c00001107983 */ /* 0x001ee20000300800 */
[----:B------:R-:W3:Y:S02]  /*40570*/  LDL.LU R17, [R1+0x3c4] ;  /* 0x0003c40001117983 */ /* 0x000ee40000300800 */
[----:B------:R-:W3:Y:S02]  /*40580*/  LDL.LU R18, [R1+0x3c8] ;  /* 0x0003c80001127983 */ /* 0x000ee40000300800 */
[----:B------:R-:W3:Y:S01]  /*40590*/  LDL.LU R19, [R1+0x3cc] ;  /* 0x0003cc0001137983 */ /* 0x000ee20000300800 */
[C---:B--2---:R-:W-:Y:S01]  /*405a0*/  HMMA.16816.F32 R4, R12.reuse, R8, R4 ;  /* 0x000000080c04723c */ /* 0x044fe20000001804 */
[----:B---3--:R-:W-:Y:S01]  /*405b0*/  STL.64 [R1+0x2670], R18 ;  /* 0x0026701201007387 */ /* 0x008fe20000100a00 */
[----:B------:R0:W-:Y:S03]  /*405c0*/  STL.64 [R1+0x2668], R16 ;  /* 0x0026681001007387 */ /* 0x0001e60000100a00 */
[----:B0-----:R-:W4:Y:S01]  /*405d0*/  LDL.LU R16, [R1+0x2a0] ;  /* 0x0002a00001107983 */ /* 0x001f220000300800 */
[----:B------:R-:W4:Y:S02]  /*405e0*/  LDL.LU R17, [R1+0x2a4] ;  /* 0x0002a40001117983 */ /* 0x000f240000300800 */
[----:B------:R-:W4:Y:S02]  /*405f0*/  LDL.LU R18, [R1+0x2a8] ;  /* 0x0002a80001127983 */ /* 0x000f240000300800 */
[----:B------:R-:W4:Y:S11]  /*40600*/  LDL.LU R19, [R1+0x2ac] ;  /* 0x0002ac0001137983 */ /* 0x000f360000300800 */
[----:B------:R-:W-:Y:S02]  /*40610*/  @!UPT UIADD3 URZ, URZ, URZ, URZ ;  /* 0x0000003f3f3ff290 */ /* 0x000fe4000fffe03f */
[----:B------:R0:W-:Y:S01]  /*40620*/  STL.64 [R1+0xa0], R4 ;  /* 0x0000a00401007387 */ /* 0x0001e20000100a00 */
[----:B------:R-:W-:Y:S03]  /*40630*/  STL.64 [R1+0xa8], R6 ;  /* 0x0000a80601007387 */ /* 0x000fe60000100a00 */
[----:B0-----:R-:W2:Y:S01]  /*40640*/  LDL.LU.64 R4, [R1+0x2688] ;  /* 0x0026880001047983 */ /* 0x001ea20000300a00 */
[----:B------:R-:W-:Y:S02]  /*40650*/  STL.64 [R1+0x2618], R10 ;  /* 0x0026180a01007387 */ /* 0x000fe40000100a00 */
[----:B------:R0:W-:Y:S02]  /*40660*/  STL.64 [R1+0x2610], R8 ;  /* 0x0026100801007387 */ /* 0x0001e40000100a00 */
[----:B0-----:R-:W3:Y:S01]  /*40670*/  LDL.LU R8, [R1+0x200] ;  /* 0x0002000001087983 */ /* 0x001ee20000300800 */
[----:B------:R-:W3:Y:S02]  /*40680*/  LDL.LU R9, [R1+0x204] ;  /* 0x0002040001097983 */ /* 0x000ee40000300800 */
[----:B------:R-:W3:Y:S02]  /*40690*/  LDL.LU R10, [R1+0x208] ;  /* 0x00020800010a7983 */ /* 0x000ee40000300800 */
[----:B------:R-:W3:Y:S01]  /*406a0*/  LDL.LU R11, [R1+0x20c] ;  /* 0x00020c00010b7983 */ /* 0x000ee20000300800 */
[C---:B--2---:R-:W-:Y:S11]  /*406b0*/  HMMA.16816.F32 R24, R12.reuse, R4, R24 ;  /* 0x000000040c18723c */ /* 0x044ff60000001818 */
[----:B------:R-:W-:Y:S11]  /*406c0*/  @!UPT UIADD3 URZ, URZ, URZ, URZ ;  /* 0x0000003f3f3ff290 */ /* 0x000ff6000fffe03f */
[----:B------:R-:W-:Y:S01]  /*406d0*/  @!UPT UIADD3 URZ, URZ, URZ, URZ ;  /* 0x0000003f3f3ff290 */ /* 0x000fe2000fffe03f */
[----:B------:R0:W-:Y:S01]  /*406e0*/  STL.64 [R1+0x90], R24 ;  /* 0x0000901801007387 */ /* 0x0001e20000100a00 */
[----:B------:R-:W-:Y:S03]  /*406f0*/  STL.64 [R1+0x98], R26 ;  /* 0x0000981a01007387 */ /* 0x000fe60000100a00 */
[----:B0-----:R-:W3:Y:S01]  /*40700*/  LDL.LU.64 R24, [R1+0x2680] ;  /* 0x0026800001187983 */ /* 0x001ee20000300a00 */
[C---:B----4-:R-:W-:Y:S01]  /*40710*/  HMMA.16816.F32 R16, R12.reuse, R20, R16 ;  /* 0x000000140c10723c */ /* 0x050fe20000001810 */
[----:B------:R0:W-:Y:S02]  /*40720*/  STL.64 [R1+0x2608], R4 ;  /* 0x0026080401007387 */ /* 0x0001e40000100a00 */
[----:B0-----:R-:W2:Y:S05]  /*40730*/  LDL.64 R4, [R1+0xc0] ;  /* 0x0000c00001047983 */ /* 0x001eaa0000100a00 */
[----:B---3--:R-:W-:Y:S11]  /*40740*/  HMMA.16816.F32 R8, R12, R24, R8 ;  /* 0x000000180c08723c */ /* 0x008ff60000001808 */
[----:B------:R-:W-:Y:S11]  /*40750*/  @!UPT UIADD3 URZ, URZ, URZ, URZ ;  /* 0x0000003f3f3ff290 */ /* 0x000ff6000fffe03f */
[----:B------:R-:W-:Y:S01]  /*40760*/  @!UPT UIADD3 URZ, URZ, URZ, URZ ;  /* 0x0000003f3f3ff290 */ /* 0x000fe2000fffe03f */
[----:B------:R-:W-:Y:S01]  /*40770*/  STL.64 [R1+0x200], R8 ;  /* 0x0002000801007387 */ /* 0x000fe20000100a00 */
[----:B------:R0:W-:Y:S02]  /*40780*/  STL.64 [R1+0x208], R10 ;  /* 0x0002080a01007387 */ /* 0x0001e40000100a00 */
[----:B0-----:R-:W-:Y:S02]  /*40790*/  IMAD.MOV.U32 R11, RZ, RZ, R24 ;  /* 0x000000ffff0b7224 */ /* 0x001fe400078e0018 */
[----:B------:R-:W-:Y:S02]  /*407a0*/  IMAD.MOV.U32 R10, RZ, RZ, R25 ;  /* 0x000000ffff0a7224 */ /* 0x000fe400078e0019 */
[----:B------:R-:W3:Y:S01]  /*407b0*/  LDL.LU.64 R24, [R1+0x2678] ;  /* 0x0026780001187983 */ /* 0x000ee20000300a00 */
[----:B------:R-:W4:Y:S02]  /*407c0*/  LDL R27, [R1+0x5ac] ;  /* 0x0005ac00011b7983 */ /* 0x000f240000100800 */
[----:B------:R-:W-:Y:S02]  /*407d0*/  STL.64 [R1+0x2a0], R16 ;  /* 0x0002a01001007387 */ /* 0x000fe40000100a00 */
[----:B------:R0:W-:Y:S02]  /*407e0*/  STL.64 [R1+0x2a8], R18 ;  /* 0x0002a81201007387 */ /* 0x0001e40000100a00 */
[----:B0-----:R-:W3:Y:S01]  /*407f0*/  LDL.LU.64 R18, [R1+0x2670] ;  /* 0x0026700001127983 */ /* 0x001ee20000300a00 */
[----:B------:R-:W3:Y:S02]  /*40800*/  LDL.LU.64 R16, [R1+0x2668] ;  /* 0x0026680001107983 */ /* 0x000ee40000300a00 */
[----:B------:R-:W-:-:S02]  /*40810*/  IMAD.MOV.U32 R2, RZ, RZ, R20 ;  /* 0x000000ffff027224 */ /* 0x000fc400078e0014 */
[----:B------:R-:W-:Y:S02]  /*40820*/  IMAD.MOV.U32 R0, RZ, RZ, R21 ;  /* 0x000000ffff007224 */ /* 0x000fe400078e0015 */
[----:B------:R-:W0:Y:S01]  /*40830*/  LDSM.16.MT88.4 R20, [R28+0x24080] ;  /* 0x024080001c14783b */ /* 0x000e220000004200 */
[----:B--2---:R-:W-:-:S03]  /*40840*/  IMAD.MOV.U32 R29, RZ, RZ, R4 ;  /* 0x000000ffff1d7224 */ /* 0x004fc600078e0004 */
[----:B0-----:R-:W-:Y:S01]  /*40850*/  STL.64 [R1+0x2650], R22 ;  /* 0x0026501601007387 */ /* 0x001fe20000100a00 */
[----:B------:R0:W-:Y:S03]  /*40860*/  STL.64 [R1+0x2648], R20 ;  /* 0x0026481401007387 */ /* 0x0001e60000100a00 */
[----:B0-----:R-:W2:Y:S01]  /*40870*/  LDL.LU R20, [R1+0x3b0] ;  /* 0x0003b00001147983 */ /* 0x001ea20000300800 */
[----:B------:R-:W2:Y:S02]  /*40880*/  LDL.LU R21, [R1+0x3b4] ;  /* 0x0003b40001157983 */ /* 0x000ea40000300800 */
[----:B------:R-:W2:Y:S02]  /*40890*/  LDL.LU R22, [R1+0x3b8] ;  /* 0x0003b80001167983 */ /* 0x000ea40000300800 */
[----:B------:R-:W2:Y:S01]  /*408a0*/  LDL.LU R23, [R1+0x3bc] ;  /* 0x0003bc0001177983 */ /* 0x000ea20000300800 */
[----:B------:R0:W-:Y:S02]  /*408b0*/  STL [R1+0x2470], R28 ;  /* 0x0024701c01007387 */ /* 0x0001e40000100800 */
[----:B0-----:R-:W-:Y:S01]  /*408c0*/  IMAD.MOV.U32 R28, RZ, RZ, R5 ;  /* 0x000000ffff1c7224 */ /* 0x001fe200078e0005 */
[----:B---3--:R-:W-:Y:S11]  /*408d0*/  HMMA.16816.F32 R16, R12, R4, R16 ;  /* 0x000000040c10723c */ /* 0x008ff60000001810 */
[----:B------:R-:W-:Y:S11]  /*408e0*/  @!UPT UIADD3 URZ, URZ, URZ, URZ ;  /* 0x0000003f3f3ff290 */ /* 0x000ff6000fffe03f */
[----:B------:R-:W-:Y:S01]  /*408f0*/  @!UPT UIADD3 URZ, URZ, URZ, URZ ;  /* 0x0000003f3f3ff290 */ /* 0x000fe2000fffe03f */
[----:B------:R-:W-:Y:S01]  /*40900*/  STL.64 [R1+0x3c0], R16 ;  /* 0x0003c01001007387 */ /* 0x000fe20000100a00 */
[----:B------:R0:W-:Y:S03]  /*40910*/  STL.64 [R1+0x3c8], R18 ;  /* 0x0003c81201007387 */ /* 0x0001e60000100a00 */
[----:B0-----:R-:W3:Y:S01]  /*40920*/  LDL.LU R18, [R1+0x2660] ;  /* 0x0026600001127983 */ /* 0x001ee20000300800 */
[----:B------:R-:W2:Y:S02]  /*40930*/  LDL.LU.64 R16, [R1+0x2658] ;  /* 0x0026580001107983 */ /* 0x000ea40000300a00 */
[----:B------:R-:W2:Y:S02]  /*40940*/  LDL.LU R4, [R1+0x410] ;  /* 0x0004100001047983 */ /* 0x000ea40000300800 */
[----:B------:R-:W2:Y:S01]  /*40950*/  LDL.LU R5, [R1+0x414] ;  /* 0x0004140001057983 */ /* 0x000ea20000300800 */
[----:B------:R-:W2:Y:S01]  /*40960*/  LDL.LU R6, [R1+0x418] ;  /* 0x0004180001067983 */ /* 0x000ea20000300800 */
[----:B------:R-:W2:Y:S02]  /*40970*/  LDL.LU R7, [R1+0x41c] ;  /* 0x00041c0001077983 */ /* 0x000ea40000300800 */
[----:B------:R-:W-:-:S02]  /*40980*/  IMAD.MOV.U32 R9, RZ, RZ, R3 ;  /* 0x000000ffff097224 */ /* 0x000fc400078e0003 */
[----:B---3--:R-:W-:Y:S01]  /*40990*/  IMAD.MOV.U32 R8, RZ, RZ, R18 ;  /* 0x000000ffff087224 */ /* 0x008fe200078e0012 */
[----:B--2---:R-:W-:Y:S01]  /*409a0*/  STL.64 [R1+0x2628], R6 ;  /* 0x0026280601007387 */ /* 0x004fe20000100a00 */
[----:B------:R0:W-:Y:S03]  /*409b0*/  STL.64 [R1+0x2620], R4 ;  /* 0x0026200401007387 */ /* 0x0001e60000100a00 */
[----:B------:R1:W-:Y:S01]  /*409c0*/  STL.64 [R1+0x2630], R8 ;  /* 0x0026300801007387 */ /* 0x0003e20000100a00 */
[----:B0-----:R-:W2:Y:S01]  /*409d0*/  LDL.LU R4, [R1+0x420] ;  /* 0x0004200001047983 */ /* 0x001ea20000300800 */
[----:B------:R-:W2:Y:S02]  /*409e0*/  LDL.LU R5, [R1+0x424] ;  /* 0x0004240001057983 */ /* 0x000ea40000300800 */
[----:B------:R-:W3:Y:S02]  /*409f0*/  LDL.LU R6, [R1+0x428] ;  /* 0x0004280001067983 */ /* 0x000ee40000300800 */
[----:B------:R-:W3:Y:S02]  /*40a00*/  LDL.LU R7, [R1+0x42c] ;  /* 0x00042c0001077983 */ /* 0x000ee40000300800 */
[----:B-1----:R-:W-:-:S02]  /*40a10*/  IMAD.MOV.U32 R8, RZ, RZ, R17 ;  /* 0x000000ffff087224 */ /* 0x002fc400078e0011 */
[----:B------:R-:W-:Y:S01]  /*40a20*/  IMAD.MOV.U32 R9, RZ, RZ, R16 ;  /* 0x000000ffff097224 */ /* 0x000fe200078e0010 */
[----:B------:R-:W2:Y:S04]  /*40a30*/  LDL R3, [R1+0x5a8] ;  /* 0x0005a80001037983 */ /* 0x000ea80000100800 */
[----:B----4-:R-:W0:Y:S04]  /*40a40*/  LDSM.16.MT88.4 R16, [R27+0x24000] ;  /* 0x024000001b10783b */ /* 0x010e280000004200 */
[----:B---3--:R-:W-:Y:S01]  /*40a50*/  STL.64 [R1+0x2640], R6 ;  /* 0x0026400601007387 */ /* 0x008fe20000100a00 */
[----:B--2---:R1:W-:Y:S03]  /*40a60*/  STL.64 [R1+0x2638], R4 ;  /* 0x0026380401007387 */ /* 0x0043e60000100a00 */
[----:B-1----:R-:W2:Y:S01]  /*40a70*/  LDL.LU R4, [R1+0x430] ;  /* 0x0004300001047983 */ /* 0x002ea20000300800 */
[----:B------:R-:W2:Y:S02]  /*40a80*/  LDL.LU R5, [R1+0x434] ;  /* 0x0004340001057983 */ /* 0x000ea40000300800 */
[----:B------:R-:W2:Y:S02]  /*40a90*/  LDL.LU R6, [R1+0x438] ;  /* 0x0004380001067983 */ /* 0x000ea40000300800 */
[----:B------:R-:W2:Y:S01]  /*40aa0*/  LDL.LU R7, [R1+0x43c] ;  /* 0x00043c0001077983 */ /* 0x000ea20000300800 */
[----:B0-----:R-:W-:Y:S01]  /*40ab0*/  STL.64 [R1+0x25e0], R18 ;  /* 0x0025e01201007387 */ /* 0x001fe20000100a00 */
[----:B------:R0:W-:Y:S02]  /*40ac0*/  STL.64 [R1+0x25d8], R16 ;  /* 0x0025d81001007387 */ /* 0x0001e40000100a00 */
[----:B0-----:R-:W-:-:S02]  /*40ad0*/  IMAD.MOV.U32 R16, RZ, RZ, R25 ;  /* 0x000000ffff107224 */ /* 0x001fc400078e0019 */
[----:B------:R-:W-:Y:S02]  /*40ae0*/  IMAD.MOV.U32 R17, RZ, RZ, R24 ;  /* 0x000000ffff117224 */ /* 0x000fe400078e0018 */
[----:B------:R-:W0:Y:S05]  /*40af0*/  LDSM.16.MT88.4 R24, [R27+0x24080] ;  /* 0x024080001b18783b */ /* 0x000e2a0000004200 */
[----:B------:R-:W-:Y:S01]  /*40b00*/  HMMA.16816.F32 R12, R12, R16, R20 ;  /* 0x000000100c0c723c */ /* 0x000fe20000001814 */
[----:B------:R-:W2:Y:S01]  /*40b10*/  LDL.LU.64 R22, [R1+0x2650] ;  /* 0x0026500001167983 */ /* 0x000ea20000300a00 */
[----:B------:R-:W2:Y:S02]  /*40b20*/  LDL.LU.64 R20, [R1+0x2648] ;  /* 0x0026480001147983 */ /* 0x000ea40000300a00 */
[----:B------:R-:W3:Y:S11]  /*40b30*/  LDL.LU R16, [R1+0x400] ;  /* 0x0004000001107983 */ /* 0x000ef60000300800 */
[----:B------:R-:W-:Y:S08]  /*40b40*/  @!UPT UIADD3 URZ, URZ, URZ, URZ ;  /* 0x0000003f3f3ff290 */ /* 0x000ff0000fffe03f */
[----:B------:R-:W-:Y:S01]  /*40b50*/  STL.64 [R1+0x3b0], R12 ;  /* 0x0003b00c01007387 */ /* 0x000fe20000100a00 */
[----:B------:R-:W-:Y:S02]  /*40b60*/  STL.64 [R1+0x3b8], R14 ;  /* 0x0003b80e01007387 */ /* 0x000fe40000100a00 */
[----:B------:R-:W3:Y:S02]  /*40b70*/  LDL.LU R17, [R1+0x404] ;  /* 0x0004040001117983 */ /* 0x000ee40000300800 */
[----:B------:R-:W3:Y:S01]  /*40b80*/  LDL.LU R18, [R1+0x408] ;  /* 0x0004080001127983 */ /* 0x000ee20000300800 */
[----:B------:R-:W3:Y:S04]  /*40b90*/  LDL.LU R19, [R1+0x40c] ;  /* 0x00040c0001137983 */ /* 0x000ee80000300800 */
[----:B------:R-:W1:Y:S04]  /*40ba0*/  LDSM.16.MT88.4 R12, [R3+0x24000] ;  /* 0x02400000030c783b */ /* 0x000e680000004200 */
[----:B0-----:R-:W-:Y:S01]  /*40bb0*/  STL.64 [R1+0x2560], R26 ;  /* 0x0025601a01007387 */ /* 0x001fe20000100a00 */
[----:B------:R0:W-:Y:S02]  /*40bc0*/  STL.64 [R1+0x2558], R24 ;  /* 0x0025581801007387 */ /* 0x0001e40000100a00 */
[----:B0-----:R-:W-:-:S02]  /*40bd0*/  IMAD.MOV.U32 R24, RZ, RZ, R29 ;  /* 0x000000ffff187224 */ /* 0x001fc400078e001d */
[----:B------:R-:W-:-:S05]  /*40be0*/  IMAD.MOV.U32 R25, RZ, RZ, R28 ;  /* 0x000000ffff197224 */ /* 0x000fca00078e001c */
[----:B------:R0:W-:Y:S04]  /*40bf0*/  STL.64 [R1+0x25e8], R24 ;  /* 0x0025e81801007387 */ /* 0x0001e80000100a00 */
[----:B0-----:R-:W4:Y:S01]  /*40c00*/  LDL.LU R24, [R1+0x3e0] ;  /* 0x0003e00001187983 */ /* 0x001f220000300800 */
[----:B------:R-:W4:Y:S02]  /*40c10*/  LDL.LU R25, [R1+0x3e4] ;  /* 0x0003e40001197983 */ /* 0x000f240000300800 */
[----:B------:R-:W2:Y:S02]  /*40c20*/  LDL.LU R26, [R1+0x3e8] ;  /* 0x0003e800011a7983 */ /* 0x000ea40000300800 */
[----:B------:R-:W2:Y:S02]  /*40c30*/  LDL.LU R27, [R1+0x3ec] ;  /* 0x0003ec00011b7983 */ /* 0x000ea40000300800 */
[----:B--2---:R-:W-:Y:S01]  /*40c40*/  STL.64 [R1+0x25f8], R26 ;  /* 0x0025f81a01007387 */ /* 0x004fe20000100a00 */
[----:B----4-:R-:W-:Y:S02]  /*40c50*/  STL.64 [R1+0x25f0], R24 ;  /* 0x0025f01801007387 */ /* 0x010fe40000100a00 */
[----:B-1----:R-:W-:Y:S02]  /*40c60*/  STL.64 [R1+0x24e8], R14 ;  /* 0x0024e80e01007387 */ /* 0x002fe40000100a00 */
[----:B------:R0:W-:Y:S02]  /*40c70*/  STL.64 [R1+0x24e0], R12 ;  /* 0x0024e00c01007387 */ /* 0x0001e40000100a00 */
[----:B0-----:R-:W2:Y:S01]  /*40c80*/  LDL.64 R12, [R1+0xb0] ;  /* 0x0000b000010c7983 */ /* 0x001ea20000100a00 */
[----:B------:R-:W-:-:S02]  /*40c90*/  IMAD.MOV.U32 R24, RZ, RZ, R11 ;  /* 0x000000ffff187224 */ /* 0x000fc400078e000b */
[----:B------:R-:W-:Y:S02]  /*40ca0*/  IMAD.MOV.U32 R25, RZ, RZ, R10 ;  /* 0x000000ffff197224 */ /* 0x000fe400078e000a */
[C---:B------:R-:W-:Y:S01]  /*40cb0*/  HMMA.16816.F32 R8, R20.reuse, R8, R4 ;  /* 0x000000081408723c */ /* 0x040fe20000001804 */
[----:B--2---:R0:W-:Y:S04]  /*40cc0*/  STL.64 [R1+0x2600], R12 ;  /* 0x0026000c01007387 */ /* 0x0041e80000100a00 */
[----:B0-----:R-:W2:Y:S01]  /*40cd0*/  LDL.LU R12, [R1+0x3f0] ;  /* 0x0003f000010c7983 */ /* 0x001ea20000300800 */
[----:B------:R-:W2:Y:S02]  /*40ce0*/  LDL.LU R13, [R1+0x3f4] ;  /* 0x0003f400010d7983 */ /* 0x000ea40000300800 */
[----:B------:R-:W2:Y:S02]  /*40cf0*/  LDL.LU R14, [R1+0x3f8] ;  /* 0x0003f800010e7983 */ /* 0x000ea40000300800 */
[----:B------:R-:W2:Y:S01]  /*40d00*/  LDL.LU R15, [R1+0x3fc] ;  /* 0x0003fc00010f7983 */ /* 0x000ea20000300800 */
[----:B------:R-:W4:Y:S01]  /*40d10*/  LDL.LU.64 R6, [R1+0x2640] ;  /* 0x0026400001067983 */ /* 0x000f220000300a00 */
[----:B------:R-:W4:Y:S11]  /*40d20*/  LDL.LU.64 R4, [R1+0x2638] ;  /* 0x0026380001047983 */ /* 0x000f360000300a00 */
[----:B------:R0:W-:Y:S02]  /*40d30*/  STL.64 [R1+0x430], R8 ;  /* 0x0004300801007387 */ /* 0x0001e40000100a00 */
[----:B------:R4:W-:Y:S01]  /*40d40*/  STL.64 [R1+0x438], R10 ;  /* 0x0004380a01007387 */ /* 0x0009e20000100a00 */
[----:B0-----:R-:W4:Y:S02]  /*40d50*/  LDL.LU.64 R8, [R1+0x2630] ;  /* 0x0026300001087983 */ /* 0x001f240000300a00 */
        /* <DEDUP_REMOVED lines=11> */
[----:B------:R0:W-:Y:S01]  /*40e10*/  STL.64 [R1+0x410], R4 ;  /* 0x0004100401007387 */ /* 0x0001e20000100a00 */
[----:B------:R-:W-:Y:S03]  /*40e20*/  STL.64 [R1+0x418], R6 ;  /* 0x0004180601007387 */ /* 0x000fe60000100a00 */
[----:B0-----:R-:W3:Y:S01]  /*40e30*/  LDL.LU.64 R4, [R1+0x2608] ;  /* 0x0026080001047983 */ /* 0x001ee20000300a00 */
[C---:B--2---:R-:W-:Y:S01]  /*40e40*/  HMMA.16816.F32 R24, R20.reuse, R24, R12 ;  /* 0x000000181418723c */ /* 0x044fe2000000180c */
[----:B------:R-:W-:Y:S02]  /*40e50*/  STL.64 [R1+0x25b8], R10 ;  /* 0x0025b80a01007387 */ /* 0x000fe40000100a00 */
[----:B------:R0:W-:Y:S02]  /*40e60*/  STL.64 [R1+0x25b0], R8 ;  /* 0x0025b00801007387 */ /* 0x0001e40000100a00 */
[----:B0-----:R-:W2:Y:S01]  /*40e70*/  LDL.LU R8, [R1+0x3d0] ;  /* 0x0003d00001087983 */ /* 0x001ea20000300800 */
[----:B------:R-:W2:Y:S02]  /*40e80*/  LDL.LU R9, [R1+0x3d4] ;  /* 0x0003d40001097983 */ /* 0x000ea40000300800 */
[----:B------:R-:W2:Y:S02]  /*40e90*/  LDL.LU R10, [R1+0x3d8] ;  /* 0x0003d800010a7983 */ /* 0x000ea40000300800 */
[----:B------:R-:W2:Y:S01]  /*40ea0*/  LDL.LU R11, [R1+0x3dc] ;  /* 0x0003dc00010b7983 */ /* 0x000ea20000300800 */
[----:B---3--:R-:W-:Y:S11]  /*40eb0*/  HMMA.16816.F32 R16, R20, R4, R16 ;  /* 0x000000041410723c */ /* 0x008ff60000001810 */
        /* <DEDUP_REMOVED lines=8> */
[----:B------:R-:W-:Y:S01]  /*40f40*/  STL.64 [R1+0x25c0], R4 ;  /* 0x0025c00401007387 */ /* 0x000fe20000100a00 */
[----:B------:R-:W3:Y:S02]  /*40f50*/  LDL.LU.64 R12, [R1+0x2600] ;  /* 0x00260000010c7983 */ /* 0x000ee40000300a00 */
[----:B------:R-:W-:Y:S02]  /*40f60*/  STL.64 [R1+0x3f0], R24 ;  /* 0x0003f01801007387 */ /* 0x000fe40000100a00 */
[----:B------:R0:W-:Y:S02]  /*40f70*/  STL.64 [R1+0x3f8], R26 ;  /* 0x0003f81a01007387 */ /* 0x0001e40000100a00 */
[----:B0-----:R-:W4:Y:S01]  /*40f80*/  LDL.LU.64 R26, [R1+0x25f8] ;  /* 0x0025f800011a7983 */ /* 0x001f220000300a00 */
[----:B------:R-:W4:Y:S02]  /*40f90*/  LDL.LU.64 R24, [R1+0x25f0] ;  /* 0x0025f00001187983 */ /* 0x000f240000300a00 */
[----:B------:R-:W-:-:S02]  /*40fa0*/  IMAD.MOV.U32 R4, RZ, RZ, R2 ;  /* 0x000000ffff047224 */ /* 0x000fc400078e0002 */
[----:B------:R-:W-:-:S07]  /*40fb0*/  IMAD.MOV.U32 R5, RZ, RZ, R0 ;  /* 0x000000ffff057224 */ /* 0x000fce00078e0000 */
[C---:B----4-:R-:W-:Y:S01]  /*40fc0*/  HMMA.16816.F32 R4, R20.reuse, R4, R24 ;  /* 0x000000041404723c */ /* 0x050fe20000001818 */
[----:B------:R-:W2:Y:S11]  /*40fd0*/  LDL.LU.64 R24, [R1+0x25e8] ;  /* 0x0025e80001187983 */ /* 0x000eb60000300a00 */
[----:B------:R-:W-:Y:S11]  /*40fe0*/  @!UPT UIADD3 URZ, URZ, URZ, URZ ;  /* 0x0000003f3f3ff290 */ /* 0x000ff6000fffe03f */
[----:B------:R0:W-:Y:S01]  /*40ff0*/  STL.64 [R1+0x3e0], R4 ;  /* 0x0003e00401007387 */ /* 0x0001e20000100a00 */
[----:B------:R1:W-:Y:S03]  /*41000*/  STL.64 [R1+0x3e8], R6 ;  /* 0x0003e80601007387 */ /* 0x0003e60000100a00 */
[----:B0-----:R-:W4:Y:S01]  /*41010*/  LDL.LU R4, [R1+0x390] ;  /* 0x0003900001047983 */ /* 0x001f220000300800 */
[C---:B--2---:R-:W-:Y:S11]  /*41020*/  HMMA.16816.F32 R8, R20.reuse, R24, R8 ;  /* 0x000000181408723c */ /* 0x044ff60000001808 */
[----:B------:R-:W-:Y:S11]  /*41030*/  @!UPT UIADD3 URZ, URZ, URZ, URZ ;  /* 0x0000003f3f3ff290 */ /* 0x000ff6000fffe03f */
[----:B------:R-:W-:Y:S01]  /*41040*/  @!UPT UIADD3 URZ, URZ, URZ, URZ ;  /* 0x0000003f3f3ff290 */ /* 0x000fe2000fffe03f */
[----:B------:R-:W-:Y:S01]  /*41050*/  STL.64 [R1+0x3d0], R8 ;  /* 0x0003d00801007387 */ /* 0x000fe20000100a00 */
[----:B------:R-:W-:Y:S02]  /*41060*/  STL.64 [R1+0x3d8], R10 ;  /* 0x0003d80a01007387 */ /* 0x000fe40000100a00 */
[----:B------:R-:W4:Y:S02]  /*41070*/  LDL.LU R5, [R1+0x394] ;  /* 0x0003940001057983 */ /* 0x000f240000300800 */
[----:B-1----:R-:W2:Y:S01]  /*41080*/  LDL.LU R6, [R1+0x398] ;  /* 0x0003980001067983 */ /* 0x002ea20000300800 */
[----:B------:R-:W2:Y:S04]  /*41090*/  LDL.LU R7, [R1+0x39c] ;  /* 0x00039c0001077983 */ /* 0x000ea80000300800 */
[----:B--2---:R-:W-:Y:S01]  /*410a0*/  STL.64 [R1+0x25d0], R6 ;  /* 0x0025d00601007387 */ /* 0x004fe20000100a00 */
[----:B----4-:R0:W-:Y:S03]  /*410b0*/  STL.64 [R1+0x25c8], R4 ;  /* 0x0025c80401007387 */ /* 0x0101e60000100a00 */
[----:B0-----:R-:W2:Y:S01]  /*410c0*/  LDL.LU R4, [R1+0x3a0] ;  /* 0x0003a00001047983 */ /* 0x001ea20000300800 */
[----:B------:R-:W2:Y:S02]  /*410d0*/  LDL.LU R5, [R1+0x3a4] ;  /* 0x0003a40001057983 */ /* 0x000ea40000300800 */
[----:B------:R-:W2:Y:S02]  /*410e0*/  LDL.LU R6, [R1+0x3a8] ;  /* 0x0003a80001067983 */ /* 0x000ea40000300800 */
[----:B------:R-:W2:Y:S01]  /*410f0*/  LDL.LU R7, [R1+0x3ac] ;  /* 0x0003ac0001077983 */ /* 0x000ea20000300800 */
[----:B------:R-:W4:Y:S01]  /*41100*/  LDL.64 R8, [R1+0x10] ;  /* 0x0000100001087983 */ /* 0x000f220000100a00 */
[----:B------:R0:W-:Y:S03]  /*41110*/  STL.64 [R1+0x2570], R24 ;  /* 0x0025701801007387 */ /* 0x0001e60000100a00 */
[----:B0-----:R-:W2:Y:S04]  /*41120*/  LDL.64 R24, [R1+0xd0] ;  /* 0x0000d00001187983 */ /* 0x001ea80000100a00 */
[----:B--2---:R0:W-:Y:S04]  /*41130*/  STL.64 [R1+0x2580], R24 ;  /* 0x0025801801007387 */ /* 0x0041e80000100a00 */
[----:B0-----:R-:W2:Y:S01]  /*41140*/  LDL.64 R24, [R1+0xe0] ;  /* 0x0000e00001187983 */ /* 0x001ea20000100a00 */
[----:B---3--:R-:W-:Y:S03]  /*41150*/  HMMA.16816.F32 R20, R20, R12, R16 ;  /* 0x0000000c1414723c */ /* 0x008fe60000001810 */
[----:B--2---:R0:W-:Y:S04]  /*41160*/  STL.64 [R1+0x2598], R24 ;  /* 0x0025981801007387 */ /* 0x0041e80000100a00 */
        /* <DEDUP_REMOVED lines=12> */
[----:B------:R0:W-:Y:S02]  /*41230*/  STL.64 [R1+0x2578], R12 ;  /* 0x0025780c01007387 */ /* 0x0001e40000100a00 */
[----:B0-----:R-:W2:Y:S01]  /*41240*/  LDL.LU R12, [R1+0x350] ;  /* 0x00035000010c7983 */ /* 0x001ea20000300800 */
[----:B------:R-:W-:Y:S02]  /*41250*/  STL.64 [R1+0x330], R20 ;  /* 0x0003301401007387 */ /* 0x000fe40000100a00 */
[----:B------:R-:W-:Y:S02]  /*41260*/  STL.64 [R1+0x338], R22 ;  /* 0x0003381601007387 */ /* 0x000fe40000100a00 */
        /* <DEDUP_REMOVED lines=8> */
[----:B------:R-:W2:Y:S01]  /*412f0*/  LDL.LU R15, [R1+0x36c] ;  /* 0x00036c00010f7983 */ /* 0x000ea20000300800 */
        /* <DEDUP_REMOVED lines=17> */
[----:B------:R1:W-:Y:S03]  /*41410*/  STL.64 [R1+0x398], R6 ;  /* 0x0003980601007387 */ /* 0x0003e60000100a00 */
[----:B0-----:R-:W4:Y:S01]  /*41420*/  LDL.LU.64 R4, [R1+0x25c0] ;  /* 0x0025c00001047983 */ /* 0x001f220000300a00 */
[----:B-1----:R-:W-:Y:S02]  /*41430*/  IMAD.MOV.U32 R7, RZ, RZ, R8 ;  /* 0x000000ffff077224 */ /* 0x002fe400078e0008 */
        /* <DEDUP_REMOVED lines=8> */
[----:B0-----:R-:W4:Y:S01]  /*414c0*/  LDL.LU.64 R26, [R1+0x25a8] ;  /* 0x0025a800011a7983 */ /* 0x001f220000300a00 */
[----:B------:R-:W4:Y:S02]  /*414d0*/  LDL.LU.64 R24, [R1+0x25a0] ;  /* 0x0025a00001187983 */ /* 0x000f240000300a00 */
[----:B------:R-:W-:Y:S02]  /*414e0*/  STL.64 [R1+0x2538], R10 ;  /* 0x0025380a01007387 */ /* 0x000fe40000100a00 */
        /* <DEDUP_REMOVED lines=10> */
[----:B0-----:R-:W4:Y:S01]  /*41590*/  LDL.LU.64 R24, [R1+0x2598] ;  /* 0x0025980001187983 */ /* 0x001f220000300a00 */
[----:B------:R-:W-:Y:S01]  /*415a0*/  STL.64 [R1+0x2528], R4 ;  /* 0x0025280401007387 */ /* 0x000fe20000100a00 */
[C---:B----4-:R-:W-:Y:S01]  /*415b0*/  HMMA.16816.F32 R12, R16.reuse, R24, R12 ;  /* 0x00000018100c723c */ /* 0x050fe2000000180c */
[----:B------:R-:W-:Y:S02]  /*415c0*/  IMAD.MOV.U32 R2, RZ, RZ, R24 ;  /* 0x000000ffff027224 */ /* 0x000fe400078e0018 */
[----:B------:R-:W-:Y:S11]  /*415d0*/  IMAD.MOV.U32 R0, RZ, RZ, R25 ;  /* 0x000000ffff007224 */ /* 0x000ff600078e0019 */
[----:B------:R-:W-:Y:S09]  /*415e0*/  @!UPT UIADD3 URZ, URZ, URZ, URZ ;  /* 0x0000003f3f3ff290 */ /* 0x000ff2000fffe03f */
[----:B------:R-:W-:Y:S01]  /*415f0*/  STL.64 [R1+0x360], R12 ;  /* 0x0003600c01007387 */ /* 0x000fe20000100a00 */
[----:B------:R0:W-:Y:S03]  /*41600*/  STL.64 [R1+0x368], R14 ;  /* 0x0003680e01007387 */ /* 0x0001e60000100a00 */
[----:B0-----:R-:W4:Y:S01]  /*41610*/  LDL.LU.64 R14, [R1+0x2590] ;  /* 0x00259000010e7983 */ /* 0x001f220000300a00 */
[----:B------:R-:W4:Y:S02]  /*41620*/  LDL.LU.64 R12, [R1+0x2588] ;  /* 0x00258800010c7983 */ /* 0x000f240000300a00 */
[----:B------:R-:W4:Y:S02]  /*41630*/  LDL.LU.64 R24, [R1+0x2580] ;  /* 0x0025800001187983 */ /* 0x000f240000300a00 */
[C---:B----4-:R-:W-:Y:S01]  /*41640*/  HMMA.16816.F32 R12, R16.reuse, R24, R12 ;  /* 0x00000018100c723c */ /* 0x050fe2000000180c */
[----:B------:R-:W-:Y:S11]  /*41650*/  IMAD.MOV.U32 R3, RZ, RZ, R25 ;  /* 0x000000ffff037224 */ /* 0x000ff600078e0019 */
[----:B------:R-:W-:Y:S11]  /*41660*/  @!UPT UIADD3 URZ, URZ, URZ, URZ ;  /* 0x0000003f3f3ff290 */ /* 0x000ff6000fffe03f */
[----:B------:R0:W-:Y:S01]  /*41670*/  STL.64 [R1+0x350], R12 ;  /* 0x0003500c01007387 */ /* 0x0001e20000100a00 */
[----:B------:R1:W-:Y:S03]  /*41680*/  STL.64 [R1+0x358], R14 ;  /* 0x0003580e01007387 */ /* 0x0003e60000100a00 */
[----:B0-----:R-:W2:Y:S01]  /*41690*/  LDL.LU.64 R12, [R1+0x2578] ;  /* 0x00257800010c7983 */ /* 0x001ea20000300a00 */
[----:B-1----:R-:W-:Y:S02]  /*416a0*/  IMAD.MOV.U32 R14, RZ, RZ, R24 ;  /* 0x000000ffff0e7224 */ /* 0x002fe400078e0018 */
[----:B------:R-:W3:Y:S02]  /*416b0*/  LDL.LU.64 R24, [R1+0x2570] ;  /* 0x0025700001187983 */ /* 0x000ee40000300a00 */
[C---:B---3--:R-:W-:Y:S08]  /*416c0*/  HMMA.16816.F32 R24, R16.reuse, R24, R20 ;  /* 0x000000181018723c */ /* 0x048ff00000001814 */
[----:B--2---:R-:W-:Y:S01]  /*416d0*/  HMMA.16816.F32 R16, R16, R12, R8 ;  /* 0x0000000c1010723c */ /* 0x004fe20000001808 */
[----:B------:R-:W2:Y:S06]  /*416e0*/  LDL.LU.64 R20, [R1+0x2568] ;  /* 0x0025680001147983 */ /* 0x000eac0000300a00 */
[----:B------:R-:W-:-:S02]  /*416f0*/  IMAD.MOV.U32 R8, RZ, RZ, R7 ;  /* 0x000000ffff087224 */ /* 0x000fc400078e0007 */
[----:B------:R-:W-:-:S06]  /*41700*/  IMAD.MOV.U32 R9, RZ, RZ, R6 ;  /* 0x000000ffff097224 */ /* 0x000fcc00078e0006 */
[----:B------:R-:W-:Y:S01]  /*41710*/  STL.64 [R1+0x340], R24 ;  /* 0x0003401801007387 */ /* 0x000fe20000100a00 */
[----:B------:R0:W-:Y:S03]  /*41720*/  STL.64 [R1+0x348], R26 ;  /* 0x0003481a01007387 */ /* 0x0001e60000100a00 */
[----:B0-----:R-:W2:Y:S01]  /*41730*/  LDL.LU.64 R26, [R1+0x2560] ;  /* 0x00256000011a7983 */ /* 0x001ea20000300a00 */
[----:B------:R-:W2:Y:S03]  /*41740*/  LDL.LU.64 R24, [R1+0x2558] ;  /* 0x0025580001187983 */ /* 0x000ea60000300a00 */
[----:B------:R-:W-:Y:S02]  /*41750*/  STL.64 [R1+0x290], R16 ;  /* 0x0002901001007387 */ /* 0x000fe40000100a00 */
[----:B------:R-:W-:Y:S01]  /*41760*/  STL.64 [R1+0x298], R18 ;  /* 0x0002981201007387 */ /* 0x000fe20000100a00 */
[----:B------:R0:W-:Y:S04]  /*41770*/  STL.64 [R1+0x2550], R8 ;  /* 0x0025500801007387 */ /* 0x0001e80000100a00 */
        /* <DEDUP_REMOVED lines=8> */
[----:B------:R-:W-:-:S02]  /*41800*/  IMAD.MOV.U32 R16, RZ, RZ, R14 ;  /* 0x000000ffff107224 */ /* 0x000fc400078e000e */
[----:B------:R-:W-:Y:S01]  /*41810*/  IMAD.MOV.U32 R17, RZ, RZ, R3 ;  /* 0x000000ffff117224 */ /* 0x000fe200078e0003 */
[----:B----4-:R-:W-:Y:S01]  /*41820*/  STL.64 [R1+0x2548], R6 ;  /* 0x0025480601007387 */ /* 0x010fe20000100a00 */
[----:B---3--:R0:W-:Y:S03]  /*41830*/  STL.64 [R1+0x2540], R4 ;  /* 0x0025400401007387 */ /* 0x0081e60000100a00 */
[----:B0-----:R-:W3:Y:S01]  /*41840*/  LDL.LU R4, [R1+0x270] ;  /* 0x0002700001047983 */ /* 0x001ee20000300800 */
[----:B------:R-:W3:Y:S02]  /*41850*/  LDL.LU R5, [R1+0x274] ;  /* 0x0002740001057983 */ /* 0x000ee40000300800 */
[----:B------:R-:W3:Y:S02]  /*41860*/  LDL.LU R6, [R1+0x278] ;  /* 0x0002780001067983 */ /* 0x000ee40000300800 */
[----:B------:R-:W3:Y:S01]  /*41870*/  LDL.LU R7, [R1+0x27c] ;  /* 0x00027c0001077983 */ /* 0x000ee20000300800 */
[----:B------:R0:W-:Y:S02]  /*41880*/  STL.64 [R1+0x2508], R16 ;  /* 0x0025081001007387 */ /* 0x0001e40000100a00 */
[----:B0-----:R-:W-:-:S02]  /*41890*/  IMAD.MOV.U32 R16, RZ, RZ, R2 ;  /* 0x000000ffff107224 */ /* 0x001fc400078e0002 */
[----:B------:R-:W-:-:S05]  /*418a0*/  IMAD.MOV.U32 R17, RZ, RZ, R0 ;  /* 0x000000ffff117224 */ /* 0x000fca00078e0000 */
[----:B------:R0:W-:Y:S04]  /*418b0*/  STL.64 [R1+0x2520], R16 ;  /* 0x0025201001007387 */ /* 0x0001e80000100a00 */
[----:B0-----:R-:W4:Y:S01]  /*418c0*/  LDL.LU R16, [R1+0x250] ;  /* 0x0002500001107983 */ /* 0x001f220000300800 */
[----:B------:R-:W4:Y:S02]  /*418d0*/  LDL.LU R17, [R1+0x254] ;  /* 0x0002540001117983 */ /* 0x000f240000300800 */
[----:B------:R-:W4:Y:S02]  /*418e0*/  LDL.LU R18, [R1+0x258] ;  /* 0x0002580001127983 */ /* 0x000f240000300800 */
[----:B------:R-:W4:Y:S01]  /*418f0*/  LDL.LU R19, [R1+0x25c] ;  /* 0x00025c0001137983 */ /* 0x000f220000300800 */
[----:B------:R0:W-:Y:S04]  /*41900*/  STL.64 [R1+0x24f0], R12 ;  /* 0x0024f00c01007387 */ /* 0x0001e80000100a00 */
[----:B0-----:R-:W3:Y:S01]  /*41910*/  LDL.LU.64 R12, [R1+0xc0] ;  /* 0x0000c000010c7983 */ /* 0x001ee20000300a00 */
[C---:B--2---:R-:W-:Y:S03]  /*41920*/  HMMA.16816.F32 R8, R24.reuse, R20, R8 ;  /* 0x000000141808723c */ /* 0x044fe60000001808 */
[----:B---3--:R0:W-:Y:S04]  /*41930*/  STL.64 [R1+0x2500], R12 ;  /* 0x0025000c01007387 */ /* 0x0081e80000100a00 */
        /* <DEDUP_REMOVED lines=10> */
[----:B------:R0:W-:Y:S01]  /*419e0*/  STL.64 [R1+0x280], R8 ;  /* 0x0002800801007387 */ /* 0x0001e20000100a00 */
[----:B------:R-:W-:Y:S03]  /*419f0*/  STL.64 [R1+0x288], R10 ;  /* 0x0002880a01007387 */ /* 0x000fe60000100a00 */
[----:B0-----:R-:W3:Y:S01]  /*41a00*/  LDL.LU.64 R8, [R1+0x2550] ;  /* 0x0025500001087983 */ /* 0x001ee20000300a00 */
[----:B------:R0:W-:Y:S03]  /*41a10*/  STL.64 [R1+0x24f8], R20 ;  /* 0x0024f81401007387 */ /* 0x0001e60000100a00 */
[----:B0-----:R-:W2:Y:S01]  /*41a20*/  LDL.LU R20, [R1+0x220] ;  /* 0x0002200001147983 */ /* 0x001ea20000300800 */
[----:B------:R-:W2:Y:S02]  /*41a30*/  LDL.LU R21, [R1+0x224] ;  /* 0x0002240001157983 */ /* 0x000ea40000300800 */
[----:B------:R-:W2:Y:S02]  /*41a40*/  LDL.LU R22, [R1+0x228] ;  /* 0x0002280001167983 */ /* 0x000ea40000300800 */
[----:B------:R-:W2:Y:S01]  /*41a50*/  LDL.LU R23, [R1+0x22c] ;  /* 0x00022c0001177983 */ /* 0x000ea20000300800 */
[C---:B---3--:R-:W-:Y:S01]  /*41a60*/  HMMA.16816.F32 R8, R24.reuse, R8, R4 ;  /* 0x000000081808723c */ /* 0x048fe20000001804 */
[----:B------:R-:W3:Y:S01]  /*41a70*/  LDL.LU.64 R6, [R1+0x2548] ;  /* 0x0025480001067983 */ /* 0x000ee20000300a00 */
[----:B------:R-:W3:Y:S11]  /*41a80*/  LDL.LU.64 R4, [R1+0x2540] ;  /* 0x0025400001047983 */ /* 0x000ef60000300a00 */
[----:B------:R-:W-:Y:S10]  /*41a90*/  @!UPT UIADD3 URZ, URZ, URZ, URZ ;  /* 0x0000003f3f3ff290 */ /* 0x000ff4000fffe03f */
        /* <DEDUP_REMOVED lines=8> */
[----:B------:R-:W-:Y:S03]  /*41b20*/  STL.64 [R1+0x268], R6 ;  /* 0x0002680601007387 */ /* 0x000fe60000100a00 */
[----:B0-----:R-:W4:Y:S01]  /*41b30*/  LDL.LU.64 R4, [R1+0x2528] ;  /* 0x0025280001047983 */ /* 0x001f220000300a00 */
[----:B--2---:R-:W-:Y:S02]  /*41b40*/  STL.64 [R1+0x24c8], R10 ;  /* 0x0024c80a01007387 */ /* 0x004fe40000100a00 */
        /* <DEDUP_REMOVED lines=9> */
[----:B------:R1:W-:Y:S03]  /*41be0*/  STL.64 [R1+0x258], R18 ;  /* 0x0002581201007387 */ /* 0x0003e60000100a00 */
[----:B0-----:R-:W1:Y:S02]  /*41bf0*/  LDL.LU.64 R16, [R1+0x2520] ;  /* 0x0025200001107983 */ /* 0x001e640000300a00 */
[C---:B-1----:R-:W-:Y:S02]  /*41c00*/  HMMA.16816.F32 R16, R24.reuse, R16, R12 ;  /* 0x000000101810723c */ /* 0x042fe4000000180c */
[----:B------:R-:W3:Y:S01]  /*41c10*/  LDL.LU.64 R14, [R1+0x2518] ;  /* 0x00251800010e7983 */ /* 0x000ee20000300a00 */
[----:B------:R-:W3:Y:S11]  /*41c20*/  LDL.LU.64 R12, [R1+0x2510] ;  /* 0x00251000010c7983 */ /* 0x000ef60000300a00 */
[----:B------:R-:W-:Y:S09]  /*41c30*/  @!UPT UIADD3 URZ, URZ, URZ, URZ ;  /* 0x0000003f3f3ff290 */ /* 0x000ff2000fffe03f */
[----:B------:R0:W-:Y:S01]  /*41c40*/  STL.64 [R1+0x240], R16 ;  /* 0x0002401001007387 */ /* 0x0001e20000100a00 */
[----:B------:R3:W-:Y:S03]  /*41c50*/  STL.64 [R1+0x248], R18 ;  /* 0x0002481201007387 */ /* 0x0007e60000100a00 */
[----:B0-----:R-:W3:Y:S02]  /*41c60*/  LDL.LU.64 R16, [R1+0x2508] ;  /* 0x0025080001107983 */ /* 0x001ee40000300a00 */
[C---:B---3--:R-:W-:Y:S02]  /*41c70*/  HMMA.16816.F32 R16, R24.reuse, R16, R12 ;  /* 0x000000101810723c */ /* 0x048fe4000000180c */
[----:B------:R-:W3:Y:S11]  /*41c80*/  LDL.LU.64 R12, [R1+0x2500] ;  /* 0x00250000010c7983 */ /* 0x000ef60000300a00 */
[----:B------:R-:W-:Y:S10]  /*41c90*/  @!UPT UIADD3 URZ, URZ, URZ, URZ ;  /* 0x0000003f3f3ff290 */ /* 0x000ff4000fffe03f */
[----:B------:R0:W-:Y:S01]  /*41ca0*/  STL.64 [R1+0x230], R16 ;  /* 0x0002301001007387 */ /* 0x0001e20000100a00 */
[----:B------:R1:W-:Y:S03]  /*41cb0*/  STL.64 [R1+0x238], R18 ;  /* 0x0002381201007387 */ /* 0x0003e60000100a00 */
[----:B0-----:R-:W4:Y:S01]  /*41cc0*/  LDL.LU R16, [R1+0x1f0] ;  /* 0x0001f00001107983 */ /* 0x001f220000300800 */
[----:B------:R-:W4:Y:S02]  /*41cd0*/  LDL.LU R17, [R1+0x1f4] ;  /* 0x0001f40001117983 */ /* 0x000f240000300800 */
[----:B-1----:R-:W4:Y:S02]  /*41ce0*/  LDL.LU R18, [R1+0x1f8] ;  /* 0x0001f80001127983 */ /* 0x002f240000300800 */
[----:B------:R-:W4:Y:S01]  /*41cf0*/  LDL.LU R19, [R1+0x1fc] ;  /* 0x0001fc0001137983 */ /* 0x000f220000300800 */
[----:B---3--:R-:W-:Y:S01]  /*41d00*/  HMMA.16816.F32 R20, R24, R12, R20 ;  /* 0x0000000c1814723c */ /* 0x008fe20000001814 */
[----:B------:R-:W-:-:S02]  /*41d10*/  IMAD.MOV.U32 R2, RZ, RZ, R12 ;  /* 0x000000ffff027224 */ /* 0x000fc400078e000c */
[----:B------:R-:W-:Y:S11]  /*41d20*/  IMAD.MOV.U32 R0, RZ, RZ, R13 ;  /* 0x000000ffff007224 */ /* 0x000ff600078e000d */
[----:B------:R-:W-:Y:S09]  /*41d30*/  @!UPT UIADD3 URZ, URZ, URZ, URZ ;  /* 0x0000003f3f3ff290 */ /* 0x000ff2000fffe03f */
[----:B------:R0:W-:Y:S01]  /*41d40*/  STL.64 [R1+0x220], R20 ;  /* 0x0002201401007387 */ /* 0x0001e20000100a00 */
[----:B------:R-:W-:Y:S03]  /*41d50*/  STL.64 [R1+0x228], R22 ;  /* 0x0002281601007387 */ /* 0x000fe60000100a00 */
[----:B0-----:R-:W4:Y:S01]  /*41d60*/  LDL.LU.64 R20, [R1+0x24f8] ;  /* 0x0024f80001147983 */ /* 0x001f220000300a00 */
[----:B------:R-:W2:Y:S02]  /*41d70*/  LDL.LU.64 R12, [R1+0x24f0] ;  /* 0x0024f000010c7983 */ /* 0x000ea40000300a00 */
[----:B------:R-:W4:Y:S01]  /*41d80*/  LDL.LU.64 R14, [R1+0x24e8] ;  /* 0x0024e800010e7983 */ /* 0x000f220000300a00 */
[----:B--2---:R-:W-:Y:S01]  /*41d90*/  HMMA.16816.F32 R8, R24, R12, R8 ;  /* 0x0000000c1808723c */ /* 0x004fe20000001808 */
[----:B------:R-:W-:Y:S11]  /*41da0*/  IMAD.MOV.U32 R28, RZ, RZ, R13 ;  /* 0x000000ffff1c7224 */ /* 0x000ff600078e000d */
[----:B------:R-:W-:Y:S11]  /*41db0*/  @!UPT UIADD3 URZ, URZ, URZ, URZ ;  /* 0x0000003f3f3ff290 */ /* 0x000ff6000fffe03f */
[----:B------:R0:W-:Y:S01]  /*41dc0*/  STL.64 [R1+0x110], R8 ;  /* 0x0001100801007387 */ /* 0x0001e20000100a00 */
[----:B------:R-:W-:Y:S02]  /*41dd0*/  STL.64 [R1+0x118], R10 ;  /* 0x0001180a01007387 */ /* 0x000fe40000100a00 */
[----:B------:R-:W4:Y:S02]  /*41de0*/  LDL.LU.64 R12, [R1+0x24e0] ;  /* 0x0024e000010c7983 */ /* 0x000f240000300a00 */
[----:B------:R-:W2:Y:S01]  /*41df0*/  LDL R26, [R1+0xc8] ;  /* 0x0000c800011a7983 */ /* 0x000ea20000100800 */
[----:B------:R-:W2:Y:S01]  /*41e00*/  LDL R27, [R1+0xcc] ;  /* 0x0000cc00011b7983 */ /* 0x000ea20000100800 */
[----:B------:R-:W-:Y:S02]  /*41e10*/  IMAD.MOV.U32 R24, RZ, RZ, R2 ;  /* 0x000000ffff187224 */ /* 0x000fe400078e0002 */
[----:B------:R-:W-:Y:S01]  /*41e20*/  IMAD.MOV.U32 R25, RZ, RZ, R0 ;  /* 0x000000ffff197224 */ /* 0x000fe200078e0000 */
[----:B0-----:R-:W3:Y:S04]  /*41e30*/  LDL.LU.64 R8, [R1+0x10] ;  /* 0x0000100001087983 */ /* 0x001ee80000300a00 */
[----:B--2---:R-:W-:Y:S01]  /*41e40*/  STL.64 [R1+0x2480], R26 ;  /* 0x0024801a01007387 */ /* 0x004fe20000100a00 */
[----:B------:R0:W-:Y:S03]  /*41e50*/  STL.64 [R1+0x2478], R24 ;  /* 0x0024781801007387 */ /* 0x0001e60000100a00 */
[----:B0-----:R-:W2:Y:S04]  /*41e60*/  LDL.LU.64 R24, [R1+0xd0] ;  /* 0x0000d00001187983 */ /* 0x001ea80000300a00 */
[----:B--2---:R0:W-:Y:S04]  /*41e70*/  STL.64 [R1+0x2490], R24 ;  /* 0x0024901801007387 */ /* 0x0041e80000100a00 */
[----:B0-----:R-:W2:Y:S04]  /*41e80*/  LDL.LU.64 R24, [R1+0xe0] ;  /* 0x0000e00001187983 */ /* 0x001ea80000300a00 */
[----:B--2---:R0:W-:Y:S04]  /*41e90*/  STL.64 [R1+0x24a8], R24 ;  /* 0x0024a81801007387 */ /* 0x0041e80000100a00 */
[----:B0-----:R-:W2:Y:S01]  /*41ea0*/  LDL.LU R24, [R1+0x1c0] ;  /* 0x0001c00001187983 */ /* 0x001ea20000300800 */
[----:B------:R-:W2:Y:S02]  /*41eb0*/  LDL.LU R25, [R1+0x1c4] ;  /* 0x0001c40001197983 */ /* 0x000ea40000300800 */
[----:B------:R-:W2:Y:S02]  /*41ec0*/  LDL.LU R26, [R1+0x1c8] ;  /* 0x0001c800011a7983 */ /* 0x000ea40000300800 */
[----:B------:R-:W2:Y:S01]  /*41ed0*/  LDL.LU R27, [R1+0x1cc] ;  /* 0x0001cc00011b7983 */ /* 0x000ea20000300800 */
[----:B----4-:R-:W-:Y:S01]  /*41ee0*/  HMMA.16816.F32 R16, R12, R20, R16 ;  /* 0x000000140c10723c */ /* 0x010fe20000001810 */
[----:B--2---:R-:W-:Y:S01]  /*41ef0*/  STL.64 [R1+0x24b8], R26 ;  /* 0x0024b81a01007387 */ /* 0x004fe20000100a00 */
[----:B------:R0:W-:Y:S03]  /*41f00*/  STL.64 [R1+0x24b0], R24 ;  /* 0x0024b01801007387 */ /* 0x0001e60000100a00 */
[----:B0-----:R-:W2:Y:S01]  /*41f10*/  LDL.LU R24, [R1+0x1d0] ;  /* 0x0001d00001187983 */ /* 0x001ea20000300800 */
[----:B------:R-:W2:Y:S02]  /*41f20*/  LDL.LU R25, [R1+0x1d4] ;  /* 0x0001d40001197983 */ /* 0x000ea40000300800 */
[----:B------:R-:W4:Y:S02]  /*41f30*/  LDL.LU R26, [R1+0x1d8] ;  /* 0x0001d800011a7983 */ /* 0x000f240000300800 */
[----:B------:R-:W4:Y:S02]  /*41f40*/  LDL.LU R27, [R1+0x1dc] ;  /* 0x0001dc00011b7983 */ /* 0x000f240000300800 */
[----:B----4-:R-:W-:Y:S01]  /*41f50*/  STL.64 [R1+0x24d8], R26 ;  /* 0x0024d81a01007387 */ /* 0x010fe20000100a00 */
[----:B--2---:R0:W-:Y:S03]  /*41f60*/  STL.64 [R1+0x24d0], R24 ;  /* 0x0024d01801007387 */ /* 0x0041e60000100a00 */
[----:B0-----:R-:W3:Y:S01]  /*41f70*/  LDL.LU R24, [R1+0x1e0] ;  /* 0x0001e00001187983 */ /* 0x001ee20000300800 */
[----:B------:R-:W3:Y:S02]  /*41f80*/  LDL.LU R25, [R1+0x1e4] ;  /* 0x0001e40001197983 */ /* 0x000ee40000300800 */
[----:B------:R-:W3:Y:S02]  /*41f90*/  LDL.LU R26, [R1+0x1e8] ;  /* 0x0001e800011a7983 */ /* 0x000ee40000300800 */
[----:B------:R-:W3:Y:S02]  /*41fa0*/  LDL.LU R27, [R1+0x1ec] ;  /* 0x0001ec00011b7983 */ /* 0x000ee40000300800 */
[----:B------:R-:W-:Y:S01]  /*41fb0*/  STL.64 [R1+0x1f0], R16 ;  /* 0x0001f01001007387 */ /* 0x000fe20000100a00 */
[----:B------:R-:W-:Y:S02]  /*41fc0*/  STL.64 [R1+0x1f8], R18 ;  /* 0x0001f81201007387 */ /* 0x000fe40000100a00 */
[----:B------:R-:W2:Y:S02]  /*41fd0*/  LDL R23, [R1+0x5a8] ;  /* 0x0005a80001177983 */ /* 0x000ea40000100800 */
[----:B------:R-:W-:-:S02]  /*41fe0*/  IMAD.MOV.U32 R6, RZ, RZ, R20 ;  /* 0x000000ffff067224 */ /* 0x000fc400078e0014 */
[----:B------:R-:W-:Y:S01]  /*41ff0*/  IMAD.MOV.U32 R0, RZ, RZ, R21 ;  /* 0x000000ffff007224 */ /* 0x000fe200078e0015 */
[----:B--2---:R0:W-:Y:S01]  /*42000*/  STL [R1+0x2488], R23 ;  /* 0x0024881701007387 */ /* 0x0041e20000100800 */
[----:B------:R-:W2:Y:S02]  /*42010*/  LDL.LU R20, [R1+0x1a0] ;  /* 0x0001a00001147983 */ /* 0x000ea40000300800 */
[----:B------:R-:W2:Y:S02]  /*42020*/  LDL.LU R21, [R1+0x1a4] ;  /* 0x0001a40001157983 */ /* 0x000ea40000300800 */
[----:B------:R-:W4:Y:S01]  /*42030*/  LDL.LU R22, [R1+0x1a8] ;  /* 0x0001a80001167983 */ /* 0x000f220000300800 */
[----:B0-----:R-:W4:Y:S01]  /*42040*/  LDL.LU R23, [R1+0x1ac] ;  /* 0x0001ac0001177983 */ /* 0x001f220000300800 */
[C---:B---3--:R-:W-:Y:S01]  /*42050*/  HMMA.16816.F32 R24, R12.reuse, R8, R24 ;  /* 0x000000080c18723c */ /* 0x048fe20000001818 */
        /* <DEDUP_REMOVED lines=8> */
[----:B------:R-:W3:Y:S01]  /*420e0*/  LDL.LU R16, [R1+0x190] ;  /* 0x0001900001107983 */ /* 0x000ee20000300800 */
[----:B------:R-:W3:Y:S02]  /*420f0*/  LDL.LU R17, [R1+0x194] ;  /* 0x0001940001117983 */ /* 0x000ee40000300800 */
[----:B------:R-:W3:Y:S02]  /*42100*/  LDL.LU R18, [R1+0x198] ;  /* 0x0001980001127983 */ /* 0x000ee40000300800 */
[----:B------:R-:W3:Y:S04]  /*42110*/  LDL.LU R19, [R1+0x19c] ;  /* 0x00019c0001137983 */ /* 0x000ee80000300800 */
[----:B------:R-:W-:Y:S01]  /*42120*/  STL.64 [R1+0x1e0], R24 ;  /* 0x0001e01801007387 */ /* 0x000fe20000100a00 */
[----:B------:R0:W-:Y:S03]  /*42130*/  STL.64 [R1+0x1e8], R26 ;  /* 0x0001e81a01007387 */ /* 0x0001e60000100a00 */
[----:B0-----:R-:W4:Y:S01]  /*42140*/  LDL.LU.64 R26, [R1+0x24d8] ;  /* 0x0024d800011a7983 */ /* 0x001f220000300a00 */
[----:B------:R-:W4:Y:S02]  /*42150*/  LDL.LU.64 R24, [R1+0x24d0] ;  /* 0x0024d00001187983 */ /* 0x000f240000300a00 */
[----:B------:R-:W2:Y:S02]  /*42160*/  LDL.LU.64 R10, [R1+0x24c8] ;  /* 0x0024c800010a7983 */ /* 0x000ea40000300a00 */
        /* <DEDUP_REMOVED lines=8> */
[----:B--2---:R0:W-:Y:S02]  /*421f0*/  STL.64 [R1+0x2430], R10 ;  /* 0x0024300a01007387 */ /* 0x0041e40000100a00 */
[----:B0-----:R-:W2:Y:S01]  /*42200*/  LDL R11, [R1+0x5a4] ;  /* 0x0005a400010b7983 */ /* 0x001ea20000100800 */
[----:B------:R-:W-:Y:S01]  /*42210*/  STL.64 [R1+0x2428], R8 ;  /* 0x0024280801007387 */ /* 0x000fe20000100a00 */
[----:B----4-:R-:W-:Y:S11]  /*42220*/  HMMA.16816.F32 R24, R12, R4, R24 ;  /* 0x000000040c18723c */ /* 0x010ff60000001818 */
[----:B------:R-:W-:Y:S11]  /*42230*/  @!UPT UIADD3 URZ, URZ, URZ, URZ ;  /* 0x0000003f3f3ff290 */ /* 0x000ff6000fffe03f */
[----:B------:R-:W-:Y:S01]  /*42240*/  @!UPT UIADD3 URZ, URZ, URZ, URZ ;  /* 0x0000003f3f3ff290 */ /* 0x000fe2000fffe03f */
[----:B------:R0:W-:Y:S01]  /*42250*/  STL.64 [R1+0x1c0], R24 ;  /* 0x0001c01801007387 */ /* 0x0001e20000100a00 */
[----:B------:R-:W-:Y:S03]  /*42260*/  STL.64 [R1+0x1c8], R26 ;  /* 0x0001c81a01007387 */ /* 0x000fe60000100a00 */
[----:B0-----:R-:W4:Y:S01]  /*42270*/  LDL.LU.64 R24, [R1+0x24a8] ;  /* 0x0024a80001187983 */ /* 0x001f220000300a00 */
[----:B------:R-:W-:Y:S02]  /*42280*/  IMAD.MOV.U32 R8, RZ, RZ, R6 ;  /* 0x000000ffff087224 */ /* 0x000fe400078e0006 */
[----:B------:R-:W-:-:S05]  /*42290*/  IMAD.MOV.U32 R9, RZ, RZ, R0 ;  /* 0x000000ffff097224 */ /* 0x000fca00078e0000 */
        /* <DEDUP_REMOVED lines=10> */
[----:B----4-:R-:W-:Y:S01]  /*42340*/  HMMA.16816.F32 R20, R12, R24, R20 ;  /* 0x000000180c14723c */ /* 0x010fe20000001814 */
[----:B------:R-:W-:-:S02]  /*42350*/  IMAD.MOV.U32 R7, RZ, RZ, R24 ;  /* 0x000000ffff077224 */ /* 0x000fc400078e0018 */
[----:B------:R-:W-:Y:S11]  /*42360*/  IMAD.MOV.U32 R6, RZ, RZ, R25 ;  /* 0x000000ffff067224 */ /* 0x000ff600078e0019 */
[----:B------:R-:W-:Y:S09]  /*42370*/  @!UPT UIADD3 URZ, URZ, URZ, URZ ;  /* 0x0000003f3f3ff290 */ /* 0x000ff2000fffe03f */
[----:B------:R-:W-:Y:S01]  /*42380*/  STL.64 [R1+0x1a0], R20 ;  /* 0x0001a01401007387 */ /* 0x000fe20000100a00 */
[----:B------:R0:W-:Y:S03]  /*42390*/  STL.64 [R1+0x1a8], R22 ;  /* 0x0001a81601007387 */ /* 0x0001e60000100a00 */
[----:B0-----:R-:W4:Y:S01]  /*423a0*/  LDL.LU R23, [R1+0x2488] ;  /* 0x0024880001177983 */ /* 0x001f220000300800 */
[----:B------:R-:W2:Y:S02]  /*423b0*/  LDL.LU.64 R26, [R1+0x2480] ;  /* 0x00248000011a7983 */ /* 0x000ea40000300a00 */
[----:B------:R-:W3:Y:S02]  /*423c0*/  LDL.LU.64 R24, [R1+0x2478] ;  /* 0x0024780001187983 */ /* 0x000ee40000300a00 */
[----:B------:R-:W-:Y:S01]  /*423d0*/  STL.64 [R1+0x2440], R6 ;  /* 0x0024400601007387 */ /* 0x000fe20000100a00 */
[----:B------:R0:W-:Y:S04]  /*423e0*/  STL.64 [R1+0x2438], R4 ;  /* 0x0024380401007387 */ /* 0x0001e80000100a00 */
[----:B0-----:R-:W2:Y:S01]  /*423f0*/  LDL.LU R4, [R1+0x60] ;  /* 0x0000600001047983 */ /* 0x001ea20000300800 */
[----:B------:R-:W2:Y:S02]  /*42400*/  LDL.LU R5, [R1+0x64] ;  /* 0x0000640001057983 */ /* 0x000ea40000300800 */
[----:B------:R-:W2:Y:S02]  /*42410*/  LDL.LU R6, [R1+0x68] ;  /* 0x0000680001067983 */ /* 0x000ea40000300800 */
[----:B------:R-:W2:Y:S01]  /*42420*/  LDL.LU R7, [R1+0x6c] ;  /* 0x00006c0001077983 */ /* 0x000ea20000300800 */
[----:B----4-:R-:W-:Y:S01]  /*42430*/  LDSM.16.MT88.4 R20, [R23+0x24080] ;  /* 0x024080001714783b */ /* 0x010fe20000004200 */
[----:B---3--:R-:W-:Y:S03]  /*42440*/  HMMA.16816.F32 R16, R12, R24, R16 ;  /* 0x000000180c10723c */ /* 0x008fe60000001810 */
[----:B--2---:R-:W-:Y:S01]  /*42450*/  STL.64 [R1+0x2468], R6 ;  /* 0x0024680601007387 */ /* 0x004fe20000100a00 */
[----:B------:R0:W-:Y:S03]  /*42460*/  STL.64 [R1+0x2460], R4 ;  /* 0x0024600401007387 */ /* 0x0001e60000100a00 */
[----:B0-----:R-:W2:Y:S01]  /*42470*/  LDL.LU R4, [R1+0x4a0] ;  /* 0x0004a00001047983 */ /* 0x001ea20000300800 */
[----:B------:R-:W2:Y:S02]  /*42480*/  LDL.LU R5, [R1+0x4a4] ;  /* 0x0004a40001057983 */ /* 0x000ea40000300800 */
[----:B------:R-:W2:Y:S02]  /*42490*/  LDL.LU R6, [R1+0x4a8] ;  /* 0x0004a80001067983 */ /* 0x000ea40000300800 */
[----:B------:R-:W2:Y:S01]  /*424a0*/  LDL.LU R7, [R1+0x4ac] ;  /* 0x0004ac0001077983 */ /* 0x000ea20000300800 */
[----:B------:R-:W-:Y:S01]  /*424b0*/  STL.64 [R1+0x23f0], R26 ;  /* 0x0023f01a01007387 */ /* 0x000fe20000100a00 */
[----:B------:R0:W-:Y:S09]  /*424c0*/  STL.64 [R1+0x23e8], R24 ;  /* 0x0023e81801007387 */ /* 0x0001f20000100a00 */
[----:B------:R-:W-:Y:S02]  /*424d0*/  STL.64 [R1+0x190], R16 ;  /* 0x0001901001007387 */ /* 0x000fe40000100a00 */
[----:B------:R-:W-:Y:S02]  /*424e0*/  STL.64 [R1+0x198], R18 ;  /* 0x0001981201007387 */ /* 0x000fe40000100a00 */
[----:B------:R-:W1:Y:S04]  /*424f0*/  LDSM.16.MT88.4 R16, [R11+0x25000] ;  /* 0x025000000b10783b */ /* 0x000e680000004200 */
[----:B0-----:R-:W3:Y:S01]  /*42500*/  LDL.LU R24, [R1+0x40] ;  /* 0x0000400001187983 */ /* 0x001ee20000300800 */
[----:B------:R-:W3:Y:S02]  /*42510*/  LDL.LU R25, [R1+0x44] ;  /* 0x0000440001197983 */ /* 0x000ee40000300800 */
[----:B------:R-:W3:Y:S02]  /*42520*/  LDL.LU R26, [R1+0x48] ;  /* 0x00004800011a7983 */ /* 0x000ee40000300800 */
[----:B------:R-:W3:Y:S01]  /*42530*/  LDL.LU R27, [R1+0x4c] ;  /* 0x00004c00011b7983 */ /* 0x000ee20000300800 */
[----:B-1----:R-:W-:Y:S01]  /*42540*/  STL.64 [R1+0x23d0], R18 ;  /* 0x0023d01201007387 */ /* 0x002fe20000100a00 */
[----:B------:R0:W-:Y:S03]  /*42550*/  STL.64 [R1+0x23c8], R16 ;  /* 0x0023c81001007387 */ /* 0x0001e60000100a00 */
[----:B0-----:R-:W2:Y:S01]  /*42560*/  LDL.LU R16, [R1+0xb0] ;  /* 0x0000b00001107983 */ /* 0x001ea20000300800 */
[----:B------:R-:W-:-:S02]  /*42570*/  IMAD.MOV.U32 R17, RZ, RZ, R28 ;  /* 0x000000ffff117224 */ /* 0x000fc400078e001c */
[----:B------:R-:W4:Y:S05]  /*42580*/  LDL.LU R28, [R1+0x2470] ;  /* 0x00247000011c7983 */ /* 0x000f2a0000300800 */
[----:B--2---:R-:W-:Y:S01]  /*42590*/  HMMA.16816.F32 R12, R12, R16, R4 ;  /* 0x000000100c0c723c */ /* 0x004fe20000001804 */
[----:B------:R-:W2:Y:S01]  /*425a0*/  LDL.LU.64 R6, [R1+0x2468] ;  /* 0x0024680001067983 */ /* 0x000ea20000300a00 */
[----:B------:R-:W2:Y:S02]  /*425b0*/  LDL.LU.64 R4, [R1+0x2460] ;  /* 0x0024600001047983 */ /* 0x000ea40000300a00 */
[----:B------:R0:W-:Y:S11]  /*425c0*/  STL.64 [R1+0x23e0], R16 ;  /* 0x0023e01001007387 */ /* 0x0001f60000100a00 */
[----:B------:R-:W-:Y:S08]  /*425d0*/  @!UPT UIADD3 URZ, URZ, URZ, URZ ;  /* 0x0000003f3f3ff290 */ /* 0x000ff0000fffe03f */
[----:B------:R-:W-:Y:S01]  /*425e0*/  STL.64 [R1+0x80], R12 ;  /* 0x0000800c01007387 */ /* 0x000fe20000100a00 */
[----:B------:R-:W-:Y:S02]  /*425f0*/  STL.64 [R1+0x88], R14 ;  /* 0x0000880e01007387 */ /* 0x000fe40000100a00 */
[----:B------:R-:W1:Y:S02]  /*42600*/  LDSM.16.MT88.4 R12, [R11+0x25080] ;  /* 0x025080000b0c783b */ /* 0x000e640000004200 */
[----:B----4-:R-:W4:Y:S02]  /*42610*/  LDSM.16.MT88.4 R8, [R28+0x25000] ;  /* 0x025000001c08783b */ /* 0x010f240000004200 */
[----:B0-----:R-:W-:Y:S02]  /*42620*/  IMAD.MOV.U32 R16, RZ, RZ, R2 ;  /* 0x000000ffff107224 */ /* 0x001fe400078e0002 */
[----:B------:R-:W-:Y:S01]  /*42630*/  IMAD.MOV.U32 R17, RZ, RZ, R3 ;  /* 0x000000ffff117224 */ /* 0x000fe200078e0003 */
[----:B------:R-:W2:Y:S01]  /*42640*/  LDL.LU R2, [R1+0x2458] ;  /* 0x0024580001027983 */ /* 0x000ea20000300800 */
[----:B------:R-:W2:Y:S03]  /*42650*/  LDL.LU R3, [R1+0x2454] ;  /* 0x0024540001037983 */ /* 0x000ea60000300800 */
[----:B-1----:R-:W-:Y:S01]  /*42660*/  STL.64 [R1+0x2350], R14 ;  /* 0x0023500e01007387 */ /* 0x002fe20000100a00 */
[----:B------:R0:W-:Y:S03]  /*42670*/  STL.64 [R1+0x2348], R12 ;  /* 0x0023480c01007387 */ /* 0x0001e60000100a00 */
[----:B0-----:R-:W2:Y:S01]  /*42680*/  LDL.LU R12, [R1+0x50] ;  /* 0x00005000010c7983 */ /* 0x001ea20000300800 */
[----:B------:R-:W2:Y:S02]  /*42690*/  LDL.LU R13, [R1+0x54] ;  /* 0x00005400010d7983 */ /* 0x000ea40000300800 */
[----:B------:R-:W2:Y:S02]  /*426a0*/  LDL.LU R14, [R1+0x58] ;  /* 0x00005800010e7983 */ /* 0x000ea40000300800 */
[----:B------:R-:W2:Y:S01]  /*426b0*/  LDL.LU R15, [R1+0x5c] ;  /* 0x00005c00010f7983 */ /* 0x000ea20000300800 */
[----:B------:R-:W2:Y:S01]  /*426c0*/  LDL.LU R28, [R1+0x2450] ;  /* 0x00245000011c7983 */ /* 0x000ea20000300800 */
[----:B----4-:R0:W-:Y:S02]  /*426d0*/  STL.64 [R1], R8 ;  /* 0x0000000801007387 */ /* 0x0101e40000100a00 */
[----:B------:R2:W-:Y:S01]  /*426e0*/  STL.64 [R1+0x8], R10 ;  /* 0x0000080a01007387 */ /* 0x0005e20000100a00 */
[----:B0-----:R-:W2:Y:S02]  /*426f0*/  LDL.LU.64 R8, [R1+0x2448] ;  /* 0x0024480001087983 */ /* 0x001ea40000300a00 */
[C---:B--2---:R-:W-:Y:S02]  /*42700*/  HMMA.16816.F32 R8, R20.reuse, R8, R4 ;  /* 0x000000081408723c */ /* 0x044fe40000001804 */
[----:B------:R-:W2:Y:S01]  /*42710*/  LDL.LU.64 R6, [R1+0x2440] ;  /* 0x0024400001067983 */ /* 0x000ea20000300a00 */
[----:B------:R-:W4:Y:S11]  /*42720*/  LDL.LU.64 R4, [R1+0x2438] ;  /* 0x0024380001047983 */ /* 0x000f360000300a00 */
[----:B------:R-:W-:Y:S09]  /*42730*/  @!UPT UIADD3 URZ, URZ, URZ, URZ ;  /* 0x0000003f3f3ff290 */ /* 0x000ff2000fffe03f */
[----:B------:R-:W-:Y:S01]  /*42740*/  STL.64 [R1+0x60], R8 ;  /* 0x0000600801007387 */ /* 0x000fe20000100a00 */
[----:B------:R0:W-:Y:S03]  /*42750*/  STL.64 [R1+0x68], R10 ;  /* 0x0000680a01007387 */ /* 0x0001e60000100a00 */
[----:B0-----:R-:W2:Y:S01]  /*42760*/  LDL.LU.64 R10, [R1+0x2430] ;  /* 0x00243000010a7983 */ /* 0x001ea20000300a00 */
[----:B------:R-:W3:Y:S01]  /*42770*/  LDL.LU.64 R8, [R1+0x2428] ;  /* 0x0024280001087983 */ /* 0x000ee20000300a00 */
[C---:B------:R-:W-:Y:S11]  /*42780*/  HMMA.16816.F32 R16, R20.reuse, R16, R12 ;  /* 0x000000101410723c */ /* 0x040ff6000000180c */
[----:B------:R-:W-:Y:S11]  /*42790*/  @!UPT UIADD3 URZ, URZ, URZ, URZ ;  /* 0x0000003f3f3ff290 */ /* 0x000ff6000fffe03f */
[----:B------:R-:W-:Y:S01]  /*427a0*/  @!UPT UIADD3 URZ, URZ, URZ, URZ ;  /* 0x0000003f3f3ff290 */ /* 0x000fe2000fffe03f */
[----:B------:R-:W-:Y:S01]  /*427b0*/  STL.64 [R1+0x50], R16 ;  /* 0x0000501001007387 */ /* 0x000fe20000100a00 */
[----:B------:R-:W-:Y:S01]  /*427c0*/  STL.64 [R1+0x58], R18 ;  /* 0x0000581201007387 */ /* 0x000fe20000100a00 */
[----:B---3--:R-:W-:Y:S11]  /*427d0*/  HMMA.16816.F32 R12, R20, R8, R24 ;  /* 0x00000008140c723c */ /* 0x008ff60000001818 */
[----:B------:R-:W-:Y:S11]  /*427e0*/  @!UPT UIADD3 URZ, URZ, URZ, URZ ;  /* 0x0000003f3f3ff290 */ /* 0x000ff6000fffe03f */
[----:B------:R-:W-:Y:S02]  /*427f0*/  @!UPT UIADD3 URZ, URZ, URZ, URZ ;  /* 0x0000003f3f3ff290 */ /* 0x000fe4000fffe03f */
[----:B------:R-:W-:Y:S02]  /*42800*/  IMAD.MOV.U32 R9, RZ, RZ, R14 ;  /* 0x000000ffff097224 */ /* 0x000fe400078e000e */
[----:B------:R-:W-:Y:S01]  /*42810*/  IMAD.MOV.U32 R8, RZ, RZ, R15 ;  /* 0x000000ffff087224 */ /* 0x000fe200078e000f */
[----:B------:R0:W-:Y:S01]  /*42820*/  STL.64 [R1+0x40], R12 ;  /* 0x0000400c01007387 */ /* 0x0001e20000100a00 */
[----:B--2---:R-:W-:Y:S03]  /*42830*/  STL.64 [R1+0x2398], R10 ;  /* 0x0023980a01007387 */ /* 0x004fe60000100a00 */
[----:B------:R-:W-:Y:S04]  /*42840*/  STL.64 [R1+0x2390], R8 ;  /* 0x0023900801007387 */ /* 0x000fe80000100a00 */
        /* <DEDUP_REMOVED lines=8> */
[----:B------:R-:W3:Y:S02]  /*428d0*/  LDL.LU R14, [R1+0x2c8] ;  /* 0x0002c800010e7983 */ /* 0x000ee40000300800 */
[----:B------:R-:W3:Y:S01]  /*428e0*/  LDL.LU R15, [R1+0x2cc] ;  /* 0x0002cc00010f7983 */ /* 0x000ee20000300800 */
[----:B------:R-:W2:Y:S04]  /*428f0*/  LDL R10, [R1+0x18] ;  /* 0x00001800010a7983 */ /* 0x000ea80000100800 */
[----:B------:R-:W2:Y:S04]  /*42900*/  LDL R11, [R1+0x1c] ;  /* 0x00001c00010b7983 */ /* 0x000ea80000100800 */
[----:B--2---:R0:W-:Y:S04]  /*42910*/  STL.64 [R1+0x23b0], R10 ;  /* 0x0023b00a01007387 */ /* 0x0041e80000100a00 */
[----:B0-----:R-:W2:Y:S04]  /*42920*/  LDL R10, [R1+0x28] ;  /* 0x00002800010a7983 */ /* 0x001ea80000100800 */
[----:B------:R-:W2:Y:S04]  /*42930*/  LDL R11, [R1+0x2c] ;  /* 0x00002c00010b7983 */ /* 0x000ea80000100800 */
[----:B--2---:R0:W-:Y:S01]  /*42940*/  STL.64 [R1+0x23d8], R10 ;  /* 0x0023d80a01007387 */ /* 0x0041e20000100a00 */
[----:B------:R-:W4:Y:S02]  /*42950*/  LDL.LU R8, [R1+0x30] ;  /* 0x0000300001087983 */ /* 0x000f240000300800 */
[----:B------:R-:W4:Y:S01]  /*42960*/  LDL.LU R9, [R1+0x34] ;  /* 0x0000340001097983 */ /* 0x000f220000300800 */
[----:B0-----:R-:W4:Y:S01]  /*42970*/  LDL.LU R10, [R1+0x38] ;  /* 0x00003800010a7983 */ /* 0x001f220000300800 */
[----:B------:R-:W4:Y:S02]  /*42980*/  LDL.LU R11, [R1+0x3c] ;  /* 0x00003c00010b7983 */ /* 0x000f240000300800 */
[----:B---3--:R-:W-:Y:S02]  /*42990*/  STL.64 [R1+0x2370], R14 ;  /* 0x0023700e01007387 */ /* 0x008fe40000100a00 */
[----:B------:R0:W-:Y:S02]  /*429a0*/  STL.64 [R1+0x2368], R12 ;  /* 0x0023680c01007387 */ /* 0x0001e40000100a00 */
[----:B0-----:R-:W-:-:S02]  /*429b0*/  IMAD.MOV.U32 R12, RZ, RZ, R29 ;  /* 0x000000ffff0c7224 */ /* 0x001fc400078e001d */
[----:B------:R-:W-:Y:S01]  /*429c0*/  IMAD.MOV.U32 R13, RZ, RZ, R0 ;  /* 0x000000ffff0d7224 */ /* 0x000fe200078e0000 */
[----:B------:R-:W2:Y:S01]  /*429d0*/  LDL.LU R29, [R1+0x2424] ;  /* 0x00242400011d7983 */ /* 0x000ea20000300800 */
[----:B------:R-:W3:Y:S02]  /*429e0*/  LDL.LU R0, [R1+0x2420] ;  /* 0x0024200001007983 */ /* 0x000ee40000300800 */
[----:B------:R-:W2:Y:S02]  /*429f0*/  LDL R14, [R1+0xe8] ;  /* 0x0000e800010e7983 */ /* 0x000ea40000100800 */
[----:B------:R-:W2:Y:S01]  /*42a00*/  LDL R15, [R1+0xec] ;  /* 0x0000ec00010f7983 */ /* 0x000ea20000100800 */
[----:B------:R-:W2:Y:S01]  /*42a10*/  LDL.LU R16, [R1+0x440] ;  /* 0x0004400001107983 */ /* 0x000ea20000300800 */
[----:B------:R-:W2:Y:S02]  /*42a20*/  LDL.LU R17, [R1+0x444] ;  /* 0x0004440001117983 */ /* 0x000ea40000300800 */
[----:B------:R-:W2:Y:S02]  /*42a30*/  LDL.LU R18, [R1+0x448] ;  /* 0x0004480001127983 */ /* 0x000ea40000300800 */
[----:B------:R-:W2:Y:S02]  /*42a40*/  LDL.LU R19, [R1+0x44c] ;  /* 0x00044c0001137983 */ /* 0x000ea40000300800 */
[----:B------:R-:W-:-:S02]  /*42a50*/  IMAD.MOV.U32 R24, RZ, RZ, R7 ;  /* 0x000000ffff187224 */ /* 0x000fc400078e0007 */
        /* <DEDUP_REMOVED lines=10> */
[----:B------:R-:W3:Y:S01]  /*42b00*/  LDL.LU R16, [R1+0x450] ;  /* 0x0004500001107983 */ /* 0x000ee20000300800 */
[----:B----4-:R-:W-:Y:S01]  /*42b10*/  HMMA.16816.F32 R8, R20, R4, R8 ;  /* 0x000000041408723c */ /* 0x010fe20000001808 */
[----:B--2---:R-:W-:-:S02]  /*42b20*/  IMAD.MOV.U32 R18, RZ, RZ, R7 ;  /* 0x000000ffff127224 */ /* 0x004fc400078e0007 */
[----:B---3--:R-:W-:Y:S02]  /*42b30*/  IMAD.MOV.U32 R17, RZ, RZ, R6 ;  /* 0x000000ffff117224 */ /* 0x008fe400078e0006 */
[----:B------:R-:W2:Y:S01]  /*42b40*/  LDL.LU R6, [R1+0x2414] ;  /* 0x0024140001067983 */ /* 0x000ea20000300800 */
[----:B------:R-:W2:Y:S11]  /*42b50*/  LDL.LU R7, [R1+0x2410] ;  /* 0x0024100001077983 */ /* 0x000eb60000300800 */
[----:B------:R-:W-:Y:S06]  /*42b60*/  @!UPT UIADD3 URZ, URZ, URZ, URZ ;  /* 0x0000003f3f3ff290 */ /* 0x000fec000fffe03f */
[----:B------:R0:W-:Y:S02]  /*42b70*/  STL.64 [R1+0x30], R8 ;  /* 0x0000300801007387 */ /* 0x0001e40000100a00 */
[----:B------:R1:W-:Y:S02]  /*42b80*/  STL [R1+0x38], R10 ;  /* 0x0000380a01007387 */ /* 0x0003e40000100800 */
[----:B------:R-:W-:Y:S02]  /*42b90*/  IMAD.MOV.U32 R19, RZ, RZ, R0 ;  /* 0x000000ffff137224 */ /* 0x000fe400078e0000 */
[----:B------:R-:W-:Y:S01]  /*42ba0*/  IMAD.MOV.U32 R0, RZ, RZ, R11 ;  /* 0x000000ffff007224 */ /* 0x000fe200078e000b */
[----:B0-----:R-:W3:Y:S01]  /*42bb0*/  LDL.LU R8, [R1+0x320] ;  /* 0x0003200001087983 */ /* 0x001ee20000300800 */
[----:B------:R-:W3:Y:S02]  /*42bc0*/  LDL.LU R9, [R1+0x324] ;  /* 0x0003240001097983 */ /* 0x000ee40000300800 */
[----:B-1----:R-:W3:Y:S02]  /*42bd0*/  LDL.LU R10, [R1+0x328] ;  /* 0x00032800010a7983 */ /* 0x002ee40000300800 */
[----:B------:R-:W3:Y:S01]  /*42be0*/  LDL.LU R11, [R1+0x32c] ;  /* 0x00032c00010b7983 */ /* 0x000ee20000300800 */
[----:B--2---:R0:W-:Y:S01]  /*42bf0*/  STL.64 [R1+0x2388], R6 ;  /* 0x0023880601007387 */ /* 0x0041e20000100a00 */
[----:B------:R-:W2:Y:S02]  /*42c00*/  LDL.LU R4, [R1+0x2f0] ;  /* 0x0002f00001047983 */ /* 0x000ea40000300800 */
[----:B------:R-:W2:Y:S01]  /*42c10*/  LDL.LU R5, [R1+0x2f4] ;  /* 0x0002f40001057983 */ /* 0x000ea20000300800 */
[----:B0-----:R-:W4:Y:S01]  /*42c20*/  LDL.LU R6, [R1+0x2f8] ;  /* 0x0002f80001067983 */ /* 0x001f220000300800 */
[----:B------:R-:W4:Y:S01]  /*42c30*/  LDL.LU R7, [R1+0x2fc] ;  /* 0x0002fc0001077983 */ /* 0x000f220000300800 */
[C---:B------:R-:W-:Y:S02]  /*42c40*/  HMMA.16816.F32 R24, R20.reuse, R12, R24 ;  /* 0x0000000c1418723c */ /* 0x040fe40000001818 */
[----:B----4-:R-:W-:Y:S01]  /*42c50*/  STL.64 [R1+0x23a8], R6 ;  /* 0x0023a80601007387 */ /* 0x010fe20000100a00 */
[----:B--2---:R0:W-:Y:S03]  /*42c60*/  STL.64 [R1+0x23a0], R4 ;  /* 0x0023a00401007387 */ /* 0x0041e60000100a00 */
        /* <DEDUP_REMOVED lines=8> */
[----:B------:R-:W2:Y:S02]  /*42cf0*/  LDL.LU R6, [R1+0x318] ;  /* 0x0003180001067983 */ /* 0x000ea40000300800 */
[----:B------:R-:W2:Y:S01]  /*42d00*/  LDL.LU R7, [R1+0x31c] ;  /* 0x00031c0001077983 */ /* 0x000ea20000300800 */
[----:B------:R-:W-:Y:S01]  /*42d10*/  STL [R1+0x2280], R0 ;  /* 0x0022800001007387 */ /* 0x000fe20000100800 */
[----:B------:R0:W-:Y:S02]  /*42d20*/  STL.64 [R1+0x590], R24 ;  /* 0x0005901801007387 */ /* 0x0001e40000100a00 */
[----:B------:R-:W-:Y:S01]  /*42d30*/  STL.64 [R1+0x598], R26 ;  /* 0x0005981a01007387 */ /* 0x000fe20000100a00 */
[----:B0-----:R-:W4:Y:S01]  /*42d40*/  LDL.LU.64 R24, [R1+0x2408] ;  /* 0x0024080001187983 */ /* 0x001f220000300a00 */
[----:B------:R0:W-:Y:S02]  /*42d50*/  STL.64 [R1+0x2380], R14 ;  /* 0x0023800e01007387 */ /* 0x0001e40000100a00 */
[----:B------:R-:W2:Y:S02]  /*42d60*/  LDL.LU R12, [R1+0x2e0] ;  /* 0x0002e000010c7983 */ /* 0x000ea40000300800 */
[----:B------:R-:W2:Y:S01]  /*42d70*/  LDL.LU R13, [R1+0x2e4] ;  /* 0x0002e400010d7983 */ /* 0x000ea20000300800 */
[----:B0-----:R-:W2:Y:S01]  /*42d80*/  LDL.LU R14, [R1+0x2e8] ;  /* 0x0002e800010e7983 */ /* 0x001ea20000300800 */
[----:B------:R-:W2:Y:S01]  /*42d90*/  LDL.LU R15, [R1+0x2ec] ;  /* 0x0002ec00010f7983 */ /* 0x000ea20000300800 */
        /* <DEDUP_REMOVED lines=14> */
[----:B--2---:R0:W-:Y:S02]  /*42e80*/  STL.64 [R1+0x2378], R26 ;  /* 0x0023781a01007387 */ /* 0x0041e40000100a00 */
[----:B------:R-:W2:Y:S02]  /*42e90*/  LDL.LU R24, [R1+0x2d0] ;  /* 0x0002d00001187983 */ /* 0x000ea40000300800 */
[----:B------:R-:W2:Y:S01]  /*42ea0*/  LDL.LU R25, [R1+0x2d4] ;  /* 0x0002d40001197983 */ /* 0x000ea20000300800 */
[----:B0-----:R-:W2:Y:S01]  /*42eb0*/  LDL.LU R26, [R1+0x2d8] ;  /* 0x0002d800011a7983 */ /* 0x001ea20000300800 */
[----:B------:R-:W2:Y:S01]  /*42ec0*/  LDL.LU R27, [R1+0x2dc] ;  /* 0x0002dc00011b7983 */ /* 0x000ea20000300800 */
[----:B---3--:R-:W-:Y:S02]  /*42ed0*/  HMMA.16816.F32 R20, R20, R16, R8 ;  /* 0x000000101414723c */ /* 0x008fe40000001808 */
[----:B------:R-:W3:Y:S01]  /*42ee0*/  LDL.LU.64 R10, [R1+0x23d8] ;  /* 0x0023d800010a7983 */ /* 0x000ee20000300a00 */
[----:B------:R-:W3:Y:S02]  /*42ef0*/  LDL.LU.64 R18, [R1+0x23d0] ;  /* 0x0023d00001127983 */ /* 0x000ee40000300a00 */
[----:B------:R-:W3:Y:S11]  /*42f00*/  LDL.LU.64 R16, [R1+0x23c8] ;  /* 0x0023c80001107983 */ /* 0x000ef60000300a00 */
[----:B------:R-:W-:Y:S07]  /*42f10*/  @!UPT UIADD3 URZ, URZ, URZ, URZ ;  /* 0x0000003f3f3ff290 */ /* 0x000fee000fffe03f */
[----:B------:R-:W-:Y:S01]  /*42f20*/  STL.64 [R1+0x520], R20 ;  /* 0x0005201401007387 */ /* 0x000fe20000100a00 */
[----:B------:R0:W-:Y:S03]  /*42f30*/  STL.64 [R1+0x528], R22 ;  /* 0x0005281601007387 */ /* 0x0001e60000100a00 */
[----:B0-----:R-:W4:Y:S01]  /*42f40*/  LDL.64 R22, [R1+0xd8] ;  /* 0x0000d80001167983 */ /* 0x001f220000100a00 */
[C---:B---3--:R-:W-:Y:S03]  /*42f50*/  HMMA.16816.F32 R8, R16.reuse, R10, R4 ;  /* 0x0000000a1008723c */ /* 0x048fe60000001804 */
[----:B------:R-:W3:Y:S01]  /*42f60*/  LDL.LU.64 R6, [R1+0x23c0] ;  /* 0x0023c00001067983 */ /* 0x000ee20000300a00 */
[----:B------:R-:W3:Y:S11]  /*42f70*/  LDL.LU.64 R4, [R1+0x23b8] ;  /* 0x0023b80001047983 */ /* 0x000ef60000300a00 */
[----:B------:R-:W-:Y:S08]  /*42f80*/  @!UPT UIADD3 URZ, URZ, URZ, URZ ;  /* 0x0000003f3f3ff290 */ /* 0x000ff0000fffe03f */
        /* <DEDUP_REMOVED lines=17> */
[----:B------:R0:W-:Y:S02]  /*430a0*/  STL.64 [R1+0x2340], R10 ;  /* 0x0023400a01007387 */ /* 0x0001e40000100a00 */
[----:B--2---:R-:W-:Y:S01]  /*430b0*/  STL.64 [R1+0x2338], R8 ;  /* 0x0023380801007387 */ /* 0x004fe20000100a00 */
[----:B0-----:R-:W2:Y:S01]  /*430c0*/  LDL.64 R10, [R1+0xb8] ;  /* 0x0000b800010a7983 */ /* 0x001ea20000100a00 */
[----:B---3--:R-:W-:Y:S11]  /*430d0*/  HMMA.16816.F32 R12, R16, R6, R12 ;  /* 0x00000006100c723c */ /* 0x008ff6000000180c */
[----:B------:R-:W-:Y:S11]  /*430e0*/  @!UPT UIADD3 URZ, URZ, URZ, URZ ;  /* 0x0000003f3f3ff290 */ /* 0x000ff6000fffe03f */
[----:B------:R-:W-:Y:S01]  /*430f0*/  @!UPT UIADD3 URZ, URZ, URZ, URZ ;  /* 0x0000003f3f3ff290 */ /* 0x000fe2000fffe03f */
[----:B------:R-:W-:Y:S01]  /*43100*/  STL.64 [R1+0x310], R12 ;  /* 0x0003100c01007387 */ /* 0x000fe20000100a00 */
[----:B------:R0:W-:Y:S03]  /*43110*/  STL.64 [R1+0x318], R14 ;  /* 0x0003180e01007387 */ /* 0x0001e60000100a00 */
[----:B0-----:R-:W3:Y:S01]  /*43120*/  LDL.LU.64 R14, [R1+0x2380] ;  /* 0x00238000010e7983 */ /* 0x001ee20000300a00 */
[----:B------:R0:W-:Y:S02]  /*43130*/  STL.64 [R1+0x2330], R6 ;  /* 0x0023300601007387 */ /* 0x0001e40000100a00 */
[----:B------:R-:W-:Y:S02]  /*43140*/  IMAD.MOV.U32 R4, RZ, RZ, R29 ;  /* 0x000000ffff047224 */ /* 0x000fe400078e001d */
[----:B------:R-:W-:Y:S02]  /*43150*/  IMAD.MOV.U32 R5, RZ, RZ, R28 ;  /* 0x000000ffff057224 */ /* 0x000fe400078e001c */
[----:B0-----:R-:W-:-:S02]  /*43160*/  IMAD.MOV.U32 R6, RZ, RZ, R3 ;  /* 0x000000ffff067224 */ /* 0x001fc400078e0003 */
[----:B------:R-:W-:Y:S01]  /*43170*/  IMAD.MOV.U32 R7, RZ, RZ, R2 ;  /* 0x000000ffff077224 */ /* 0x000fe200078e0002 */
[C---:B---3--:R-:W-:Y:S01]  /*43180*/  HMMA.16816.F32 R12, R16.reuse, R14, R24 ;  /* 0x0000000e100c723c */ /* 0x048fe20000001818 */
[----:B------:R-:W3:Y:S11]  /*43190*/  LDL.LU.64 R26, [R1+0x2378] ;  /* 0x00237800011a7983 */ /* 0x000ef60000300a00 */
[----:B------:R-:W-:Y:S11]  /*431a0*/  @!UPT UIADD3 URZ, URZ, URZ, URZ ;  /* 0x0000003f3f3ff290 */ /* 0x000ff6000fffe03f */
[----:B------:R-:W-:Y:S01]  /*431b0*/  @!UPT UIADD3 URZ, URZ, URZ, URZ ;  /* 0x0000003f3f3ff290 */ /* 0x000fe2000fffe03f */
[----:B------:R-:W-:Y:S02]  /*431c0*/  IMAD.MOV.U32 R3, RZ, RZ, R14 ;  /* 0x000000ffff037224 */ /* 0x000fe400078e000e */
[----:B------:R-:W-:Y:S02]  /*431d0*/  IMAD.MOV.U32 R2, RZ, RZ, R15 ;  /* 0x000000ffff027224 */ /* 0x000fe400078e000f */
[----:B------:R-:W-:Y:S02]  /*431e0*/  IMAD.MOV.U32 R29, RZ, RZ, R12 ;  /* 0x000000ffff1d7224 */ /* 0x000fe400078e000c */
[----:B------:R-:W-:Y:S01]  /*431f0*/  IMAD.MOV.U32 R28, RZ, RZ, R13 ;  /* 0x000000ffff1c7224 */ /* 0x000fe200078e000d */
[----:B------:R-:W4:Y:S01]  /*43200*/  LDL.LU.64 R14, [R1+0x2370] ;  /* 0x00237000010e7983 */ /* 0x000f220000300a00 */
[----:B------:R-:W4:Y:S02]  /*43210*/  LDL.LU.64 R12, [R1+0x2368] ;  /* 0x00236800010c7983 */ /* 0x000f240000300a00 */
[----:B------:R-:W-:Y:S02]  /*43220*/  STL [R1+0x1fa4], R2 ;  /* 0x001fa40201007387 */ /* 0x000fe40000100800 */
[----:B------:R-:W-:Y:S01]  /*43230*/  STL [R1+0x1fa0], R3 ;  /* 0x001fa00301007387 */ /* 0x000fe20000100800 */
[----:B------:R-:W-:Y:S01]  /*43240*/  STL [R1+0x1f9c], R28 ;  /* 0x001f9c1c01007387 */ /* 0x000fe20000100800 */
[----:B------:R-:W-:Y:S01]  /*43250*/  STL [R1+0x1f98], R29 ;  /* 0x001f981d01007387 */ /* 0x000fe20000100800 */
[C---:B----4-:R-:W-:Y:S11]  /*43260*/  HMMA.16816.F32 R12, R16.reuse, R22, R12 ;  /* 0x00000016100c723c */ /* 0x050ff6000000180c */
[----:B------:R-:W-:Y:S11]  /*43270*/  @!UPT UIADD3 URZ, URZ, URZ, URZ ;  /* 0x0000003f3f3ff290 */ /* 0x000ff6000fffe03f */
[----:B------:R-:W-:Y:S01]  /*43280*/  @!UPT UIADD3 URZ, URZ, URZ, URZ ;  /* 0x0000003f3f3ff290 */ /* 0x000fe2000fffe03f */
[----:B------:R-:W-:Y:S01]  /*43290*/  STL.64 [R1+0x2f0], R12 ;  /* 0x0002f00c01007387 */ /* 0x000fe20000100a00 */
[----:B------:R0:W-:Y:S03]  /*432a0*/  STL.64 [R1+0x2f8], R14 ;  /* 0x0002f80e01007387 */ /* 0x0001e60000100a00 */
[----:B0-----:R-:W3:Y:S01]  /*432b0*/  LDL.LU.64 R14, [R1+0x2360] ;  /* 0x00236000010e7983 */ /* 0x001ee20000300a00 */
[----:B------:R-:W3:Y:S02]  /*432c0*/  LDL.LU.64 R12, [R1+0x2358] ;  /* 0x00235800010c7983 */ /* 0x000ee40000300a00 */
[C---:B---3--:R-:W-:Y:S01]  /*432d0*/  HMMA.16816.F32 R24, R16.reuse, R26, R12 ;  /* 0x0000001a1018723c */ /* 0x048fe2000000180c */
[----:B------:R-:W3:Y:S01]  /*432e0*/  LDL.LU.64 R14, [R1+0x2350] ;  /* 0x00235000010e7983 */ /* 0x000ee20000300a00 */
[----:B------:R-:W3:Y:S11]  /*432f0*/  LDL.LU.64 R12, [R1+0x2348] ;  /* 0x00234800010c7983 */ /* 0x000ef60000300a00 */
[----:B------:R-:W-:Y:S10]  /*43300*/  @!UPT UIADD3 URZ, URZ, URZ, URZ ;  /* 0x0000003f3f3ff290 */ /* 0x000ff4000fffe03f */
[----:B------:R-:W-:Y:S01]  /*43310*/  STL.64 [R1+0x2e0], R24 ;  /* 0x0002e01801007387 */ /* 0x000fe20000100a00 */
[----:B------:R0:W-:Y:S03]  /*43320*/  STL.64 [R1+0x2e8], R26 ;  /* 0x0002e81a01007387 */ /* 0x0001e60000100a00 */
[----:B0-----:R-:W4:Y:S01]  /*43330*/  LDL R27, [R1+0x5ac] ;  /* 0x0005ac00011b7983 */ /* 0x001f220000100800 */
[----:B--2---:R-:W-:Y:S01]  /*43340*/  HMMA.16816.F32 R4, R16, R10, R4 ;  /* 0x0000000a1004723c */ /* 0x004fe20000001804 */
[----:B------:R-:W-:Y:S02]  /*43350*/  IMAD.MOV.U32 R2, RZ, RZ, R10 ;  /* 0x000000ffff027224 */ /* 0x000fe400078e000a */
[----:B------:R-:W-:Y:S01]  /*43360*/  IMAD.MOV.U32 R0, RZ, RZ, R11 ;  /* 0x000000ffff007224 */ /* 0x000fe200078e000b */
[----:B----4-:R-:W-:Y:S11]  /*43370*/  STL [R1+0x2284], R27 ;  /* 0x0022841b01007387 */ /* 0x010ff60000100800 */
[----:B------:R-:W-:Y:S08]  /*43380*/  @!UPT UIADD3 URZ, URZ, URZ, URZ ;  /* 0x0000003f3f3ff290 */ /* 0x000ff0000fffe03f */
[----:B------:R-:W-:Y:S02]  /*43390*/  STL.64 [R1+0x470], R4 ;  /* 0x0004700401007387 */ /* 0x000fe40000100a00 */
[----:B------:R-:W-:Y:S02]  /*433a0*/  STL.64 [R1+0x478], R6 ;  /* 0x0004780601007387 */ /* 0x000fe40000100a00 */
[----:B------:R-:W3:Y:S01]  /*433b0*/  LDL.LU R8, [R1+0x180] ;  /* 0x0001800001087983 */ /* 0x000ee20000300800 */
[----:B------:R-:W3:Y:S01]  /*433c0*/  LDL.LU R9, [R1+0x184] ;  /* 0x0001840001097983 */ /* 0x000ee20000300800 */
[----:B------:R-:W3:Y:S02]  /*433d0*/  LDL.LU R10, [R1+0x188] ;  /* 0x00018800010a7983 */ /* 0x000ee40000300800 */
[----:B------:R-:W3:Y:S02]  /*433e0*/  LDL.LU R11, [R1+0x18c] ;  /* 0x00018c00010b7983 */ /* 0x000ee40000300800 */
[----:B------:R-:W2:Y:S01]  /*433f0*/  LDL R21, [R1+0x760] ;  /* 0x0007600001157983 */ /* 0x000ea20000100800 */
[----:B------:R-:W-:Y:S04]  /*43400*/  STL.64 [R1+0x2320], R22 ;  /* 0x0023201601007387 */ /* 0x000fe80000100a00 */
[----:B--2---:R0:W-:Y:S01]  /*43410*/  STL [R1+0x2318], R21 ;  /* 0x0023181501007387 */ /* 0x0041e20000100800 */
[----:B------:R-:W2:Y:S03]  /*43420*/  LDL.LU R20, [R1+0x170] ;  /* 0x0001700001147983 */ /* 0x000ea60000300800 */
[----:B0-----:R-:W2:Y:S01]  /*43430*/  LDL.LU R21, [R1+0x174] ;  /* 0x0001740001157983 */ /* 0x001ea20000300800 */
[----:B------:R-:W2:Y:S02]  /*43440*/  LDL.LU R22, [R1+0x178] ;  /* 0x0001780001167983 */ /* 0x000ea40000300800 */
[----:B------:R-:W2:Y:S02]  /*43450*/  LDL.LU R23, [R1+0x17c] ;  /* 0x00017c0001177983 */ /* 0x000ea40000300800 */
[----:B------:R-:W4:Y:S01]  /*43460*/  LDL.LU R24, [R1+0x200] ;  /* 0x0002000001187983 */ /* 0x000f220000300800 */
[----:B------:R-:W4:Y:S01]  /*43470*/  LDL.LU R25, [R1+0x204] ;  /* 0x0002040001197983 */ /* 0x000f220000300800 */
[----:B------:R-:W2:Y:S02]  /*43480*/  LDL.LU R26, [R1+0x208] ;  /* 0x00020800011a7983 */ /* 0x000ea40000300800 */
[----:B------:R-:W2:Y:S02]  /*43490*/  LDL.LU R27, [R1+0x20c] ;  /* 0x00020c00011b7983 */ /* 0x000ea40000300800 */
[----:B--2---:R-:W-:Y:S01]  /*434a0*/  STL.64 [R1+0x2290], R26 ;  /* 0x0022901a01007387 */ /* 0x004fe20000100a00 */
[----:B----4-:R0:W-:Y:S03]  /*434b0*/  STL.64 [R1+0x2288], R24 ;  /* 0x0022881801007387 */ /* 0x0101e60000100a00 */
        /* <DEDUP_REMOVED lines=8> */
[----:B----4-:R-:W-:Y:S01]  /*43540*/  STL.64 [R1+0x22a0], R26 ;  /* 0x0022a01a01007387 */ /* 0x010fe20000100a00 */
[----:B--2---:R0:W-:Y:S03]  /*43550*/  STL.64 [R1+0x2298], R24 ;  /* 0x0022981801007387 */ /* 0x0041e60000100a00 */
[----:B0-----:R-:W2:Y:S01]  /*43560*/  LDL.LU R24, [R1+0xa0] ;  /* 0x0000a00001187983 */ /* 0x001ea20000300800 */
[----:B------:R-:W2:Y:S02]  /*43570*/  LDL.LU R25, [R1+0xa4] ;  /* 0x0000a40001197983 */ /* 0x000ea40000300800 */
[----:B------:R-:W4:Y:S02]  /*43580*/  LDL.LU R26, [R1+0xa8] ;  /* 0x0000a800011a7983 */ /* 0x000f240000300800 */
[----:B------:R-:W4:Y:S02]  /*43590*/  LDL.LU R27, [R1+0xac] ;  /* 0x0000ac00011b7983 */ /* 0x000f240000300800 */
[----:B----4-:R0:W-:Y:S01]  /*435a0*/  STL.64 [R1+0x22b0], R26 ;  /* 0x0022b01a01007387 */ /* 0x0101e20000100a00 */
[----:B--2---:R-:W-:Y:S02]  /*435b0*/  STL.64 [R1+0x22a8], R24 ;  /* 0x0022a81801007387 */ /* 0x004fe40000100a00 */
[----:B------:R-:W2:Y:S01]  /*435c0*/  LDL.64 R18, [R1+0xe8] ;  /* 0x0000e80001127983 */ /* 0x000ea20000100a00 */
[----:B0-----:R-:W4:Y:S04]  /*435d0*/  LDL R26, [R1+0x18] ;  /* 0x00001800011a7983 */ /* 0x001f280000100800 */
[----:B------:R-:W4:Y:S04]  /*435e0*/  LDL R27, [R1+0x1c] ;  /* 0x00001c00011b7983 */ /* 0x000f280000100800 */
[----:B--2---:R0:W-:Y:S04]  /*435f0*/  STL.64 [R1+0x2328], R18 ;  /* 0x0023281201007387 */ /* 0x0041e80000100a00 */
[----:B0-----:R-:W3:Y:S04]  /*43600*/  LDL R18, [R1+0x28] ;  /* 0x0000280001127983 */ /* 0x001ee80000100800 */
[----:B------:R-:W3:Y:S02]  /*43610*/  LDL R19, [R1+0x2c] ;  /* 0x00002c0001137983 */ /* 0x000ee40000100800 */
[C---:B---3--:R-:W-:Y:S02]  /*43620*/  HMMA.16816.F32 R16, R12.reuse, R18, R8 ;  /* 0x000000120c10723c */ /* 0x048fe40000001808 */
[----:B------:R-:W2:Y:S01]  /*43630*/  LDL.LU.64 R10, [R1+0x2340] ;  /* 0x00234000010a7983 */ /* 0x000ea20000300a00 */
[----:B------:R-:W3:Y:S11]  /*43640*/  LDL.LU.64 R8, [R1+0x2338] ;  /* 0x0023380001087983 */ /* 0x000ef60000300a00 */
[----:B------:R-:W-:Y:S09]  /*43650*/  @!UPT UIADD3 URZ, URZ, URZ, URZ ;  /* 0x0000003f3f3ff290 */ /* 0x000ff2000fffe03f */
[----:B------:R-:W-:Y:S01]  /*43660*/  STL.64 [R1+0x460], R16 ;  /* 0x0004601001007387 */ /* 0x000fe20000100a00 */
[----:B------:R0:W-:Y:S02]  /*43670*/  STL.64 [R1+0x468], R18 ;  /* 0x0004681201007387 */ /* 0x0001e40000100a00 */
[----:B----4-:R1:W-:Y:S01]  /*43680*/  STL.64 [R1+0x22c8], R26 ;  /* 0x0022c81a01007387 */ /* 0x0103e20000100a00 */
[----:B0-----:R-:W-:Y:S01]  /*43690*/  HMMA.16816.F32 R16, R12, R26, R20 ;  /* 0x0000001a0c10723c */ /* 0x001fe20000001814 */
[----:B-1----:R-:W4:Y:S11]  /*436a0*/  LDL.64 R26, [R1+0x28] ;  /* 0x00002800011a7983 */ /* 0x002f360000100a00 */
[----:B------:R-:W-:Y:S11]  /*436b0*/  @!UPT UIADD3 URZ, URZ, URZ, URZ ;  /* 0x0000003f3f3ff290 */ /* 0x000ff6000fffe03f */
[----:B------:R0:W-:Y:S01]  /*436c0*/  STL.64 [R1+0x450], R16 ;  /* 0x0004501001007387 */ /* 0x0001e20000100a00 */
[----:B------:R1:W-:Y:S03]  /*436d0*/  STL.64 [R1+0x458], R18 ;  /* 0x0004581201007387 */ /* 0x0003e60000100a00 */
[----:B----4-:R4:W-:Y:S01]  /*436e0*/  STL.64 [R1+0x22e0], R26 ;  /* 0x0022e01a01007387 */ /* 0x0109e20000100a00 */
[----:B------:R-:W3:Y:S02]  /*436f0*/  LDL.LU R20, [R1+0x140] ;  /* 0x0001400001147983 */ /* 0x000ee40000300800 */
[----:B------:R-:W3:Y:S02]  /*43700*/  LDL.LU R21, [R1+0x144] ;  /* 0x0001440001157983 */ /* 0x000ee40000300800 */
[----:B------:R-:W3:Y:S01]  /*43710*/  LDL.LU R22, [R1+0x148] ;  /* 0x0001480001167983 */ /* 0x000ee20000300800 */
[----:B------:R-:W3:Y:S01]  /*43720*/  LDL.LU R23, [R1+0x14c] ;  /* 0x00014c0001177983 */ /* 0x000ee20000300800 */
[----:B0-----:R-:W3:Y:S02]  /*43730*/  LDL.LU R16, [R1+0x150] ;  /* 0x0001500001107983 */ /* 0x001ee40000300800 */
[----:B------:R-:W3:Y:S02]  /*43740*/  LDL.LU R17, [R1+0x154] ;  /* 0x0001540001117983 */ /* 0x000ee40000300800 */
[----:B-1----:R-:W3:Y:S01]  /*43750*/  LDL.LU R18, [R1+0x158] ;  /* 0x0001580001127983 */ /* 0x002ee20000300800 */
[----:B------:R-:W3:Y:S01]  /*43760*/  LDL.LU R19, [R1+0x15c] ;  /* 0x00015c0001137983 */ /* 0x000ee20000300800 */
[----:B----4-:R-:W-:-:S02]  /*43770*/  IMAD.MOV.U32 R26, RZ, RZ, R2 ;  /* 0x000000ffff1a7224 */ /* 0x010fc400078e0002 */
[----:B------:R-:W-:-:S05]  /*43780*/  IMAD.MOV.U32 R27, RZ, RZ, R0 ;  /* 0x000000ffff1b7224 */ /* 0x000fca00078e0000 */
[----:B------:R0:W-:Y:S04]  /*43790*/  STL.64 [R1+0x22f8], R26 ;  /* 0x0022f81a01007387 */ /* 0x0001e80000100a00 */
[----:B0-----:R-:W4:Y:S01]  /*437a0*/  LDL.64 R26, [R1+0xc8] ;  /* 0x0000c800011a7983 */ /* 0x001f220000100a00 */
[C---:B--2---:R-:W-:Y:S03]  /*437b0*/  HMMA.16816.F32 R4, R12.reuse, R10, R4 ;  /* 0x0000000a0c04723c */ /* 0x044fe60000001804 */
[----:B----4-:R0:W-:Y:S01]  /*437c0*/  STL.64 [R1+0x2310], R26 ;  /* 0x0023101a01007387 */ /* 0x0101e20000100a00 */
[----:B------:R-:W2:Y:S02]  /*437d0*/  LDL.LU R24, [R1+0x130] ;  /* 0x0001300001187983 */ /* 0x000ea40000300800 */
[----:B------:R-:W2:Y:S01]  /*437e0*/  LDL.LU R25, [R1+0x134] ;  /* 0x0001340001197983 */ /* 0x000ea20000300800 */
[----:B0-----:R-:W2:Y:S01]  /*437f0*/  LDL.LU R26, [R1+0x138] ;  /* 0x00013800011a7983 */ /* 0x001ea20000300800 */
[----:B------:R-:W2:Y:S11]  /*43800*/  LDL.LU R27, [R1+0x13c] ;  /* 0x00013c00011b7983 */ /* 0x000eb60000300800 */
[----:B------:R-:W-:Y:S04]  /*43810*/  @!UPT UIADD3 URZ, URZ, URZ, URZ ;  /* 0x0000003f3f3ff290 */ /* 0x000fe8000fffe03f */
[----:B------:R-:W-:Y:S02]  /*43820*/  STL.64 [R1+0x440], R4 ;  /* 0x0004400401007387 */ /* 0x000fe40000100a00 */
[----:B------:R0:W-:Y:S02]  /*43830*/  STL.64 [R1+0x448], R6 ;  /* 0x0004480601007387 */ /* 0x0001e40000100a00 */
[----:B0-----:R-:W4:Y:S01]  /*43840*/  LDL.LU.64 R6, [R1+0x2330] ;  /* 0x0023300001067983 */ /* 0x001f220000300a00 */
[----:B------:R-:W-:Y:S02]  /*43850*/  STL.64 [R1+0x22c0], R10 ;  /* 0x0022c00a01007387 */ /* 0x000fe40000100a00 */
[----:B---3--:R0:W-:Y:S02]  /*43860*/  STL.64 [R1+0x22b8], R8 ;  /* 0x0022b80801007387 */ /* 0x0081e40000100a00 */
        /* <DEDUP_REMOVED lines=22> */
[----:B------:R-:W2:Y:S02]  /*439d0*/  LDL.LU R11, [R1+0x12c] ;  /* 0x00012c00010b7983 */ /* 0x000ea40000300800 */
        /* <DEDUP_REMOVED lines=9> */
[----:B------:R-:W4:Y:S01]  /*43a70*/  LDL.LU R21, [R1+0x2318] ;  /* 0x0023180001157983 */ /* 0x000f220000300800 */
[C---:B---3--:R-:W-:Y:S11]  /*43a80*/  HMMA.16816.F32 R24, R12.reuse, R22, R24 ;  /* 0x000000160c18723c */ /* 0x048ff60000001818 */
        /* <DEDUP_REMOVED lines=17> */
[----:B------:R-:W3:Y:S11]  /*43ba0*/  LDL.LU.64 R26, [R1+0x22e0] ;  /* 0x0022e000011a7983 */ /* 0x000ef60000300a00 */
[----:B------:R-:W-:Y:S08]  /*43bb0*/  @!UPT UIADD3 URZ, URZ, URZ, URZ ;  /* 0x0000003f3f3ff290 */ /* 0x000ff0000fffe03f */
[----:B------:R0:W-:Y:S01]  /*43bc0*/  STL.64 [R1+0x120], R12 ;  /* 0x0001200c01007387 */ /* 0x0001e20000100a00 */
[----:B------:R1:W-:Y:S03]  /*43bd0*/  STL.64 [R1+0x128], R14 ;  /* 0x0001280e01007387 */ /* 0x0003e60000100a00 */
[----:B0-----:R-:W2:Y:S01]  /*43be0*/  LDL.LU.64 R12, [R1] ;  /* 0x00000000010c7983 */ /* 0x001ea20000300a00 */
[----:B-1----:R-:W2:Y:S02]  /*43bf0*/  LDL.LU.64 R14, [R1+0x8] ;  /* 0x00000800010e7983 */ /* 0x002ea40000300a00 */
[----:B---3--:R-:W-:Y:S02]  /*43c00*/  IMAD.MOV.U32 R0, RZ, RZ, R26 ;  /* 0x000000ffff007224 */ /* 0x008fe400078e001a */
[----:B------:R-:W-:Y:S01]  /*43c10*/  IMAD.MOV.U32 R29, RZ, RZ, R27 ;  /* 0x000000ffff1d7224 */ /* 0x000fe200078e001b */
[C---:B--2---:R-:W-:Y:S11]  /*43c20*/  HMMA.16816.F32 R8, R12.reuse, R26, R8 ;  /* 0x0000001a0c08723c */ /* 0x044ff60000001808 */
[----:B------:R-:W-:Y:S11]  /*43c30*/  @!UPT UIADD3 URZ, URZ, URZ, URZ ;  /* 0x0000003f3f3ff290 */ /* 0x000ff6000fffe03f */
[----:B------:R-:W-:Y:S01]  /*43c40*/  @!UPT UIADD3 URZ, URZ, URZ, URZ ;  /* 0x0000003f3f3ff290 */ /* 0x000fe2000fffe03f */
[----:B------:R-:W-:Y:S01]  /*43c50*/  STL.64 [R1+0x130], R8 ;  /* 0x0001300801007387 */ /* 0x000fe20000100a00 */
[----:B------:R0:W-:Y:S03]  /*43c60*/  STL.64 [R1+0x138], R10 ;  /* 0x0001380a01007387 */ /* 0x0001e60000100a00 */
[----:B0-----:R-:W2:Y:S01]  /*43c70*/  LDL.LU.64 R10, [R1+0x22d8] ;  /* 0x0022d800010a7983 */ /* 0x001ea20000300a00 */
[----:B------:R-:W2:Y:S02]  /*43c80*/  LDL.LU.64 R8, [R1+0x22d0] ;  /* 0x0022d00001087983 */ /* 0x000ea40000300a00 */
[----:B------:R-:W2:Y:S02]  /*43c90*/  LDL.LU.64 R26, [R1+0x22c8] ;  /* 0x0022c800011a7983 */ /* 0x000ea40000300a00 */
[C---:B--2---:R-:W-:Y:S01]  /*43ca0*/  HMMA.16816.F32 R24, R12.reuse, R26, R8 ;  /* 0x0000001a0c18723c */ /* 0x044fe20000001808 */
[----:B------:R-:W2:Y:S01]  /*43cb0*/  LDL.LU.64 R10, [R1+0x22c0] ;  /* 0x0022c000010a7983 */ /* 0x000ea20000300a00 */
[----:B------:R-:W3:Y:S11]  /*43cc0*/  LDL.LU.64 R8, [R1+0x22b8] ;  /* 0x0022b80001087983 */ /* 0x000ef60000300a00 */
[----:B------:R-:W-:Y:S10]  /*43cd0*/  @!UPT UIADD3 URZ, URZ, URZ, URZ ;  /* 0x0000003f3f3ff290 */ /* 0x000ff4000fffe03f */
[----:B------:R-:W-:Y:S01]  /*43ce0*/  STL.64 [R1+0x2d0], R24 ;  /* 0x0002d01801007387 */ /* 0x000fe20000100a00 */
[----:B------:R0:W-:Y:S03]  /*43cf0*/  STL.64 [R1+0x2d8], R26 ;  /* 0x0002d81a01007387 */ /* 0x0001e60000100a00 */
[----:B0-----:R-:W2:Y:S01]  /*43d00*/  LDL.LU.64 R26, [R1+0x22b0] ;  /* 0x0022b000011a7983 */ /* 0x001ea20000300a00 */
        /* <DEDUP_REMOVED lines=8> */
[----:B------:R-:W-:Y:S02]  /*43d90*/  STL.64 [R1+0x2230], R10 ;  /* 0x0022300a01007387 */ /* 0x000fe40000100a00 */
[----:B---3--:R0:W-:Y:S02]  /*43da0*/  STL.64 [R1+0x2228], R8 ;  /* 0x0022280801007387 */ /* 0x0081e40000100a00 */
[----:B0-----:R-:W3:Y:S01]  /*43db0*/  LDL.LU R8, [R1+0x2a0] ;  /* 0x0002a00001087983 */ /* 0x001ee20000300800 */
[----:B------:R-:W3:Y:S02]  /*43dc0*/  LDL.LU R9, [R1+0x2a4] ;  /* 0x0002a40001097983 */ /* 0x000ee40000300800 */
[----:B------:R-:W3:Y:S02]  /*43dd0*/  LDL.LU R10, [R1+0x2a8] ;  /* 0x0002a800010a7983 */ /* 0x000ee40000300800 */
[----:B------:R-:W3:Y:S02]  /*43de0*/  LDL.LU R11, [R1+0x2ac] ;  /* 0x0002ac00010b7983 */ /* 0x000ee40000300800 */
[----:B------:R-:W-:-:S02]  /*43df0*/  IMAD.MOV.U32 R17, RZ, RZ, R12 ;  /* 0x000000ffff117224 */ /* 0x000fc400078e000c */
[----:B------:R-:W-:Y:S02]  /*43e00*/  IMAD.MOV.U32 R16, RZ, RZ, R13 ;  /* 0x000000ffff107224 */ /* 0x000fe400078e000d */
[----:B------:R-:W-:Y:S02]  /*43e10*/  IMAD.MOV.U32 R5, RZ, RZ, R14 ;  /* 0x000000ffff057224 */ /* 0x000fe400078e000e */
[----:B------:R-:W-:Y:S01]  /*43e20*/  IMAD.MOV.U32 R3, RZ, RZ, R15 ;  /* 0x000000ffff037224 */ /* 0x000fe200078e000f */
[----:B--2---:R-:W-:Y:S01]  /*43e30*/  HMMA.16816.F32 R24, R12, R6, R24 ;  /* 0x000000060c18723c */ /* 0x004fe20000001818 */
[----:B----4-:R-:W0:Y:S11]  /*43e40*/  LDSM.16.MT88.4 R12, [R21+0x25080] ;  /* 0x02508000150c783b */ /* 0x010e360000004200 */
[----:B------:R-:W-:Y:S11]  /*43e50*/  @!UPT UIADD3 URZ, URZ, URZ, URZ ;  /* 0x0000003f3f3ff290 */ /* 0x000ff6000fffe03f */
[----:B------:R-:W-:Y:S01]  /*43e60*/  STL.64 [R1+0x100], R24 ;  /* 0x0001001801007387 */ /* 0x000fe20000100a00 */
[----:B------:R1:W-:Y:S03]  /*43e70*/  STL.64 [R1+0x108], R26 ;  /* 0x0001081a01007387 */ /* 0x0003e60000100a00 */
[----:B-1----:R-:W2:Y:S01]  /*43e80*/  LDL.LU.64 R26, [R1+0x2290] ;  /* 0x00229000011a7983 */ /* 0x002ea20000300a00 */
[----:B------:R-:W2:Y:S02]  /*43e90*/  LDL.LU.64 R24, [R1+0x2288] ;  /* 0x0022880001187983 */ /* 0x000ea40000300a00 */
[----:B------:R-:W-:Y:S01]  /*43ea0*/  STL.64 [R1+0x2220], R6 ;  /* 0x0022200601007387 */ /* 0x000fe20000100a00 */
[----:B0-----:R0:W-:Y:S01]  /*43eb0*/  STL.64 [R1+0x2268], R14 ;  /* 0x0022680e01007387 */ /* 0x0011e20000100a00 */
[----:B------:R1:W-:Y:S02]  /*43ec0*/  STL.64 [R1+0x2260], R12 ;  /* 0x0022600c01007387 */ /* 0x0003e40000100a00 */
[----:B0-----:R-:W-:-:S02]  /*43ed0*/  IMAD.MOV.U32 R14, RZ, RZ, R5 ;  /* 0x000000ffff0e7224 */ /* 0x001fc400078e0005 */
[----:B-1----:R-:W-:Y:S02]  /*43ee0*/  IMAD.MOV.U32 R12, RZ, RZ, R17 ;  /* 0x000000ffff0c7224 */ /* 0x002fe400078e0011 */
[----:B------:R-:W-:Y:S02]  /*43ef0*/  IMAD.MOV.U32 R13, RZ, RZ, R16 ;  /* 0x000000ffff0d7224 */ /* 0x000fe400078e0010 */
[----:B------:R-:W-:-:S07]  /*43f00*/  IMAD.MOV.U32 R15, RZ, RZ, R3 ;  /* 0x000000ffff0f7224 */ /* 0x000fce00078e0003 */
[C---:B--2---:R-:W-:Y:S11]  /*43f10*/  HMMA.16816.F32 R24, R12.reuse, R18, R24 ;  /* 0x000000120c18723c */ /* 0x044ff60000001818 */
[----:B------:R-:W-:Y:S11]  /*43f20*/  @!UPT UIADD3 URZ, URZ, URZ, URZ ;  /* 0x0000003f3f3ff290 */ /* 0x000ff6000fffe03f */
[----:B------:R-:W-:Y:S01]  /*43f30*/  @!UPT UIADD3 URZ, URZ, URZ, URZ ;  /* 0x0000003f3f3ff290 */ /* 0x000fe2000fffe03f */
[----:B------:R-:W-:Y:S01]  /*43f40*/  STL.64 [R1+0x2b0], R24 ;  /* 0x0002b01801007387 */ /* 0x000fe20000100a00 */
[----:B------:R0:W-:Y:S03]  /*43f50*/  STL.64 [R1+0x2b8], R26 ;  /* 0x0002b81a01007387 */ /* 0x0001e60000100a00 */
[----:B0-----:R-:W2:Y:S01]  /*43f60*/  LDL.LU R27, [R1+0x2284] ;  /* 0x00228400011b7983 */ /* 0x001ea20000300800 */
[----:B------:R-:W-:Y:S02]  /*43f70*/  IMAD.MOV.U32 R28, RZ, RZ, R18 ;  /* 0x000000ffff1c7224 */ /* 0x000fe400078e0012 */
[----:B------:R-:W-:Y:S01]  /*43f80*/  IMAD.MOV.U32 R3, RZ, RZ, R19 ;  /* 0x000000ffff037224 */ /* 0x000fe200078e0013 */
[----:B---3--:R-:W-:Y:S01]  /*43f90*/  HMMA.16816.F32 R8, R12, R22, R8 ;  /* 0x000000160c08723c */ /* 0x008fe20000001808 */
[----:B------:R-:W-:Y:S02]  /*43fa0*/  IMAD.MOV.U32 R25, RZ, RZ, R22 ;  /* 0x000000ffff197224 */ /* 0x000fe400078e0016 */
[----:B------:R-:W-:Y:S01]  /*43fb0*/  IMAD.MOV.U32 R24, RZ, RZ, R23 ;  /* 0x000000ffff187224 */ /* 0x000fe200078e0017 */
[----:B--2---:R-:W0:Y:S04]  /*43fc0*/  LDSM.16.MT88.4 R16, [R27+0x25000] ;  /* 0x025000001b10783b */ /* 0x004e280000004200 */
[----:B------:R-:W1:Y:S04]  /*43fd0*/  LDSM.16.MT88.4 R20, [R27+0x25080] ;  /* 0x025080001b14783b */ /* 0x000e680000004200 */
[----:B0-----:R-:W-:Y:S01]  /*43fe0*/  STL.64 [R1+0x21e0], R18 ;  /* 0x0021e01201007387 */ /* 0x001fe20000100a00 */
[----:B------:R0:W-:Y:S10]  /*43ff0*/  STL.64 [R1+0x21d8], R16 ;  /* 0x0021d81001007387 */ /* 0x0001f40000100a00 */
[----:B------:R-:W-:Y:S02]  /*44000*/  STL.64 [R1+0x140], R8 ;  /* 0x0001400801007387 */ /* 0x000fe40000100a00 */
[----:B------:R-:W-:Y:S01]  /*44010*/  STL.64 [R1+0x148], R10 ;  /* 0x0001480a01007387 */ /* 0x000fe20000100a00 */
[----:B------:R2:W-:Y:S04]  /*44020*/  STL.64 [R1+0x2278], R24 ;  /* 0x0022781801007387 */ /* 0x0005e80000100a00 */
[----:B0-----:R-:W3:Y:S01]  /*44030*/  LDL.LU R16, [R1+0x330] ;  /* 0x0003300001107983 */ /* 0x001ee20000300800 */
[----:B------:R-:W3:Y:S02]  /*44040*/  LDL.LU R17, [R1+0x334] ;  /* 0x0003340001117983 */ /* 0x000ee40000300800 */
[----:B------:R-:W4:Y:S02]  /*44050*/  LDL.LU R18, [R1+0x338] ;  /* 0x0003380001127983 */ /* 0x000f240000300800 */
[----:B------:R-:W4:Y:S02]  /*44060*/  LDL.LU R19, [R1+0x33c] ;  /* 0x00033c0001137983 */ /* 0x000f240000300800 */
[----:B----4-:R0:W-:Y:S01]  /*44070*/  STL.64 [R1+0x21f0], R18 ;  /* 0x0021f01201007387 */ /* 0x0101e20000100a00 */
[----:B---3--:R-:W-:Y:S02]  /*44080*/  STL.64 [R1+0x21e8], R16 ;  /* 0x0021e81001007387 */ /* 0x008fe40000100a00 */
[----:B--2---:R-:W2:Y:S02]  /*44090*/  LDL.LU R24, [R1+0x3c0] ;  /* 0x0003c00001187983 */ /* 0x004ea40000300800 */
[----:B------:R-:W2:Y:S01]  /*440a0*/  LDL.LU R25, [R1+0x3c4] ;  /* 0x0003c40001197983 */ /* 0x000ea20000300800 */
[----:B------:R-:W2:Y:S01]  /*440b0*/  LDL.LU R26, [R1+0x3c8] ;  /* 0x0003c800011a7983 */ /* 0x000ea20000300800 */
[----:B------:R-:W2:Y:S02]  /*440c0*/  LDL.LU R27, [R1+0x3cc] ;  /* 0x0003cc00011b7983 */ /* 0x000ea40000300800 */
[----:B0-----:R-:W-:-:S02]  /*440d0*/  IMAD.MOV.U32 R19, RZ, RZ, R2 ;  /* 0x000000ffff137224 */ /* 0x001fc400078e0002 */
[----:B------:R-:W-:Y:S01]  /*440e0*/  IMAD.MOV.U32 R18, RZ, RZ, R4 ;  /* 0x000000ffff127224 */ /* 0x000fe200078e0004 */
[----:B------:R-:W3:Y:S01]  /*440f0*/  LDL R2, [R1+0x5a8] ;  /* 0x0005a80001027983 */ /* 0x000ee20000100800 */
[----:B------:R-:W4:Y:S02]  /*44100*/  LDL.LU R4, [R1+0x410] ;  /* 0x0004100001047983 */ /* 0x000f240000300800 */
[----:B------:R-:W4:Y:S02]  /*44110*/  LDL.LU R5, [R1+0x414] ;  /* 0x0004140001057983 */ /* 0x000f240000300800 */
[----:B------:R-:W2:Y:S01]  /*44120*/  LDL.LU R6, [R1+0x418] ;  /* 0x0004180001067983 */ /* 0x000ea20000300800 */
[----:B------:R-:W2:Y:S04]  /*44130*/  LDL.LU R7, [R1+0x41c] ;  /* 0x00041c0001077983 */ /* 0x000ea80000300800 */
[----:B--2---:R-:W-:Y:S01]  /*44140*/  STL.64 [R1+0x2240], R6 ;  /* 0x0022400601007387 */ /* 0x004fe20000100a00 */
[----:B----4-:R0:W-:Y:S02]  /*44150*/  STL.64 [R1+0x2238], R4 ;  /* 0x0022380401007387 */ /* 0x0101e40000100a00 */
[----:B------:R-:W2:Y:S02]  /*44160*/  LDL R10, [R1+0x18] ;  /* 0x00001800010a7983 */ /* 0x000ea40000100800 */
[----:B------:R-:W2:Y:S01]  /*44170*/  LDL R11, [R1+0x1c] ;  /* 0x00001c00010b7983 */ /* 0x000ea20000100800 */
[----:B------:R-:W-:Y:S01]  /*44180*/  HMMA.16816.F32 R24, R12, R18, R24 ;  /* 0x000000120c18723c */ /* 0x000fe20000001818 */
[----:B--2---:R2:W-:Y:S01]  /*44190*/  STL.64 [R1+0x2248], R10 ;  /* 0x0022480a01007387 */ /* 0x0045e20000100a00 */
[----:B0-----:R-:W4:Y:S02]  /*441a0*/  LDL.LU R4, [R1+0x420] ;  /* 0x0004200001047983 */ /* 0x001f240000300800 */
[----:B------:R-:W4:Y:S02]  /*441b0*/  LDL.LU R5, [R1+0x424] ;  /* 0x0004240001057983 */ /* 0x000f240000300800 */
[----:B------:R-:W3:Y:S01]  /*441c0*/  LDL.LU R6, [R1+0x428] ;  /* 0x0004280001067983 */ /* 0x000ee20000300800 */
[----:B------:R-:W3:Y:S01]  /*441d0*/  LDL.LU R7, [R1+0x42c] ;  /* 0x00042c0001077983 */ /* 0x000ee20000300800 */
[----:B--2---:R-:W-:-:S02]  /*441e0*/  IMAD.MOV.U32 R10, RZ, RZ, R0 ;  /* 0x000000ffff0a7224 */ /* 0x004fc400078e0000 */
[----:B------:R-:W-:Y:S01]  /*441f0*/  IMAD.MOV.U32 R11, RZ, RZ, R29 ;  /* 0x000000ffff0b7224 */ /* 0x000fe200078e001d */
[----:B---3--:R-:W-:Y:S01]  /*44200*/  STL.64 [R1+0x2258], R6 ;  /* 0x0022580601007387 */ /* 0x008fe20000100a00 */
[----:B----4-:R-:W-:Y:S02]  /*44210*/  STL.64 [R1+0x2250], R4 ;  /* 0x0022500401007387 */ /* 0x010fe40000100a00 */
[----:B------:R-:W2:Y:S02]  /*44220*/  LDL.LU R0, [R1+0x2280] ;  /* 0x0022800001007983 */ /* 0x000ea40000300800 */
[----:B------:R0:W-:Y:S01]  /*44230*/  STL.64 [R1+0x2270], R10 ;  /* 0x0022700a01007387 */ /* 0x0001e20000100a00 */
[----:B------:R-:W3:Y:S01]  /*44240*/  LDL.LU R8, [R1+0x3b0] ;  /* 0x0003b00001087983 */ /* 0x000ee20000300800 */
[----:B------:R-:W3:Y:S03]  /*44250*/  LDL.LU R9, [R1+0x3b4] ;  /* 0x0003b40001097983 */ /* 0x000ee60000300800 */
[----:B0-----:R-:W3:Y:S01]  /*44260*/  LDL.LU R10, [R1+0x3b8] ;  /* 0x0003b800010a7983 */ /* 0x001ee20000300800 */
[----:B------:R-:W3:Y:S02]  /*44270*/  LDL.LU R11, [R1+0x3bc] ;  /* 0x0003bc00010b7983 */ /* 0x000ee40000300800 */
[----:B------:R-:W4:Y:S02]  /*44280*/  LDL.LU R4, [R1+0x430] ;  /* 0x0004300001047983 */ /* 0x000f240000300800 */
[----:B------:R-:W4:Y:S01]  /*44290*/  LDL.LU R5, [R1+0x434] ;  /* 0x0004340001057983 */ /* 0x000f220000300800 */
[----:B------:R-:W4:Y:S01]  /*442a0*/  LDL.LU R6, [R1+0x438] ;  /* 0x0004380001067983 */ /* 0x000f220000300800 */
[----:B------:R-:W4:Y:S02]  /*442b0*/  LDL.LU R7, [R1+0x43c] ;  /* 0x00043c0001077983 */ /* 0x000f240000300800 */
[----:B-1----:R0:W-:Y:S02]  /*442c0*/  STL.64 [R1+0x2158], R22 ;  /* 0x0021581601007387 */ /* 0x0021e40000100a00 */
[----:B------:R-:W-:Y:S01]  /*442d0*/  STL.64 [R1+0x2150], R20 ;  /* 0x0021501401007387 */ /* 0x000fe20000100a00 */
[----:B0-----:R-:W3:Y:S01]  /*442e0*/  LDL.64 R22, [R1+0xb8] ;  /* 0x0000b80001167983 */ /* 0x001ee20000100a00 */
[----:B------:R0:W-:Y:S02]  /*442f0*/  STL.64 [R1+0x3c0], R24 ;  /* 0x0003c01801007387 */ /* 0x0001e40000100a00 */
[----:B------:R-:W-:Y:S01]  /*44300*/  STL.64 [R1+0x3c8], R26 ;  /* 0x0003c81a01007387 */ /* 0x000fe20000100a00 */
[----:B0-----:R-:W2:Y:S01]  /*44310*/  LDL.LU.64 R24, [R1+0x2278] ;  /* 0x0022780001187983 */ /* 0x001ea20000300a00 */
[----:B------:R2:W-:Y:S02]  /*44320*/  STL.64 [R1+0x2200], R18 ;  /* 0x0022001201007387 */ /* 0x0005e40000100a00 */
[----:B--2---:R-:W-:-:S02]  /*44330*/  IMAD.MOV.U32 R18, RZ, RZ, R25 ;  /* 0x000000ffff127224 */ /* 0x004fc400078e0019 */
[----:B------:R-:W-:Y:S02]  /*44340*/  IMAD.MOV.U32 R19, RZ, RZ, R24 ;  /* 0x000000ffff137224 */ /* 0x000fe400078e0018 */
[----:B------:R-:W0:Y:S01]  /*44350*/  LDSM.16.MT88.4 R24, [R2+0x25000] ;  /* 0x025000000218783b */ /* 0x000e220000004200 */
[----:B---3--:R-:W-:Y:S03]  /*44360*/  HMMA.16816.F32 R12, R12, R22, R8 ;  /* 0x000000160c0c723c */ /* 0x008fe60000001808 */
[----:B------:R1:W-:Y:S01]  /*44370*/  STL.64 [R1+0x2218], R18 ;  /* 0x0022181201007387 */ /* 0x0003e20000100a00 */
[----:B------:R-:W2:Y:S02]  /*44380*/  LDL.LU R16, [R1+0x400] ;  /* 0x0004000001107983 */ /* 0x000ea40000300800 */
[----:B------:R-:W2:Y:S01]  /*44390*/  LDL.LU R17, [R1+0x404] ;  /* 0x0004040001117983 */ /* 0x000ea20000300800 */
[----:B-1----:R-:W2:Y:S01]  /*443a0*/  LDL.LU R18, [R1+0x408] ;  /* 0x0004080001127983 */ /* 0x002ea20000300800 */
[----:B------:R-:W2:Y:S03]  /*443b0*/  LDL.LU R19, [R1+0x40c] ;  /* 0x00040c0001137983 */ /* 0x000ea60000300800 */
[----:B0-----:R-:W-:Y:S01]  /*443c0*/  STL.64 [R1+0x20c0], R26 ;  /* 0x0020c01a01007387 */ /* 0x001fe20000100a00 */
[----:B------:R-:W-:Y:S02]  /*443d0*/  STL.64 [R1+0x20b8], R24 ;  /* 0x0020b81801007387 */ /* 0x000fe40000100a00 */
[----:B------:R-:W4:Y:S02]  /*443e0*/  LDL.LU.64 R10, [R1+0x2270] ;  /* 0x00227000010a7983 */ /* 0x000f240000300a00 */
[----:B------:R0:W-:Y:S01]  /*443f0*/  STL.64 [R1+0x21f8], R22 ;  /* 0x0021f81601007387 */ /* 0x0001e20000100a00 */
[----:B------:R-:W3:Y:S06]  /*44400*/  LDL.LU R20, [R1+0x3d0] ;  /* 0x0003d00001147983 */ /* 0x000eec0000300800 */
[----:B------:R-:W-:Y:S02]  /*44410*/  STL.64 [R1+0x3b0], R12 ;  /* 0x0003b00c01007387 */ /* 0x000fe40000100a00 */
[----:B------:R-:W-:Y:S02]  /*44420*/  STL.64 [R1+0x3b8], R14 ;  /* 0x0003b80e01007387 */ /* 0x000fe40000100a00 */
[----:B------:R-:W3:Y:S01]  /*44430*/  LDL.LU R21, [R1+0x3d4] ;  /* 0x0003d40001157983 */ /* 0x000ee20000300800 */
[----:B------:R-:W1:Y:S04]  /*44440*/  LDSM.16.MT88.4 R12, [R2+0x25080] ;  /* 0x02508000020c783b */ /* 0x000e680000004200 */
        /* <DEDUP_REMOVED lines=8> */
[----:B-1----:R-:W-:Y:S01]  /*444d0*/  STL.64 [R1], R12 ;  /* 0x0000000c01007387 */ /* 0x002fe20000100a00 */
[----:B------:R0:W-:Y:S03]  /*444e0*/  STL.64 [R1+0x8], R14 ;  /* 0x0000080e01007387 */ /* 0x0001e60000100a00 */
[----:B0-----:R-:W4:Y:S01]  /*444f0*/  LDL.LU.64 R14, [R1+0x2268] ;  /* 0x00226800010e7983 */ /* 0x001f220000300a00 */
[----:B------:R-:W4:Y:S02]  /*44500*/  LDL.LU.64 R12, [R1+0x2260] ;  /* 0x00226000010c7983 */ /* 0x000f240000300a00 */
[C---:B----4-:R-:W-:Y:S01]  /*44510*/  HMMA.16816.F32 R8, R12.reuse, R10, R4 ;  /* 0x0000000a0c08723c */ /* 0x050fe20000001804 */
[----:B------:R-:W3:Y:S01]  /*44520*/  LDL.LU.64 R6, [R1+0x2258] ;  /* 0x0022580001067983 */ /* 0x000ee20000300a00 */
[----:B------:R-:W3:Y:S11]  /*44530*/  LDL.LU.64 R4, [R1+0x2250] ;  /* 0x0022500001047983 */ /* 0x000ef60000300a00 */
[----:B------:R-:W-:Y:S10]  /*44540*/  @!UPT UIADD3 URZ, URZ, URZ, URZ ;  /* 0x0000003f3f3ff290 */ /* 0x000ff4000fffe03f */
        /* <DEDUP_REMOVED lines=10> */
[----:B------:R-:W4:Y:S01]  /*445f0*/  LDL.LU.64 R8, [R1+0x2228] ;  /* 0x0022280001087983 */ /* 0x000f220000300a00 */
[----:B---3--:R-:W-:Y:S11]  /*44600*/  HMMA.16816.F32 R4, R12, R10, R4 ;  /* 0x0000000a0c04723c */ /* 0x008ff60000001804 */
[----:B------:R-:W-:Y:S11]  /*44610*/  @!UPT UIADD3 URZ, URZ, URZ, URZ ;  /* 0x0000003f3f3ff290 */ /* 0x000ff6000fffe03f */
[----:B------:R-:W-:Y:S01]  /*44620*/  @!UPT UIADD3 URZ, URZ, URZ, URZ ;  /* 0x0000003f3f3ff290 */ /* 0x000fe2000fffe03f */
[----:B------:R-:W-:Y:S01]  /*44630*/  STL.64 [R1+0x540], R4 ;  /* 0x0005400401007387 */ /* 0x000fe20000100a00 */
[----:B------:R0:W-:Y:S03]  /*44640*/  STL.64 [R1+0x548], R6 ;  /* 0x0005480601007387 */ /* 0x0001e60000100a00 */
[----:B0-----:R-:W3:Y:S01]  /*44650*/  LDL.LU.64 R6, [R1+0x2220] ;  /* 0x0022200001067983 */ /* 0x001ee20000300a00 */
[----:B------:R-:W-:Y:S02]  /*44660*/  STL.64 [R1+0x21b8], R10 ;  /* 0x0021b80a01007387 */ /* 0x000fe40000100a00 */
[----:B----4-:R0:W-:Y:S02]  /*44670*/  STL.64 [R1+0x21b0], R8 ;  /* 0x0021b00801007387 */ /* 0x0101e40000100a00 */
[----:B0-----:R-:W4:Y:S01]  /*44680*/  LDL.LU R8, [R1+0x3f0] ;  /* 0x0003f00001087983 */ /* 0x001f220000300800 */
[----:B------:R-:W4:Y:S02]  /*44690*/  LDL.LU R9, [R1+0x3f4] ;  /* 0x0003f40001097983 */ /* 0x000f240000300800 */
[----:B------:R-:W4:Y:S02]  /*446a0*/  LDL.LU R10, [R1+0x3f8] ;  /* 0x0003f800010a7983 */ /* 0x000f240000300800 */
[----:B------:R-:W4:Y:S02]  /*446b0*/  LDL.LU R11, [R1+0x3fc] ;  /* 0x0003fc00010b7983 */ /* 0x000f240000300800 */
[----:B------:R-:W-:-:S02]  /*446c0*/  IMAD.MOV.U32 R26, RZ, RZ, R28 ;  /* 0x000000ffff1a7224 */ /* 0x000fc400078e001c */
[----:B------:R-:W-:Y:S01]  /*446d0*/  IMAD.MOV.U32 R27, RZ, RZ, R3 ;  /* 0x000000ffff1b7224 */ /* 0x000fe200078e0003 */
[C---:B---3--:R-:W-:Y:S08]  /*446e0*/  HMMA.16816.F32 R16, R12.reuse, R6, R16 ;  /* 0x000000060c10723c */ /* 0x048ff00000001810 */
[C---:B----4-:R-:W-:Y:S11]  /*446f0*/  HMMA.16816.F32 R8, R12.reuse, R26, R8 ;  /* 0x0000001a0c08723c */ /* 0x050ff60000001808 */
[----:B------:R-:W-:Y:S04]  /*44700*/  @!UPT UIADD3 URZ, URZ, URZ, URZ ;  /* 0x0000003f3f3ff290 */ /* 0x000fe8000fffe03f */
[----:B------:R-:W-:Y:S01]  /*44710*/  STL.64 [R1+0x530], R16 ;  /* 0x0005301001007387 */ /* 0x000fe20000100a00 */
[----:B------:R0:W-:Y:S03]  /*44720*/  STL.64 [R1+0x538], R18 ;  /* 0x0005381201007387 */ /* 0x0001e60000100a00 */
[----:B0-----:R-:W2:Y:S01]  /*44730*/  LDL.LU.64 R18, [R1+0x2218] ;  /* 0x0022180001127983 */ /* 0x001ea20000300a00 */
[----:B------:R0:W-:Y:S03]  /*44740*/  STL.64 [R1+0x21c0], R6 ;  /* 0x0021c00601007387 */ /* 0x0001e60000100a00 */
[----:B0-----:R-:W3:Y:S01]  /*44750*/  LDL.64 R6, [R1+0x28] ;  /* 0x0000280001067983 */ /* 0x001ee20000100a00 */
[----:B------:R-:W4:Y:S02]  /*44760*/  LDL.LU R24, [R1+0x390] ;  /* 0x0003900001187983 */ /* 0x000f240000300800 */
[----:B------:R-:W-:Y:S02]  /*44770*/  STL.64 [R1+0x430], R8 ;  /* 0x0004300801007387 */ /* 0x000fe40000100a00 */
[----:B------:R-:W-:Y:S01]  /*44780*/  STL.64 [R1+0x438], R10 ;  /* 0x0004380a01007387 */ /* 0x000fe20000100a00 */
[----:B------:R-:W4:Y:S01]  /*44790*/  LDL.LU R25, [R1+0x394] ;  /* 0x0003940001197983 */ /* 0x000f220000300800 */
[----:B------:R-:W3:Y:S02]  /*447a0*/  LDL.LU R26, [R1+0x398] ;  /* 0x00039800011a7983 */ /* 0x000ee40000300800 */
        /* <DEDUP_REMOVED lines=8> */
[----:B------:R-:W3:Y:S01]  /*44830*/  LDL.64 R10, [R1+0x18] ;  /* 0x00001800010a7983 */ /* 0x000ee20000100a00 */
[----:B------:R-:W4:Y:S02]  /*44840*/  LDL.LU.64 R22, [R1+0x2210] ;  /* 0x0022100001167983 */ /* 0x000f240000300a00 */
[----:B------:R-:W4:Y:S09]  /*44850*/  LDL.LU.64 R20, [R1+0x2208] ;  /* 0x0022080001147983 */ /* 0x000f320000300a00 */
[----:B------:R-:W-:Y:S01]  /*44860*/  STL.64 [R1+0x420], R16 ;  /* 0x0004201001007387 */ /* 0x000fe20000100a00 */
[----:B------:R0:W-:Y:S04]  /*44870*/  STL.64 [R1+0x428], R18 ;  /* 0x0004281201007387 */ /* 0x0001e80000100a00 */
[----:B0-----:R-:W4:Y:S02]  /*44880*/  LDL.LU.64 R18, [R1+0x2200] ;  /* 0x0022000001127983 */ /* 0x001f240000300a00 */
[C---:B----4-:R-:W-:Y:S02]  /*44890*/  HMMA.16816.F32 R16, R12.reuse, R18, R20 ;  /* 0x000000120c10723c */ /* 0x050fe40000001814 */
[----:B------:R-:W4:Y:S11]  /*448a0*/  LDL.LU.64 R22, [R1+0x21f8] ;  /* 0x0021f80001167983 */ /* 0x000f360000300a00 */
[----:B------:R-:W-:Y:S10]  /*448b0*/  @!UPT UIADD3 URZ, URZ, URZ, URZ ;  /* 0x0000003f3f3ff290 */ /* 0x000ff4000fffe03f */
[----:B------:R-:W-:Y:S01]  /*448c0*/  STL.64 [R1+0x410], R16 ;  /* 0x0004101001007387 */ /* 0x000fe20000100a00 */
[----:B------:R0:W-:Y:S03]  /*448d0*/  STL.64 [R1+0x418], R18 ;  /* 0x0004181201007387 */ /* 0x0001e60000100a00 */
[----:B0-----:R-:W4:Y:S01]  /*448e0*/  LDL.LU.64 R18, [R1+0x21f0] ;  /* 0x0021f00001127983 */ /* 0x001f220000300a00 */
[----:B------:R-:W4:Y:S02]  /*448f0*/  LDL.LU.64 R16, [R1+0x21e8] ;  /* 0x0021e80001107983 */ /* 0x000f240000300a00 */
[----:B----4-:R-:W-:Y:S01]  /*44900*/  HMMA.16816.F32 R12, R12, R22, R16 ;  /* 0x000000160c0c723c */ /* 0x010fe20000001810 */
[----:B------:R-:W2:Y:S01]  /*44910*/  LDL.LU.64 R18, [R1+0x21e0] ;  /* 0x0021e00001127983 */ /* 0x000ea20000300a00 */
[----:B------:R-:W2:Y:S02]  /*44920*/  LDL.LU.64 R16, [R1+0x21d8] ;  /* 0x0021d80001107983 */ /* 0x000ea40000300a00 */
[----:B------:R0:W-:Y:S02]  /*44930*/  STL.64 [R1+0x2160], R22 ;  /* 0x0021601601007387 */ /* 0x0001e40000100a00 */
[----:B0-----:R-:W4:Y:S11]  /*44940*/  LDL.64 R22, [R1+0xc8] ;  /* 0x0000c80001167983 */ /* 0x001f360000100a00 */
[----:B------:R-:W-:Y:S06]  /*44950*/  @!UPT UIADD3 URZ, URZ, URZ, URZ ;  /* 0x0000003f3f3ff290 */ /* 0x000fec000fffe03f */
[----:B------:R-:W-:Y:S01]  /*44960*/  STL.64 [R1+0x3d0], R12 ;  /* 0x0003d00c01007387 */ /* 0x000fe20000100a00 */
[----:B------:R-:W-:Y:S03]  /*44970*/  STL.64 [R1+0x3d8], R14 ;  /* 0x0003d80e01007387 */ /* 0x000fe60000100a00 */
[----:B----4-:R0:W-:Y:S04]  /*44980*/  STL.64 [R1+0x2170], R22 ;  /* 0x0021701601007387 */ /* 0x0101e80000100a00 */
[----:B0-----:R-:W4:Y:S04]  /*44990*/  LDL.64 R22, [R1+0xd8] ;  /* 0x0000d80001167983 */ /* 0x001f280000100a00 */
[----:B----4-:R0:W-:Y:S01]  /*449a0*/  STL.64 [R1+0x2188], R22 ;  /* 0x0021881601007387 */ /* 0x0101e20000100a00 */
[----:B------:R-:W4:Y:S02]  /*449b0*/  LDL.LU R20, [R1+0x360] ;  /* 0x0003600001147983 */ /* 0x000f240000300800 */
[----:B------:R-:W4:Y:S01]  /*449c0*/  LDL.LU R21, [R1+0x364] ;  /* 0x0003640001157983 */ /* 0x000f220000300800 */
[----:B0-----:R-:W2:Y:S01]  /*449d0*/  LDL.LU R22, [R1+0x368] ;  /* 0x0003680001167983 */ /* 0x001ea20000300800 */
[----:B------:R-:W2:Y:S03]  /*449e0*/  LDL.LU R23, [R1+0x36c] ;  /* 0x00036c0001177983 */ /* 0x000ea60000300800 */
[----:B--2---:R-:W-:Y:S01]  /*449f0*/  STL.64 [R1+0x2198], R22 ;  /* 0x0021981601007387 */ /* 0x004fe20000100a00 */
[----:B----4-:R0:W-:Y:S03]  /*44a00*/  STL.64 [R1+0x2190], R20 ;  /* 0x0021901401007387 */ /* 0x0101e60000100a00 */
[----:B0-----:R-:W2:Y:S01]  /*44a10*/  LDL.LU R20, [R1+0x370] ;  /* 0x0003700001147983 */ /* 0x001ea20000300800 */
[----:B------:R-:W2:Y:S02]  /*44a20*/  LDL.LU R21, [R1+0x374] ;  /* 0x0003740001157983 */ /* 0x000ea40000300800 */
[----:B------:R-:W4:Y:S02]  /*44a30*/  LDL.LU R22, [R1+0x378] ;  /* 0x0003780001167983 */ /* 0x000f240000300800 */
[----:B------:R-:W4:Y:S01]  /*44a40*/  LDL.LU R23, [R1+0x37c] ;  /* 0x00037c0001177983 */ /* 0x000f220000300800 */
[----:B------:R-:W-:Y:S01]  /*44a50*/  HMMA.16816.F32 R24, R16, R6, R24 ;  /* 0x000000061018723c */ /* 0x000fe20000001818 */
[----:B----4-:R-:W-:Y:S01]  /*44a60*/  STL.64 [R1+0x21a8], R22 ;  /* 0x0021a81601007387 */ /* 0x010fe20000100a00 */
[----:B--2---:R0:W-:Y:S03]  /*44a70*/  STL.64 [R1+0x21a0], R20 ;  /* 0x0021a01401007387 */ /* 0x0041e60000100a00 */
[----:B0-----:R-:W2:Y:S01]  /*44a80*/  LDL.LU R20, [R1+0x380] ;  /* 0x0003800001147983 */ /* 0x001ea20000300800 */
[----:B------:R-:W2:Y:S02]  /*44a90*/  LDL.LU R21, [R1+0x384] ;  /* 0x0003840001157983 */ /* 0x000ea40000300800 */
[----:B------:R-:W2:Y:S02]  /*44aa0*/  LDL.LU R22, [R1+0x388] ;  /* 0x0003880001167983 */ /* 0x000ea40000300800 */
[----:B------:R-:W2:Y:S01]  /*44ab0*/  LDL.LU R23, [R1+0x38c] ;  /* 0x00038c0001177983 */ /* 0x000ea20000300800 */
[----:B------:R-:W4:Y:S04]  /*44ac0*/  LDL R14, [R1+0x5a4] ;  /* 0x0005a400010e7983 */ /* 0x000f280000100800 */
[----:B----4-:R0:W-:Y:S04]  /*44ad0*/  STL [R1+0x2070], R14 ;  /* 0x0020700e01007387 */ /* 0x0101e80000100800 */
[----:B0-----:R-:W4:Y:S04]  /*44ae0*/  LDL.LU.64 R14, [R1+0xe8] ;  /* 0x0000e800010e7983 */ /* 0x001f280000300a00 */
[----:B------:R-:W-:Y:S02]  /*44af0*/  STL.64 [R1+0x4f0], R24 ;  /* 0x0004f01801007387 */ /* 0x000fe40000100a00 */
[----:B------:R0:W-:Y:S02]  /*44b00*/  STL.64 [R1+0x4f8], R26 ;  /* 0x0004f81a01007387 */ /* 0x0001e40000100a00 */
[----:B0-----:R-:W2:Y:S01]  /*44b10*/  LDL.LU.64 R26, [R1+0x21d0] ;  /* 0x0021d000011a7983 */ /* 0x001ea20000300a00 */
[----:B------:R-:W2:Y:S02]  /*44b20*/  LDL.LU.64 R24, [R1+0x21c8] ;  /* 0x0021c80001187983 */ /* 0x000ea40000300a00 */
[----:B------:R-:W-:-:S02]  /*44b30*/  IMAD.MOV.U32 R13, RZ, RZ, R6 ;  /* 0x000000ffff0d7224 */ /* 0x000fc400078e0006 */
[----:B------:R-:W-:Y:S02]  /*44b40*/  IMAD.MOV.U32 R12, RZ, RZ, R7 ;  /* 0x000000ffff0c7224 */ /* 0x000fe400078e0007 */
[----:B------:R-:W4:Y:S01]  /*44b50*/  LDL.LU.64 R6, [R1+0x21c0] ;  /* 0x0021c00001067983 */ /* 0x000f220000300a00 */
[----:B---3--:R-:W-:Y:S01]  /*44b60*/  IMAD.MOV.U32 R4, RZ, RZ, R11 ;  /* 0x000000ffff047224 */ /* 0x008fe200078e000b */
[C---:B--2---:R-:W-:Y:S11]  /*44b70*/  HMMA.16816.F32 R24, R16.reuse, R10, R24 ;  /* 0x0000000a1018723c */ /* 0x044ff60000001818 */
[----:B------:R-:W-:Y:S11]  /*44b80*/  @!UPT UIADD3 URZ, URZ, URZ, URZ ;  /* 0x0000003f3f3ff290 */ /* 0x000ff6000fffe03f */
[----:B------:R-:W-:Y:S01]  /*44b90*/  @!UPT UIADD3 URZ, URZ, URZ, URZ ;  /* 0x0000003f3f3ff290 */ /* 0x000fe2000fffe03f */
[----:B------:R0:W-:Y:S01]  /*44ba0*/  STL.64 [R1+0x4e0], R24 ;  /* 0x0004e01801007387 */ /* 0x0001e20000100a00 */
[----:B------:R-:W-:Y:S02]  /*44bb0*/  STL.64 [R1+0x4e8], R26 ;  /* 0x0004e81a01007387 */ /* 0x000fe40000100a00 */
[----:B0-----:R-:W-:Y:S02]  /*44bc0*/  IMAD.MOV.U32 R24, RZ, RZ, R10 ;  /* 0x000000ffff187224 */ /* 0x001fe400078e000a */
[----:B------:R-:W2:Y:S01]  /*44bd0*/  LDL.LU.64 R10, [R1+0x21b8] ;  /* 0x0021b800010a7983 */ /* 0x000ea20000300a00 */
[----:B------:R-:W3:Y:S02]  /*44be0*/  LDL.LU.64 R8, [R1+0x21b0] ;  /* 0x0021b00001087983 */ /* 0x000ee40000300a00 */
[----:B------:R0:W-:Y:S02]  /*44bf0*/  STL [R1+0x2168], R24 ;  /* 0x0021681801007387 */ /* 0x0001e40000100800 */
[----:B0-----:R-:W3:Y:S01]  /*44c00*/  LDL.LU R24, [R1+0x340] ;  /* 0x0003400001187983 */ /* 0x001ee20000300800 */
        /* <DEDUP_REMOVED lines=9> */
[----:B------:R-:W2:Y:S11]  /*44ca0*/  LDL.LU R27, [R1+0x35c] ;  /* 0x00035c00011b7983 */ /* 0x000eb60000300800 */
[----:B------:R-:W-:Y:S02]  /*44cb0*/  @!UPT UIADD3 URZ, URZ, URZ, URZ ;  /* 0x0000003f3f3ff290 */ /* 0x000fe4000fffe03f */
[----:B------:R-:W-:Y:S01]  /*44cc0*/  STL.64 [R1+0x4d0], R20 ;  /* 0x0004d01401007387 */ /* 0x000fe20000100a00 */
[----:B------:R0:W-:Y:S03]  /*44cd0*/  STL.64 [R1+0x4d8], R22 ;  /* 0x0004d81601007387 */ /* 0x0001e60000100a00 */
[----:B0-----:R-:W4:Y:S01]  /*44ce0*/  LDL.LU.64 R22, [R1+0x21a8] ;  /* 0x0021a80001167983 */ /* 0x001f220000300a00 */
[----:B------:R-:W4:Y:S02]  /*44cf0*/  LDL.LU.64 R20, [R1+0x21a0] ;  /* 0x0021a00001147983 */ /* 0x000f240000300a00 */
[----:B------:R-:W-:Y:S02]  /*44d00*/  STL.64 [R1+0x2120], R10 ;  /* 0x0021200a01007387 */ /* 0x000fe40000100a00 */
        /* <DEDUP_REMOVED lines=8> */
[----:B------:R-:W-:Y:S01]  /*44d90*/  STL.64 [R1+0x3a0], R20 ;  /* 0x0003a01401007387 */ /* 0x000fe20000100a00 */
[----:B------:R0:W-:Y:S03]  /*44da0*/  STL.64 [R1+0x3a8], R22 ;  /* 0x0003a81601007387 */ /* 0x0001e60000100a00 */
[----:B0-----:R-:W4:Y:S01]  /*44db0*/  LDL.LU.64 R22, [R1+0x2198] ;  /* 0x0021980001167983 */ /* 0x001f220000300a00 */
[----:B------:R-:W4:Y:S02]  /*44dc0*/  LDL.LU.64 R20, [R1+0x2190] ;  /* 0x0021900001147983 */ /* 0x000f240000300a00 */
[C---:B----4-:R-:W-:Y:S11]  /*44dd0*/  HMMA.16816.F32 R20, R16.reuse, R14, R20 ;  /* 0x0000000e1014723c */ /* 0x050ff60000001814 */
[----:B------:R-:W-:Y:S11]  /*44de0*/  @!UPT UIADD3 URZ, URZ, URZ, URZ ;  /* 0x0000003f3f3ff290 */ /* 0x000ff6000fffe03f */
[----:B------:R-:W-:Y:S01]  /*44df0*/  @!UPT UIADD3 URZ, URZ, URZ, URZ ;  /* 0x0000003f3f3ff290 */ /* 0x000fe2000fffe03f */
[----:B------:R-:W-:Y:S01]  /*44e00*/  STL.64 [R1+0x390], R20 ;  /* 0x0003901401007387 */ /* 0x000fe20000100a00 */
[----:B------:R0:W-:Y:S03]  /*44e10*/  STL.64 [R1+0x398], R22 ;  /* 0x0003981601007387 */ /* 0x0001e60000100a00 */
[----:B0-----:R-:W2:Y:S01]  /*44e20*/  LDL.LU.64 R22, [R1+0x2188] ;  /* 0x0021880001167983 */ /* 0x001ea20000300a00 */
[----:B------:R-:W-:Y:S02]  /*44e30*/  STL.64 [R1+0x2100], R14 ;  /* 0x0021000e01007387 */ /* 0x000fe40000100a00 */
[----:B------:R-:W4:Y:S02]  /*44e40*/  LDL R5, [R1+0x117c] ;  /* 0x00117c0001057983 */ /* 0x000f240000100800 */
[----:B------:R-:W-:Y:S01]  /*44e50*/  STL.64 [R1+0x2110], R6 ;  /* 0x0021100601007387 */ /* 0x000fe20000100a00 */
[----:B--2---:R-:W-:Y:S01]  /*44e60*/  HMMA.16816.F32 R24, R16, R22, R24 ;  /* 0x000000161018723c */ /* 0x004fe20000001818 */
[----:B----4-:R-:W-:Y:S01]  /*44e70*/  STL [R1+0x2108], R5 ;  /* 0x0021080501007387 */ /* 0x010fe20000100800 */
[----:B------:R-:W-:-:S02]  /*44e80*/  IMAD.MOV.U32 R3, RZ, RZ, R22 ;  /* 0x000000ffff037224 */ /* 0x000fc400078e0016 */
[----:B------:R-:W-:Y:S11]  /*44e90*/  IMAD.MOV.U32 R2, RZ, RZ, R23 ;  /* 0x000000ffff027224 */ /* 0x000ff600078e0017 */
[----:B------:R-:W-:Y:S08]  /*44ea0*/  @!UPT UIADD3 URZ, URZ, URZ, URZ ;  /* 0x0000003f3f3ff290 */ /* 0x000ff0000fffe03f */
[----:B------:R-:W-:Y:S01]  /*44eb0*/  STL.64 [R1+0x380], R24 ;  /* 0x0003801801007387 */ /* 0x000fe20000100a00 */
[----:B------:R0:W-:Y:S03]  /*44ec0*/  STL.64 [R1+0x388], R26 ;  /* 0x0003881a01007387 */ /* 0x0001e60000100a00 */
[----:B0-----:R-:W2:Y:S01]  /*44ed0*/  LDL.LU.64 R26, [R1+0x2180] ;  /* 0x00218000011a7983 */ /* 0x001ea20000300a00 */
[----:B------:R-:W2:Y:S02]  /*44ee0*/  LDL.LU.64 R24, [R1+0x2178] ;  /* 0x0021780001187983 */ /* 0x000ea40000300a00 */
[----:B------:R-:W2:Y:S02]  /*44ef0*/  LDL.LU.64 R22, [R1+0x2170] ;  /* 0x0021700001167983 */ /* 0x000ea40000300a00 */
[----:B--2---:R-:W-:Y:S01]  /*44f00*/  HMMA.16816.F32 R24, R16, R22, R24 ;  /* 0x000000161018723c */ /* 0x004fe20000001818 */
[----:B------:R-:W-:-:S02]  /*44f10*/  IMAD.MOV.U32 R6, RZ, RZ, R22 ;  /* 0x000000ffff067224 */ /* 0x000fc400078e0016 */
[----:B------:R-:W-:Y:S11]  /*44f20*/  IMAD.MOV.U32 R5, RZ, RZ, R23 ;  /* 0x000000ffff057224 */ /* 0x000ff600078e0017 */
[----:B------:R-:W-:Y:S09]  /*44f30*/  @!UPT UIADD3 URZ, URZ, URZ, URZ ;  /* 0x0000003f3f3ff290 */ /* 0x000ff2000fffe03f */
[----:B------:R0:W-:Y:S01]  /*44f40*/  STL.64 [R1+0x370], R24 ;  /* 0x0003701801007387 */ /* 0x0001e20000100a00 */
[----:B------:R-:W-:Y:S03]  /*44f50*/  STL.64 [R1+0x378], R26 ;  /* 0x0003781a01007387 */ /* 0x000fe60000100a00 */
[----:B0-----:R-:W2:Y:S01]  /*44f60*/  LDL.LU R24, [R1+0x2168] ;  /* 0x0021680001187983 */ /* 0x001ea20000300800 */
[----:B------:R-:W3:Y:S02]  /*44f70*/  LDL.LU.64 R22, [R1+0x2160] ;  /* 0x0021600001167983 */ /* 0x000ee40000300a00 */
[----:B---3--:R-:W-:Y:S01]  /*44f80*/  HMMA.16816.F32 R16, R16, R22, R8 ;  /* 0x000000161010723c */ /* 0x008fe20000001808 */
[----:B------:R-:W-:-:S06]  /*44f90*/  IMAD.MOV.U32 R7, RZ, RZ, R23 ;  /* 0x000000ffff077224 */ /* 0x000fcc00078e0017 */
[----:B------:R-:W-:Y:S11]  /*44fa0*/  IMAD.MOV.U32 R8, RZ, RZ, R22 ;  /* 0x000000ffff087224 */ /* 0x000ff600078e0016 */
[----:B------:R-:W-:Y:S05]  /*44fb0*/  @!UPT UIADD3 URZ, URZ, URZ, URZ ;  /* 0x0000003f3f3ff290 */ /* 0x000fea000fffe03f */
[----:B------:R0:W-:Y:S01]  /*44fc0*/  STL.64 [R1+0x4b0], R16 ;  /* 0x0004b01001007387 */ /* 0x0001e20000100a00 */
[----:B------:R1:W-:Y:S02]  /*44fd0*/  STL.64 [R1+0x4b8], R18 ;  /* 0x0004b81201007387 */ /* 0x0003e40000100a00 */
[----:B------:R-:W3:Y:S02]  /*44fe0*/  LDL.LU.64 R22, [R1+0x2158] ;  /* 0x0021580001167983 */ /* 0x000ee40000300a00 */
[----:B------:R-:W3:Y:S01]  /*44ff0*/  LDL.LU.64 R20, [R1+0x2150] ;  /* 0x0021500001147983 */ /* 0x000ee20000300a00 */
[----:B0-----:R-:W4:Y:S01]  /*45000*/  LDL.LU.64 R16, [R1] ;  /* 0x0000000001107983 */ /* 0x001f220000300a00 */
[----:B-1----:R-:W3:Y:S02]  /*45010*/  LDL.LU.64 R18, [R1+0x8] ;  /* 0x0000080001127983 */ /* 0x002ee40000300a00 */
[----:B--2---:R-:W-:Y:S02]  /*45020*/  IMAD.MOV.U32 R10, RZ, RZ, R24 ;  /* 0x000000ffff0a7224 */ /* 0x004fe400078e0018 */
[----:B------:R-:W-:Y:S01]  /*45030*/  IMAD.MOV.U32 R11, RZ, RZ, R4 ;  /* 0x000000ffff0b7224 */ /* 0x000fe200078e0004 */
[----:B---3--:R0:W-:Y:S01]  /*45040*/  STL.64 [R1+0x2048], R18 ;  /* 0x0020481201007387 */ /* 0x0081e20000100a00 */
[----:B----4-:R-:W-:Y:S02]  /*45050*/  STL.64 [R1+0x2040], R16 ;  /* 0x0020401001007387 */ /* 0x010fe40000100a00 */
[----:B0-----:R-:W-:-:S02]  /*45060*/  IMAD.MOV.U32 R18, RZ, RZ, R8 ;  /* 0x000000ffff127224 */ /* 0x001fc400078e0008 */
[----:B------:R-:W-:-:S05]  /*45070*/  IMAD.MOV.U32 R19, RZ, RZ, R7 ;  /* 0x000000ffff137224 */ /* 0x000fca00078e0007 */
[----:B------:R0:W-:Y:S01]  /*45080*/  STL.64 [R1+0x20c8], R18 ;  /* 0x0020c81201007387 */ /* 0x0001e20000100a00 */
[----:B------:R-:W-:Y:S02]  /*45090*/  STL.64 [R1+0x2138], R10 ;  /* 0x0021380a01007387 */ /* 0x000fe40000100a00 */
[----:B------:R-:W2:Y:S02]  /*450a0*/  LDL.LU R4, [R1+0x260] ;  /* 0x0002600001047983 */ /* 0x000ea40000300800 */
[----:B0-----:R-:W-:Y:S02]  /*450b0*/  IMAD.MOV.U32 R19, RZ, RZ, R5 ;  /* 0x000000ffff137224 */ /* 0x001fe400078e0005 */
[----:B------:R-:W-:Y:S01]  /*450c0*/  IMAD.MOV.U32 R18, RZ, RZ, R6 ;  /* 0x000000ffff127224 */ /* 0x000fe200078e0006 */
[----:B------:R-:W2:Y:S01]  /*450d0*/  LDL.LU R5, [R1+0x264] ;  /* 0x0002640001057983 */ /* 0x000ea20000300800 */
[----:B------:R-:W3:Y:S02]  /*450e0*/  LDL.LU R6, [R1+0x268] ;  /* 0x0002680001067983 */ /* 0x000ee40000300800 */
[----:B------:R-:W3:Y:S02]  /*450f0*/  LDL.LU R7, [R1+0x26c] ;  /* 0x00026c0001077983 */ /* 0x000ee40000300800 */
[----:B---3--:R-:W-:Y:S01]  /*45100*/  STL.64 [R1+0x2130], R6 ;  /* 0x0021300601007387 */ /* 0x008fe20000100a00 */
[----:B--2---:R0:W-:Y:S03]  /*45110*/  STL.64 [R1+0x2128], R4 ;  /* 0x0021280401007387 */ /* 0x0041e60000100a00 */
[----:B0-----:R-:W2:Y:S01]  /*45120*/  LDL.LU R4, [R1+0x270] ;  /* 0x0002700001047983 */ /* 0x001ea20000300800 */
[----:B------:R-:W2:Y:S02]  /*45130*/  LDL.LU R5, [R1+0x274] ;  /* 0x0002740001057983 */ /* 0x000ea40000300800 */
[----:B------:R-:W3:Y:S02]  /*45140*/  LDL.LU R6, [R1+0x278] ;  /* 0x0002780001067983 */ /* 0x000ee40000300800 */
[----:B------:R-:W3:Y:S02]  /*45150*/  LDL.LU R7, [R1+0x27c] ;  /* 0x00027c0001077983 */ /* 0x000ee40000300800 */
[----:B------:R-:W-:-:S02]  /*45160*/  IMAD.MOV.U32 R11, RZ, RZ, R12 ;  /* 0x000000ffff0b7224 */ /* 0x000fc400078e000c */
[----:B------:R-:W-:Y:S01]  /*45170*/  IMAD.MOV.U32 R10, RZ, RZ, R13 ;  /* 0x000000ffff0a7224 */ /* 0x000fe200078e000d */
[----:B---3--:R-:W-:Y:S01]  /*45180*/  STL.64 [R1+0x2148], R6 ;  /* 0x0021480601007387 */ /* 0x008fe20000100a00 */
        /* <DEDUP_REMOVED lines=8> */
[----:B------:R-:W3:Y:S01]  /*45210*/  LDL.LU R15, [R1+0x25c] ;  /* 0x00025c00010f7983 */ /* 0x000ee20000300800 */
[----:B------:R0:W-:Y:S01]  /*45220*/  STL.64 [R1+0x20e0], R18 ;  /* 0x0020e01201007387 */ /* 0x0001e20000100a00 */
[----:B------:R-:W4:Y:S02]  /*45230*/  LDL.LU R24, [R1+0x110] ;  /* 0x0001100001187983 */ /* 0x000f240000300800 */
[----:B------:R-:W4:Y:S02]  /*45240*/  LDL.LU R25, [R1+0x114] ;  /* 0x0001140001197983 */ /* 0x000f240000300800 */
[----:B------:R-:W2:Y:S01]  /*45250*/  LDL.LU R26, [R1+0x118] ;  /* 0x00011800011a7983 */ /* 0x000ea20000300800 */
[----:B------:R-:W2:Y:S01]  /*45260*/  LDL.LU R27, [R1+0x11c] ;  /* 0x00011c00011b7983 */ /* 0x000ea20000300800 */
[----:B0-----:R-:W-:-:S02]  /*45270*/  IMAD.MOV.U32 R18, RZ, RZ, R3 ;  /* 0x000000ffff127224 */ /* 0x001fc400078e0003 */
[----:B------:R-:W-:-:S05]  /*45280*/  IMAD.MOV.U32 R19, RZ, RZ, R2 ;  /* 0x000000ffff137224 */ /* 0x000fca00078e0002 */
[----:B------:R-:W-:Y:S04]  /*45290*/  STL.64 [R1+0x20f8], R18 ;  /* 0x0020f81201007387 */ /* 0x000fe80000100a00 */
[----:B--2---:R-:W-:Y:S01]  /*452a0*/  STL.64 [R1+0x20d8], R26 ;  /* 0x0020d81a01007387 */ /* 0x004fe20000100a00 */
[----:B----4-:R0:W-:Y:S03]  /*452b0*/  STL.64 [R1+0x20d0], R24 ;  /* 0x0020d01801007387 */ /* 0x0101e60000100a00 */
[----:B0-----:R-:W2:Y:S01]  /*452c0*/  LDL.LU R24, [R1+0x220] ;  /* 0x0002200001187983 */ /* 0x001ea20000300800 */
[----:B------:R-:W2:Y:S02]  /*452d0*/  LDL.LU R25, [R1+0x224] ;  /* 0x0002240001197983 */ /* 0x000ea40000300800 */
[----:B------:R-:W4:Y:S02]  /*452e0*/  LDL.LU R26, [R1+0x228] ;  /* 0x00022800011a7983 */ /* 0x000f240000300800 */
[----:B------:R-:W4:Y:S01]  /*452f0*/  LDL.LU R27, [R1+0x22c] ;  /* 0x00022c00011b7983 */ /* 0x000f220000300800 */
[C---:B------:R-:W-:Y:S01]  /*45300*/  HMMA.16816.F32 R8, R20.reuse, R10, R4 ;  /* 0x0000000a1408723c */ /* 0x040fe20000001804 */
[----:B------:R-:W3:Y:S01]  /*45310*/  LDL.LU R16, [R1+0x240] ;  /* 0x0002400001107983 */ /* 0x000ee20000300800 */
[----:B------:R-:W3:Y:S02]  /*45320*/  LDL.LU R17, [R1+0x244] ;  /* 0x0002440001117983 */ /* 0x000ee40000300800 */
[----:B------:R-:W3:Y:S02]  /*45330*/  LDL.LU R18, [R1+0x248] ;  /* 0x0002480001127983 */ /* 0x000ee40000300800 */
[----:B------:R-:W3:Y:S01]  /*45340*/  LDL.LU R19, [R1+0x24c] ;  /* 0x00024c0001137983 */ /* 0x000ee20000300800 */
[----:B----4-:R-:W-:Y:S01]  /*45350*/  STL.64 [R1+0x20f0], R26 ;  /* 0x0020f01a01007387 */ /* 0x010fe20000100a00 */
[----:B--2---:R0:W-:Y:S03]  /*45360*/  STL.64 [R1+0x20e8], R24 ;  /* 0x0020e81801007387 */ /* 0x0041e60000100a00 */
[----:B0-----:R-:W2:Y:S01]  /*45370*/  LDL.LU R24, [R1+0x230] ;  /* 0x0002300001187983 */ /* 0x001ea20000300800 */
[----:B------:R-:W2:Y:S02]  /*45380*/  LDL.LU R25, [R1+0x234] ;  /* 0x0002340001197983 */ /* 0x000ea40000300800 */
[----:B------:R-:W2:Y:S02]  /*45390*/  LDL.LU R26, [R1+0x238] ;  /* 0x00023800011a7983 */ /* 0x000ea40000300800 */
[----:B------:R-:W2:Y:S01]  /*453a0*/  LDL.LU R27, [R1+0x23c] ;  /* 0x00023c00011b7983 */ /* 0x000ea20000300800 */
[----:B------:R-:W4:Y:S01]  /*453b0*/  LDL.LU.64 R6, [R1+0x2148] ;  /* 0x0021480001067983 */ /* 0x000f220000300a00 */
[----:B------:R-:W4:Y:S05]  /*453c0*/  LDL.LU.64 R4, [R1+0x2140] ;  /* 0x0021400001047983 */ /* 0x000f2a0000300a00 */
[----:B------:R-:W-:Y:S02]  /*453d0*/  STL.64 [R1+0x2a0], R8 ;  /* 0x0002a00801007387 */ /* 0x000fe40000100a00 */
[----:B------:R0:W-:Y:S02]  /*453e0*/  STL.64 [R1+0x2a8], R10 ;  /* 0x0002a80a01007387 */ /* 0x0001e40000100a00 */
[----:B0-----:R-:W4:Y:S02]  /*453f0*/  LDL.LU.64 R10, [R1+0x2138] ;  /* 0x00213800010a7983 */ /* 0x001f240000300a00 */
[C---:B----4-:R-:W-:Y:S02]  /*45400*/  HMMA.16816.F32 R8, R20.reuse, R10, R4 ;  /* 0x0000000a1408723c */ /* 0x050fe40000001804 */
[----:B------:R-:W4:Y:S01]  /*45410*/  LDL.LU.64 R6, [R1+0x2130] ;  /* 0x0021300001067983 */ /* 0x000f220000300a00 */
[----:B------:R-:W4:Y:S11]  /*45420*/  LDL.LU.64 R4, [R1+0x2128] ;  /* 0x0021280001047983 */ /* 0x000f360000300a00 */
[----:B------:R-:W-:Y:S09]  /*45430*/  @!UPT UIADD3 URZ, URZ, URZ, URZ ;  /* 0x0000003f3f3ff290 */ /* 0x000ff2000fffe03f */
[----:B------:R-:W-:Y:S01]  /*45440*/  STL.64 [R1+0x290], R8 ;  /* 0x0002900801007387 */ /* 0x000fe20000100a00 */
[----:B------:R0:W-:Y:S03]  /*45450*/  STL.64 [R1+0x298], R10 ;  /* 0x0002980a01007387 */ /* 0x0001e60000100a00 */
[----:B0-----:R-:W4:Y:S01]  /*45460*/  LDL.LU.64 R10, [R1+0x2120] ;  /* 0x00212000010a7983 */ /* 0x001f220000300a00 */
[----:B------:R-:W2:Y:S01]  /*45470*/  LDL.LU.64 R8, [R1+0x2118] ;  /* 0x0021180001087983 */ /* 0x000ea20000300a00 */
[C---:B----4-:R-:W-:Y:S11]  /*45480*/  HMMA.16816.F32 R4, R20.reuse, R10, R4 ;  /* 0x0000000a1404723c */ /* 0x050ff60000001804 */
[----:B------:R-:W-:Y:S11]  /*45490*/  @!UPT UIADD3 URZ, URZ, URZ, URZ ;  /* 0x0000003f3f3ff290 */ /* 0x000ff6000fffe03f */
[----:B------:R-:W-:Y:S01]  /*454a0*/  @!UPT UIADD3 URZ, URZ, URZ, URZ ;  /* 0x0000003f3f3ff290 */ /* 0x000fe2000fffe03f */
[----:B------:R-:W-:Y:S01]  /*454b0*/  STL.64 [R1+0x280], R4 ;  /* 0x0002800401007387 */ /* 0x000fe20000100a00 */
[----:B------:R0:W-:Y:S03]  /*454c0*/  STL.64 [R1+0x288], R6 ;  /* 0x0002880601007387 */ /* 0x0001e60000100a00 */
[----:B0-----:R-:W3:Y:S01]  /*454d0*/  LDL.LU.64 R6, [R1+0x2110] ;  /* 0x0021100001067983 */ /* 0x001ee20000300a00 */
[----:B------:R-:W4:Y:S02]  /*454e0*/  LDL.LU R5, [R1+0x2108] ;  /* 0x0021080001057983 */ /* 0x000f240000300800 */
[----:B------:R0:W-:Y:S02]  /*454f0*/  STL.64 [R1+0x2088], R10 ;  /* 0x0020880a01007387 */ /* 0x0001e40000100a00 */
[----:B--2---:R-:W-:Y:S01]  /*45500*/  STL.64 [R1+0x2080], R8 ;  /* 0x0020800801007387 */ /* 0x004fe20000100a00 */
[----:B0-----:R-:W2:Y:S01]  /*45510*/  LDL.LU.64 R10, [R1+0x18] ;  /* 0x00001800010a7983 */ /* 0x001ea20000300a00 */
[C---:B---3--:R-:W-:Y:S03]  /*45520*/  HMMA.16816.F32 R12, R20.reuse, R6, R12 ;  /* 0x00000006140c723c */ /* 0x048fe6000000180c */
[----:B--2---:R0:W-:Y:S04]  /*45530*/  STL.64 [R1+0x20a0], R10 ;  /* 0x0020a00a01007387 */ /* 0x0041e80000100a00 */
[----:B0-----:R-:W2:Y:S11]  /*45540*/  LDL.LU.64 R10, [R1+0x28] ;  /* 0x00002800010a7983 */ /* 0x001eb60000300a00 */
[----:B------:R-:W-:Y:S05]  /*45550*/  @!UPT UIADD3 URZ, URZ, URZ, URZ ;  /* 0x0000003f3f3ff290 */ /* 0x000fea000fffe03f */
[----:B------:R-:W-:Y:S02]  /*45560*/  STL.64 [R1+0x270], R12 ;  /* 0x0002700c01007387 */ /* 0x000fe40000100a00 */
[----:B------:R0:W-:Y:S02]  /*45570*/  STL.64 [R1+0x278], R14 ;  /* 0x0002780e01007387 */ /* 0x0001e40000100a00 */
[----:B0-----:R-:W3:Y:S01]  /*45580*/  LDL.LU.64 R14, [R1+0x2100] ;  /* 0x00210000010e7983 */ /* 0x001ee20000300a00 */
[----:B------:R-:W-:Y:S02]  /*45590*/  STL.64 [R1+0x2078], R6 ;  /* 0x0020780601007387 */ /* 0x000fe40000100a00 */
[----:B----4-:R0:W-:Y:S02]  /*455a0*/  STL [R1+0x2074], R5 ;  /* 0x0020740501007387 */ /* 0x0101e40000100800 */
[----:B------:R-:W4:Y:S01]  /*455b0*/  LDL.LU R4, [R1+0x1d0] ;  /* 0x0001d00001047983 */ /* 0x000f220000300800 */
[----:B0-----:R-:W4:Y:S01]  /*455c0*/  LDL.LU R5, [R1+0x1d4] ;  /* 0x0001d40001057983 */ /* 0x001f220000300800 */
        /* <DEDUP_REMOVED lines=8> */
[C---:B---3--:R-:W-:Y:S01]  /*45650*/  HMMA.16816.F32 R16, R20.reuse, R14, R16 ;  /* 0x0000000e1410723c */ /* 0x048fe20000001810 */
[----:B----4-:R-:W-:Y:S01]  /*45660*/  STL.64 [R1+0x20b0], R6 ;  /* 0x0020b00601007387 */ /* 0x010fe20000100a00 */
        /* <DEDUP_REMOVED lines=23> */
[----:B---3--:R-:W-:Y:S02]  /*457e0*/  HMMA.16816.F32 R20, R20, R18, R24 ;  /* 0x000000121414723c */ /* 0x008fe40000001818 */
[----:B------:R-:W2:Y:S01]  /*457f0*/  LDL.LU.64 R26, [R1+0x20c0] ;  /* 0x0020c000011a7983 */ /* 0x000ea20000300a00 */
[----:B------:R-:W2:Y:S02]  /*45800*/  LDL.LU.64 R24, [R1+0x20b8] ;  /* 0x0020b80001187983 */ /* 0x000ea40000300a00 */
[----:B------:R-:W-:-:S02]  /*45810*/  IMAD.MOV.U32 R3, RZ, RZ, R10 ;  /* 0x000000ffff037224 */ /* 0x000fc400078e000a */
[----:B------:R-:W-:Y:S11]  /*45820*/  IMAD.MOV.U32 R2, RZ, RZ, R11 ;  /* 0x000000ffff027224 */ /* 0x000ff600078e000b */
[----:B------:R-:W-:Y:S05]  /*45830*/  @!UPT UIADD3 URZ, URZ, URZ, URZ ;  /* 0x0000003f3f3ff290 */ /* 0x000fea000fffe03f */
        /* <DEDUP_REMOVED lines=10> */
[----:B------:R-:W4:Y:S01]  /*458e0*/  LDL.LU R19, [R1+0x1cc] ;  /* 0x0001cc0001137983 */ /* 0x000f220000300800 */
        /* <DEDUP_REMOVED lines=23> */
[----:B0-----:R-:W4:Y:S01]  /*45a60*/  LDL.LU.64 R6, [R1+0x2078] ;  /* 0x0020780001067983 */ /* 0x001f220000300a00 */
[----:B------:R-:W2:Y:S02]  /*45a70*/  LDL.LU R5, [R1+0x2074] ;  /* 0x0020740001057983 */ /* 0x000ea40000300800 */
[----:B------:R-:W-:Y:S01]  /*45a80*/  STL.64 [R1+0x2068], R10 ;  /* 0x0020680a01007387 */ /* 0x000fe20000100a00 */
[----:B----4-:R-:W-:Y:S01]  /*45a90*/  HMMA.16816.F32 R16, R24, R6, R16 ;  /* 0x000000061810723c */ /* 0x010fe20000001810 */
[----:B------:R3:W-:Y:S01]  /*45aa0*/  STL.64 [R1+0x2008], R6 ;  /* 0x0020080601007387 */ /* 0x0007e20000100a00 */
[----:B--2---:R0:W-:Y:S05]  /*45ab0*/  STL [R1+0x2004], R5 ;  /* 0x0020040501007387 */ /* 0x0041ea0000100800 */
[----:B---3--:R-:W-:-:S02]  /*45ac0*/  IMAD.MOV.U32 R7, RZ, RZ, R8 ;  /* 0x000000ffff077224 */ /* 0x008fc400078e0008 */
[----:B------:R-:W-:Y:S11]  /*45ad0*/  IMAD.MOV.U32 R6, RZ, RZ, R9 ;  /* 0x000000ffff067224 */ /* 0x000ff600078e0009 */
[----:B------:R-:W-:Y:S03]  /*45ae0*/  @!UPT UIADD3 URZ, URZ, URZ, URZ ;  /* 0x0000003f3f3ff290 */ /* 0x000fe6000fffe03f */
[----:B------:R-:W-:Y:S01]  /*45af0*/  STL.64 [R1+0x1e0], R16 ;  /* 0x0001e01001007387 */ /* 0x000fe20000100a00 */
[----:B------:R1:W-:Y:S02]  /*45b00*/  STL.64 [R1+0x1e8], R18 ;  /* 0x0001e81201007387 */ /* 0x0003e40000100a00 */
[----:B------:R-:W2:Y:S02]  /*45b10*/  LDL.LU R4, [R1+0x40] ;  /* 0x0000400001047983 */ /* 0x000ea40000300800 */
[----:B0-----:R-:W2:Y:S01]  /*45b20*/  LDL.LU R5, [R1+0x44] ;  /* 0x0000440001057983 */ /* 0x001ea20000300800 */
[----:B------:R-:W3:Y:S01]  /*45b30*/  LDL.LU R8, [R1+0x1a0] ;  /* 0x0001a00001087983 */ /* 0x000ee20000300800 */
[----:B------:R-:W3:Y:S02]  /*45b40*/  LDL.LU R9, [R1+0x1a4] ;  /* 0x0001a40001097983 */ /* 0x000ee40000300800 */
[----:B------:R-:W3:Y:S02]  /*45b50*/  LDL.LU R10, [R1+0x1a8] ;  /* 0x0001a800010a7983 */ /* 0x000ee40000300800 */
[----:B------:R-:W3:Y:S01]  /*45b60*/  LDL.LU R11, [R1+0x1ac] ;  /* 0x0001ac00010b7983 */ /* 0x000ee20000300800 */
[----:B-1----:R-:W4:Y:S01]  /*45b70*/  LDL.LU.64 R18, [R1+0xc8] ;  /* 0x0000c80001127983 */ /* 0x002f220000300a00 */
[----:B------:R-:W-:Y:S03]  /*45b80*/  HMMA.16816.F32 R20, R24, R14, R20 ;  /* 0x0000000e1814723c */ /* 0x000fe60000001814 */
[----:B----4-:R0:W-:Y:S04]  /*45b90*/  STL.64 [R1+0x2060], R18 ;  /* 0x0020601201007387 */ /* 0x0101e80000100a00 */
[----:B0-----:R-:W3:Y:S01]  /*45ba0*/  LDL.LU.64 R18, [R1+0xd8] ;  /* 0x0000d80001127983 */ /* 0x001ee20000300a00 */
[----:B------:R0:W-:Y:S02]  /*45bb0*/  STL.64 [R1+0x2018], R6 ;  /* 0x0020180601007387 */ /* 0x0001e40000100a00 */
[----:B--2---:R-:W-:Y:S02]  /*45bc0*/  STL.64 [R1+0x2010], R4 ;  /* 0x0020100401007387 */ /* 0x004fe40000100a00 */
[----:B0-----:R-:W-:-:S02]  /*45bd0*/  IMAD.MOV.U32 R6, RZ, RZ, R13 ;  /* 0x000000ffff067224 */ /* 0x001fc400078e000d */
[----:B------:R-:W-:-:S05]  /*45be0*/  IMAD.MOV.U32 R7, RZ, RZ, R12 ;  /* 0x000000ffff077224 */ /* 0x000fca00078e000c */
[----:B------:R0:W-:Y:S02]  /*45bf0*/  STL.64 [R1+0x2028], R6 ;  /* 0x0020280601007387 */ /* 0x0001e40000100a00 */
[----:B0-----:R-:W-:Y:S02]  /*45c00*/  IMAD.MOV.U32 R6, RZ, RZ, R3 ;  /* 0x000000ffff067224 */ /* 0x001fe400078e0003 */
[----:B------:R-:W-:-:S05]  /*45c10*/  IMAD.MOV.U32 R7, RZ, RZ, R2 ;  /* 0x000000ffff077224 */ /* 0x000fca00078e0002 */
[----:B------:R0:W-:Y:S01]  /*45c20*/  STL.64 [R1+0x2050], R6 ;  /* 0x0020500601007387 */ /* 0x0001e20000100a00 */
[----:B------:R-:W2:Y:S02]  /*45c30*/  LDL.LU R4, [R1+0x80] ;  /* 0x0000800001047983 */ /* 0x000ea40000300800 */
[----:B------:R-:W2:Y:S01]  /*45c40*/  LDL.LU R5, [R1+0x84] ;  /* 0x0000840001057983 */ /* 0x000ea20000300800 */
[----:B0-----:R-:W2:Y:S01]  /*45c50*/  LDL.LU R6, [R1+0x88] ;  /* 0x0000880001067983 */ /* 0x001ea20000300800 */
[----:B------:R-:W2:Y:S02]  /*45c60*/  LDL.LU R7, [R1+0x8c] ;  /* 0x00008c0001077983 */ /* 0x000ea40000300800 */
[----:B------:R-:W-:Y:S02]  /*45c70*/  STL.64 [R1+0x1d0], R20 ;  /* 0x0001d01401007387 */ /* 0x000fe40000100a00 */
[----:B------:R0:W-:Y:S02]  /*45c80*/  STL.64 [R1+0x1d8], R22 ;  /* 0x0001d81601007387 */ /* 0x0001e40000100a00 */
[----:B0-----:R-:W-:-:S02]  /*45c90*/  IMAD.MOV.U32 R22, RZ, RZ, R14 ;  /* 0x000000ffff167224 */ /* 0x001fc400078e000e */
[----:B------:R-:W4:Y:S04]  /*45ca0*/  LDL.LU R14, [R1+0x2070] ;  /* 0x00207000010e7983 */ /* 0x000f280000300800 */
[----:B----4-:R0:W-:Y:S01]  /*45cb0*/  STL.64 [R1+0x2020], R14 ;  /* 0x0020200e01007387 */ /* 0x0101e20000100a00 */
[----:B------:R-:W4:Y:S02]  /*45cc0*/  LDL.LU R12, [R1+0x50] ;  /* 0x00005000010c7983 */ /* 0x000f240000300800 */
[----:B------:R-:W4:Y:S01]  /*45cd0*/  LDL.LU R13, [R1+0x54] ;  /* 0x00005400010d7983 */ /* 0x000f220000300800 */
[----:B0-----:R-:W2:Y:S01]  /*45ce0*/  LDL.LU R14, [R1+0x58] ;  /* 0x00005800010e7983 */ /* 0x001ea20000300800 */
[----:B------:R-:W2:Y:S01]  /*45cf0*/  LDL.LU R15, [R1+0x5c] ;  /* 0x00005c00010f7983 */ /* 0x000ea20000300800 */
[----:B---3--:R-:W-:Y:S02]  /*45d00*/  HMMA.16816.F32 R8, R24, R18, R8 ;  /* 0x000000121808723c */ /* 0x008fe40000001808 */
[----:B--2---:R-:W-:Y:S01]  /*45d10*/  STL.64 [R1+0x2038], R14 ;  /* 0x0020380e01007387 */ /* 0x004fe20000100a00 */
[----:B----4-:R0:W-:Y:S03]  /*45d20*/  STL.64 [R1+0x2030], R12 ;  /* 0x0020300c01007387 */ /* 0x0101e60000100a00 */
[----:B0-----:R-:W2:Y:S01]  /*45d30*/  LDL.LU R12, [R1+0x60] ;  /* 0x00006000010c7983 */ /* 0x001ea20000300800 */
[----:B------:R-:W2:Y:S02]  /*45d40*/  LDL.LU R13, [R1+0x64] ;  /* 0x00006400010d7983 */ /* 0x000ea40000300800 */
[----:B------:R-:W2:Y:S02]  /*45d50*/  LDL.LU R14, [R1+0x68] ;  /* 0x00006800010e7983 */ /* 0x000ea40000300800 */
[----:B------:R-:W2:Y:S01]  /*45d60*/  LDL.LU R15, [R1+0x6c] ;  /* 0x00006c00010f7983 */ /* 0x000ea20000300800 */
[----:B------:R0:W-:Y:S01]  /*45d70*/  STL [R1+0x2000], R22 ;  /* 0x0020001601007387 */ /* 0x0001e20000100800 */
[----:B------:R-:W3:Y:S02]  /*45d80*/  LDL.LU R20, [R1+0x190] ;  /* 0x0001900001147983 */ /* 0x000ee40000300800 */
[----:B------:R-:W3:Y:S01]  /*45d90*/  LDL.LU R21, [R1+0x194] ;  /* 0x0001940001157983 */ /* 0x000ee20000300800 */
[----:B0-----:R-:W3:Y:S01]  /*45da0*/  LDL.LU R22, [R1+0x198] ;  /* 0x0001980001167983 */ /* 0x001ee20000300800 */
[----:B------:R-:W3:Y:S06]  /*45db0*/  LDL.LU R23, [R1+0x19c] ;  /* 0x00019c0001177983 */ /* 0x000eec0000300800 */
[----:B------:R0:W-:Y:S02]  /*45dc0*/  STL.64 [R1+0x1c0], R8 ;  /* 0x0001c00801007387 */ /* 0x0001e40000100a00 */
[----:B------:R1:W-:Y:S02]  /*45dd0*/  STL.64 [R1+0x1c8], R10 ;  /* 0x0001c80a01007387 */ /* 0x0003e40000100a00 */
[----:B0-----:R-:W-:Y:S01]  /*45de0*/  IMAD.MOV.U32 R9, RZ, RZ, R18 ;  /* 0x000000ffff097224 */ /* 0x001fe200078e0012 */
[----:B-1----:R-:W4:Y:S01]  /*45df0*/  LDL.LU.64 R10, [R1+0x2068] ;  /* 0x00206800010a7983 */ /* 0x002f220000300a00 */
[----:B------:R-:W-:-:S02]  /*45e00*/  IMAD.MOV.U32 R8, RZ, RZ, R19 ;  /* 0x000000ffff087224 */ /* 0x000fc400078e0013 */
[----:B------:R-:W3:Y:S02]  /*45e10*/  LDL.LU.64 R18, [R1+0x2060] ;  /* 0x0020600001127983 */ /* 0x000ee40000300a00 */
[C---:B---3--:R-:W-:Y:S11]  /*45e20*/  HMMA.16816.F32 R20, R24.reuse, R18, R20 ;  /* 0x000000121814723c */ /* 0x048ff60000001814 */
[----:B------:R-:W-:Y:S11]  /*45e30*/  @!UPT UIADD3 URZ, URZ, URZ, URZ ;  /* 0x0000003f3f3ff290 */ /* 0x000ff6000fffe03f */
[----:B------:R-:W-:Y:S01]  /*45e40*/  @!UPT UIADD3 URZ, URZ, URZ, URZ ;  /* 0x0000003f3f3ff290 */ /* 0x000fe2000fffe03f */
[----:B------:R-:W-:Y:S01]  /*45e50*/  STL.64 [R1+0x4a0], R20 ;  /* 0x0004a01401007387 */ /* 0x000fe20000100a00 */
[----:B------:R0:W-:Y:S02]  /*45e60*/  STL.64 [R1+0x4a8], R22 ;  /* 0x0004a81601007387 */ /* 0x0001e40000100a00 */
[----:B0-----:R-:W-:Y:S02]  /*45e70*/  IMAD.MOV.U32 R22, RZ, RZ, R18 ;  /* 0x000000ffff167224 */ /* 0x001fe400078e0012 */
[----:B------:R-:W-:Y:S02]  /*45e80*/  IMAD.MOV.U32 R23, RZ, RZ, R19 ;  /* 0x000000ffff177224 */ /* 0x000fe400078e0013 */
[----:B------:R-:W3:Y:S02]  /*45e90*/  LDL.LU.64 R18, [R1+0x2058] ;  /* 0x0020580001127983 */ /* 0x000ee40000300a00 */
[----:B---3--:R-:W-:Y:S02]  /*45ea0*/  HMMA.16816.F32 R24, R24, R18, R4 ;  /* 0x000000121818723c */ /* 0x008fe40000001804 */
[----:B------:R-:W2:Y:S01]  /*45eb0*/  LDL.LU.64 R6, [R1+0x2050] ;  /* 0x0020500001067983 */ /* 0x000ea20000300a00 */
[----:B------:R-:W2:Y:S02]  /*45ec0*/  LDL.LU.64 R18, [R1+0x2048] ;  /* 0x0020480001127983 */ /* 0x000ea40000300a00 */
[----:B------:R-:W2:Y:S11]  /*45ed0*/  LDL.LU.64 R16, [R1+0x2040] ;  /* 0x0020400001107983 */ /* 0x000eb60000300a00 */
[----:B------:R-:W-:Y:S07]  /*45ee0*/  @!UPT UIADD3 URZ, URZ, URZ, URZ ;  /* 0x0000003f3f3ff290 */ /* 0x000fee000fffe03f */
[----:B------:R0:W-:Y:S01]  /*45ef0*/  STL.64 [R1+0x490], R24 ;  /* 0x0004901801007387 */ /* 0x0001e20000100a00 */
[----:B------:R1:W-:Y:S03]  /*45f00*/  STL.64 [R1+0x498], R26 ;  /* 0x0004981a01007387 */ /* 0x0003e60000100a00 */
[----:B0-----:R-:W3:Y:S01]  /*45f10*/  LDL.LU R24, [R1+0x30] ;  /* 0x0000300001187983 */ /* 0x001ee20000300800 */
[----:B------:R-:W3:Y:S02]  /*45f20*/  LDL.LU R25, [R1+0x34] ;  /* 0x0000340001197983 */ /* 0x000ee40000300800 */
[----:B-1----:R-:W3:Y:S01]  /*45f30*/  LDL.LU R26, [R1+0x38] ;  /* 0x00003800011a7983 */ /* 0x002ee20000300800 */
[C---:B--2---:R-:W-:Y:S01]  /*45f40*/  HMMA.16816.F32 R4, R16.reuse, R6, R12 ;  /* 0x000000061004723c */ /* 0x044fe2000000180c */
[----:B------:R-:W2:Y:S01]  /*45f50*/  LDL.LU.64 R14, [R1+0x2038] ;  /* 0x00203800010e7983 */ /* 0x000ea20000300a00 */
[----:B------:R-:W2:Y:S11]  /*45f60*/  LDL.LU.64 R12, [R1+0x2030] ;  /* 0x00203000010c7983 */ /* 0x000eb60000300a00 */
[----:B------:R-:W-:Y:S10]  /*45f70*/  @!UPT UIADD3 URZ, URZ, URZ, URZ ;  /* 0x0000003f3f3ff290 */ /* 0x000ff4000fffe03f */
[----:B------:R-:W-:Y:S01]  /*45f80*/  STL.64 [R1+0x4c0], R4 ;  /* 0x0004c00401007387 */ /* 0x000fe20000100a00 */
[----:B------:R0:W-:Y:S03]  /*45f90*/  STL.64 [R1+0x4c8], R6 ;  /* 0x0004c80601007387 */ /* 0x0001e60000100a00 */
[----:B0-----:R-:W2:Y:S02]  /*45fa0*/  LDL.LU.64 R6, [R1+0x2028] ;  /* 0x0020280001067983 */ /* 0x001ea40000300a00 */
[C---:B--2---:R-:W-:Y:S02]  /*45fb0*/  HMMA.16816.F32 R4, R16.reuse, R6, R12 ;  /* 0x000000061004723c */ /* 0x044fe4000000180c */
[----:B------:R-:W2:Y:S11]  /*45fc0*/  LDL.LU.64 R14, [R1+0x2020] ;  /* 0x00202000010e7983 */ /* 0x000eb60000300a00 */
[----:B------:R-:W-:Y:S10]  /*45fd0*/  @!UPT UIADD3 URZ, URZ, URZ, URZ ;  /* 0x0000003f3f3ff290 */ /* 0x000ff4000fffe03f */
[----:B------:R-:W-:Y:S01]  /*45fe0*/  STL.64 [R1+0x480], R4 ;  /* 0x0004800401007387 */ /* 0x000fe20000100a00 */
[----:B------:R0:W-:Y:S03]  /*45ff0*/  STL.64 [R1+0x488], R6 ;  /* 0x0004880601007387 */ /* 0x0001e60000100a00 */
[----:B0-----:R-:W4:Y:S01]  /*46000*/  LDL.LU.64 R6, [R1+0x2018] ;  /* 0x0020180001067983 */ /* 0x001f220000300a00 */
[----:B------:R-:W4:Y:S02]  /*46010*/  LDL.LU.64 R4, [R1+0x2010] ;  /* 0x0020100001047983 */ /* 0x000f240000300a00 */
[----:B----4-:R-:W-:Y:S11]  /*46020*/  HMMA.16816.F32 R4, R16, R10, R4 ;  /* 0x0000000a1004723c */ /* 0x010ff60000001804 */
[----:B------:R-:W-:Y:S11]  /*46030*/  @!UPT UIADD3 URZ, URZ, URZ, URZ ;  /* 0x0000003f3f3ff290 */ /* 0x000ff6000fffe03f */
[----:B------:R-:W-:Y:S01]  /*46040*/  @!UPT UIADD3 URZ, URZ, URZ, URZ ;  /* 0x0000003f3f3ff290 */ /* 0x000fe2000fffe03f */
[----:B------:R-:W-:Y:S01]  /*46050*/  STL.64 [R1+0x400], R4 ;  /* 0x0004000401007387 */ /* 0x000fe20000100a00 */
[----:B------:R0:W-:Y:S03]  /*46060*/  STL.64 [R1+0x408], R6 ;  /* 0x0004080601007387 */ /* 0x0001e60000100a00 */
[----:B0-----:R-:W3:Y:S01]  /*46070*/  LDL.LU.64 R6, [R1+0x2008] ;  /* 0x0020080001067983 */ /* 0x001ee20000300a00 */
[----:B------:R-:W4:Y:S02]  /*46080*/  LDL.LU R5, [R1+0x2004] ;  /* 0x0020040001057983 */ /* 0x000f240000300800 */
[----:B------:R-:W-:Y:S02]  /*46090*/  IMAD.MOV.U32 R27, RZ, RZ, R0 ;  /* 0x000000ffff1b7224 */ /* 0x000fe400078e0000 */
[----:B------:R-:W-:Y:S02]  /*460a0*/  IMAD.MOV.U32 R21, RZ, RZ, R16 ;  /* 0x000000ffff157224 */ /* 0x000fe400078e0010 */
[----:B------:R-:W-:-:S02]  /*460b0*/  IMAD.MOV.U32 R20, RZ, RZ, R17 ;  /* 0x000000ffff147224 */ /* 0x000fc400078e0011 */
[----:B------:R-:W-:Y:S02]  /*460c0*/  IMAD.MOV.U32 R13, RZ, RZ, R18 ;  /* 0x000000ffff0d7224 */ /* 0x000fe400078e0012 */
[----:B------:R-:W-:Y:S01]  /*460d0*/  IMAD.MOV.U32 R12, RZ, RZ, R19 ;  /* 0x000000ffff0c7224 */ /* 0x000fe200078e0013 */
[----:B---3--:R-:W-:Y:S01]  /*460e0*/  HMMA.16816.F32 R24, R16, R6, R24 ;  /* 0x000000061018723c */ /* 0x008fe20000001818 */
[----:B--2---:R-:W0:Y:S11]  /*460f0*/  LDSM.16.MT88.4 R16, [R14+0x26000] ;  /* 0x026000000e10783b */ /* 0x004e360000004200 */
[----:B------:R-:W-:Y:S11]  /*46100*/  @!UPT UIADD3 URZ, URZ, URZ, URZ ;  /* 0x0000003f3f3ff290 */ /* 0x000ff6000fffe03f */
[----:B------:R-:W-:Y:S01]  /*46110*/  STL.64 [R1+0x350], R24 ;  /* 0x0003501801007387 */ /* 0x000fe20000100a00 */
[----:B------:R-:W-:Y:S02]  /*46120*/  STL.64 [R1+0x358], R26 ;  /* 0x0003581a01007387 */ /* 0x000fe40000100a00 */
[----:B----4-:R-:W1:Y:S01]  /*46130*/  LDSM.16.M88.4 R24, [R5+0x80] ;  /* 0x000080000518783b */ /* 0x010e620000000200 */
[----:B0-----:R-:W-:Y:S03]  /*46140*/  STL.64 [R1+0x1fb0], R18 ;  /* 0x001fb01201007387 */ /* 0x001fe60000100a00 */
[----:B------:R-:W-:Y:S02]  /*46150*/  STL.64 [R1+0x1fa8], R16 ;  /* 0x001fa81001007387 */ /* 0x000fe40000100a00 */
[----:B------:R-:W0:Y:S04]  /*46160*/  LDSM.16.M88.4 R16, [R5+0x4080] ;  /* 0x004080000510783b */ /* 0x000e280000000200 */
[----:B-1----:R-:W-:Y:S01]  /*46170*/  IMAD.MOV.U32 R0, RZ, RZ, R27 ;  /* 0x000000ffff007224 */ /* 0x002fe200078e001b */
[----:B------:R-:W-:Y:S01]  /*46180*/  STL.64 [R1+0x60], R24 ;  /* 0x0000601801007387 */ /* 0x000fe20000100a00 */
[----:B------:R-:W-:Y:S03]  /*46190*/  STL.64 [R1+0x68], R26 ;  /* 0x0000681a01007387 */ /* 0x000fe60000100a00 */
[----:B------:R-:W-:Y:S04]  /*461a0*/  STL [R1+0x1c0c], R0 ;  /* 0x001c0c0001007387 */ /* 0x000fe80000100800 */
[----:B0-----:R-:W-:Y:S01]  /*461b0*/  STL.64 [R1+0x50], R16 ;  /* 0x0000501001007387 */ /* 0x001fe20000100a00 */
[----:B------:R-:W-:-:S02]  /*461c0*/  IMAD.MOV.U32 R2, RZ, RZ, R16 ;  /* 0x000000ffff027224 */ /* 0x000fc400078e0010 */
[----:B------:R-:W-:Y:S02]  /*461d0*/  STL.64 [R1+0x58], R18 ;  /* 0x0000581201007387 */ /* 0x000fe40000100a00 */
[----:B------:R-:W-:Y:S02]  /*461e0*/  IMAD.MOV.U32 R3, RZ, RZ, R17 ;  /* 0x000000ffff037224 */ /* 0x000fe400078e0011 */
[----:B------:R-:W0:Y:S01]  /*461f0*/  LDSM.16.M88.4 R16, [R5+0x8080] ;  /* 0x008080000510783b */ /* 0x000e220000000200 */
[----:B------:R-:W-:Y:S02]  /*46200*/  IMAD.MOV.U32 R6, RZ, RZ, R24 ;  /* 0x000000ffff067224 */ /* 0x000fe400078e0018 */
[----:B------:R-:W-:Y:S02]  /*46210*/  IMAD.MOV.U32 R4, RZ, RZ, R25 ;  /* 0x000000ffff047224 */ /* 0x000fe400078e0019 */
[----:B------:R-:W1:Y:S04]  /*46220*/  LDSM.16.M88.4 R24, [R5+0xc080] ;  /* 0x00c080000518783b */ /* 0x000e680000000200 */
[----:B0-----:R-:W-:Y:S01]  /*46230*/  STL.64 [R1+0x40], R16 ;  /* 0x0000401001007387 */ /* 0x001fe20000100a00 */
[----:B------:R-:W-:Y:S02]  /*46240*/  STL.64 [R1+0x48], R18 ;  /* 0x0000481201007387 */ /* 0x000fe40000100a00 */
[----:B------:R-:W0:Y:S01]  /*46250*/  LDSM.16.M88.4 R16, [R5+0x10080] ;  /* 0x010080000510783b */ /* 0x000e220000000200 */
[----:B-1----:R-:W-:Y:S03]  /*46260*/  STL.64 [R1+0x30], R24 ;  /* 0x0000301801007387 */ /* 0x002fe60000100a00 */
[----:B------:R-:W-:Y:S02]  /*46270*/  STL.64 [R1+0x38], R26 ;  /* 0x0000381a01007387 */ /* 0x000fe40000100a00 */
[----:B------:R-:W-:Y:S01]  /*46280*/  LDSM.16.M88.4 R24, [R5+0x14080] ;  /* 0x014080000518783b */ /* 0x000fe20000000200 */
[----:B0-----:R0:W-:Y:S03]  /*46290*/  STL.64 [R1+0x20], R16 ;  /* 0x0000201001007387 */ /* 0x0011e60000100a00 */
[----:B------:R-:W-:-:S02]  /*462a0*/  IMAD.MOV.U32 R28, RZ, RZ, R16 ;  /* 0x000000ffff1c7224 */ /* 0x000fc400078e0010 */
[----:B------:R1:W-:Y:S02]  /*462b0*/  STL.64 [R1+0x28], R18 ;  /* 0x0000281201007387 */ /* 0x0003e40000100a00 */
[----:B------:R-:W-:Y:S01]  /*462c0*/  IMAD.MOV.U32 R29, RZ, RZ, R17 ;  /* 0x000000ffff1d7224 */ /* 0x000fe200078e0011 */
[----:B0-----:R-:W2:Y:S01]  /*462d0*/  LDL.LU R16, [R1+0x520] ;  /* 0x0005200001107983 */ /* 0x001ea20000300800 */
[----:B------:R-:W2:Y:S02]  /*462e0*/  LDL.LU R17, [R1+0x524] ;  /* 0x0005240001117983 */ /* 0x000ea40000300800 */
[----:B-1----:R-:W3:Y:S02]  /*462f0*/  LDL.LU R18, [R1+0x528] ;  /* 0x0005280001127983 */ /* 0x002ee40000300800 */
[----:B------:R-:W3:Y:S02]  /*46300*/  LDL.LU R19, [R1+0x52c] ;  /* 0x00052c0001137983 */ /* 0x000ee40000300800 */
[----:B---3--:R0:W-:Y:S01]  /*46310*/  STL.64 [R1+0x1fc0], R18 ;  /* 0x001fc01201007387 */ /* 0x0081e20000100a00 */
[----:B--2---:R-:W-:Y:S02]  /*46320*/  STL.64 [R1+0x1fb8], R16 ;  /* 0x001fb81001007387 */ /* 0x004fe40000100a00 */
[----:B0-----:R-:W-:-:S02]  /*46330*/  IMAD.MOV.U32 R18, RZ, RZ, R22 ;  /* 0x000000ffff127224 */ /* 0x001fc400078e0016 */
[----:B------:R-:W-:Y:S01]  /*46340*/  IMAD.MOV.U32 R19, RZ, RZ, R23 ;  /* 0x000000ffff137224 */ /* 0x000fe200078e0017 */
[----:B------:R-:W2:Y:S04]  /*46350*/  LDL.LU R22, [R1+0x2000] ;  /* 0x0020000001167983 */ /* 0x000ea80000300800 */
[----:B------:R0:W-:Y:S02]  /*46360*/  STL.64 [R1+0x1fd0], R18 ;  /* 0x001fd01201007387 */ /* 0x0001e40000100a00 */
[----:B0-----:R-:W-:Y:S02]  /*46370*/  IMAD.MOV.U32 R18, RZ, RZ, R9 ;  /* 0x000000ffff127224 */ /* 0x001fe400078e0009 */
[----:B------:R-:W-:Y:S02]  /*46380*/  IMAD.MOV.U32 R19, RZ, RZ, R8 ;  /* 0x000000ffff137224 */ /* 0x000fe400078e0008 */
[----:B------:R-:W0:Y:S04]  /*46390*/  LDSM.16.M88.4 R8, [R5+0x18080] ;  /* 0x018080000508783b */ /* 0x000e280000000200 */
[----:B------:R-:W-:Y:S04]  /*463a0*/  STL.64 [R1+0x1fe8], R18 ;  /* 0x001fe81201007387 */ /* 0x000fe80000100a00 */
[----:B0-----:R-:W-:Y:S01]  /*463b0*/  STL [R1+0x1b8c], R10 ;  /* 0x001b8c0a01007387 */ /* 0x001fe20000100800 */
[----:B------:R-:W-:Y:S02]  /*463c0*/  STL [R1+0x1b88], R11 ;  /* 0x001b880b01007387 */ /* 0x000fe40000100800 */
[----:B------:R0:W-:Y:S02]  /*463d0*/  STL.64 [R1+0x1fc8], R8 ;  /* 0x001fc80801007387 */ /* 0x0001e40000100a00 */
[----:B0-----:R-:W3:Y:S01]  /*463e0*/  LDL.LU R8, [R1+0x570] ;  /* 0x0005700001087983 */ /* 0x001ee20000300800 */
[----:B------:R-:W3:Y:S02]  /*463f0*/  LDL.LU R9, [R1+0x574] ;  /* 0x0005740001097983 */ /* 0x000ee40000300800 */
[----:B------:R-:W4:Y:S02]  /*46400*/  LDL.LU R10, [R1+0x578] ;  /* 0x00057800010a7983 */ /* 0x000f240000300800 */
[----:B------:R-:W4:Y:S02]  /*46410*/  LDL.LU R11, [R1+0x57c] ;  /* 0x00057c00010b7983 */ /* 0x000f240000300800 */
[----:B------:R-:W-:-:S02]  /*46420*/  IMAD.MOV.U32 R19, RZ, RZ, R15 ;  /* 0x000000ffff137224 */ /* 0x000fc400078e000f */
[----:B------:R-:W2:Y:S04]  /*46430*/  LDL R15, [R1+0x760] ;  /* 0x00076000010f7983 */ /* 0x000ea80000100800 */
[----:B----4-:R-:W-:Y:S01]  /*46440*/  STL.64 [R1+0x1fe0], R10 ;  /* 0x001fe00a01007387 */ /* 0x010fe20000100a00 */
[----:B---3--:R0:W-:Y:S03]  /*46450*/  STL.64 [R1+0x1fd8], R8 ;  /* 0x001fd80801007387 */ /* 0x0081e60000100a00 */
[----:B0-----:R-:W3:Y:S01]  /*46460*/  LDL.LU R8, [R1+0x580] ;  /* 0x0005800001087983 */ /* 0x001ee20000300800 */
[----:B------:R-:W3:Y:S02]  /*46470*/  LDL.LU R9, [R1+0x584] ;  /* 0x0005840001097983 */ /* 0x000ee40000300800 */
[----:B------:R-:W4:Y:S02]  /*46480*/  LDL.LU R10, [R1+0x588] ;  /* 0x00058800010a7983 */ /* 0x000f240000300800 */
[----:B------:R-:W4:Y:S02]  /*46490*/  LDL.LU R11, [R1+0x58c] ;  /* 0x00058c00010b7983 */ /* 0x000f240000300800 */
[----:B--2---:R-:W-:Y:S01]  /*464a0*/  IMAD.MOV.U32 R18, RZ, RZ, R22 ;  /* 0x000000ffff127224 */ /* 0x004fe200078e0016 */
[----:B----4-:R-:W-:Y:S01]  /*464b0*/  STL.64 [R1+0x1ff8], R10 ;  /* 0x001ff80a01007387 */ /* 0x010fe20000100a00 */
[----:B---3--:R0:W-:Y:S03]  /*464c0*/  STL.64 [R1+0x1ff0], R8 ;  /* 0x001ff00801007387 */ /* 0x0081e60000100a00 */
[----:B0-----:R-:W2:Y:S01]  /*464d0*/  LDL.LU R8, [R1+0x590] ;  /* 0x0005900001087983 */ /* 0x001ea20000300800 */
[----:B------:R-:W2:Y:S02]  /*464e0*/  LDL.LU R9, [R1+0x594] ;  /* 0x0005940001097983 */ /* 0x000ea40000300800 */
[----:B------:R-:W2:Y:S02]  /*464f0*/  LDL.LU R10, [R1+0x598] ;  /* 0x00059800010a7983 */ /* 0x000ea40000300800 */
[----:B------:R-:W2:Y:S01]  /*46500*/  LDL.LU R11, [R1+0x59c] ;  /* 0x00059c00010b7983 */ /* 0x000ea20000300800 */
[----:B------:R-:W-:Y:S01]  /*46510*/  STL.64 [R1+0x10], R24 ;  /* 0x0000101801007387 */ /* 0x000fe20000100a00 */
[----:B------:R-:W-:Y:S02]  /*46520*/  STL.64 [R1+0x18], R26 ;  /* 0x0000181a01007387 */ /* 0x000fe40000100a00 */
[----:B------:R0:W-:Y:S02]  /*46530*/  STL.64 [R1+0x1f40], R24 ;  /* 0x001f401801007387 */ /* 0x0001e40000100a00 */
[----:B0-----:R-:W-:-:S02]  /*46540*/  IMAD.MOV.U32 R24, RZ, RZ, R6 ;  /* 0x000000ffff187224 */ /* 0x001fc400078e0006 */
[----:B------:R-:W-:Y:S02]  /*46550*/  IMAD.MOV.U32 R25, RZ, RZ, R4 ;  /* 0x000000ffff197224 */ /* 0x000fe400078e0004 */
[----:B------:R-:W0:Y:S04]  /*46560*/  LDSM.16.M88.4 R4, [R5+0x1c080] ;  /* 0x01c080000504783b */ /* 0x000e280000000200 */
[----:B0-----:R-:W-:Y:S01]  /*46570*/  STL [R1+0x1aec], R6 ;  /* 0x001aec0601007387 */ /* 0x001fe20000100800 */
[----:B------:R-:W-:Y:S02]  /*46580*/  STL [R1+0x1ae8], R7 ;  /* 0x001ae80701007387 */ /* 0x000fe40000100800 */
[----:B------:R0:W-:Y:S02]  /*46590*/  STL.64 [R1+0x1f80], R4 ;  /* 0x001f800401007387 */ /* 0x0001e40000100a00 */
[----:B0-----:R-:W-:-:S02]  /*465a0*/  IMAD.MOV.U32 R4, RZ, RZ, R21 ;  /* 0x000000ffff047224 */ /* 0x001fc400078e0015 */
[----:B------:R-:W-:Y:S02]  /*465b0*/  IMAD.MOV.U32 R5, RZ, RZ, R20 ;  /* 0x000000ffff057224 */ /* 0x000fe400078e0014 */
[----:B------:R-:W0:Y:S01]  /*465c0*/  LDSM.16.MT88.4 R20, [R14+0x26080] ;  /* 0x026080000e14783b */ /* 0x000e220000004200 */
[----:B------:R-:W-:Y:S02]  /*465d0*/  IMAD.MOV.U32 R6, RZ, RZ, R13 ;  /* 0x000000ffff067224 */ /* 0x000fe400078e000d */
[----:B------:R-:W-:Y:S02]  /*465e0*/  IMAD.MOV.U32 R7, RZ, RZ, R12 ;  /* 0x000000ffff077224 */ /* 0x000fe400078e000c */
[----:B------:R-:W1:Y:S04]  /*465f0*/  LDSM.16.MT88.4 R12, [R15+0x26000] ;  /* 0x026000000f0c783b */ /* 0x000e680000004200 */
[----:B0-----:R-:W-:Y:S01]  /*46600*/  STL.64 [R1+0x1f38], R22 ;  /* 0x001f381601007387 */ /* 0x001fe20000100a00 */
[----:B------:R0:W-:Y:S03]  /*46610*/  STL.64 [R1+0x1f30], R20 ;  /* 0x001f301401007387 */ /* 0x0001e60000100a00 */
[----:B0-----:R-:W3:Y:S01]  /*46620*/  LDL.LU R20, [R1+0x510] ;  /* 0x0005100001147983 */ /* 0x001ee20000300800 */
[----:B------:R-:W3:Y:S02]  /*46630*/  LDL.LU R21, [R1+0x514] ;  /* 0x0005140001157983 */ /* 0x000ee40000300800 */
[----:B------:R-:W3:Y:S02]  /*46640*/  LDL.LU R22, [R1+0x518] ;  /* 0x0005180001167983 */ /* 0x000ee40000300800 */
[----:B------:R-:W3:Y:S01]  /*46650*/  LDL.LU R23, [R1+0x51c] ;  /* 0x00051c0001177983 */ /* 0x000ee20000300800 */
[----:B-1----:R0:W-:Y:S01]  /*46660*/  STL.64 [R1+0x1eb8], R14 ;  /* 0x001eb80e01007387 */ /* 0x0021e20000100a00 */
[----:B------:R-:W-:Y:S03]  /*46670*/  STL.64 [R1+0x1eb0], R12 ;  /* 0x001eb00c01007387 */ /* 0x000fe60000100a00 */
[----:B0-----:R-:W4:Y:S01]  /*46680*/  LDL.LU R14, [R1+0xb8] ;  /* 0x0000b800010e7983 */ /* 0x001f220000300800 */
[----:B------:R-:W4:Y:S01]  /*46690*/  LDL.LU R15, [R1+0xbc] ;  /* 0x0000bc00010f7983 */ /* 0x000f220000300800 */
[C---:B--2---:R-:W-:Y:S02]  /*466a0*/  HMMA.16816.F32 R16, R4.reuse, R18, R8 ;  /* 0x000000120410723c */ /* 0x044fe40000001808 */
[----:B------:R-:W2:Y:S01]  /*466b0*/  LDL.LU.64 R10, [R1+0x1ff8] ;  /* 0x001ff800010a7983 */ /* 0x000ea20000300a00 */
[----:B------:R-:W2:Y:S11]  /*466c0*/  LDL.LU.64 R8, [R1+0x1ff0] ;  /* 0x001ff00001087983 */ /* 0x000eb60000300a00 */
[----:B------:R-:W-:Y:S09]  /*466d0*/  @!UPT UIADD3 URZ, URZ, URZ, URZ ;  /* 0x0000003f3f3ff290 */ /* 0x000ff2000fffe03f */
[----:B------:R-:W-:Y:S01]  /*466e0*/  STL.64 [R1+0xa0], R16 ;  /* 0x0000a01001007387 */ /* 0x000fe20000100a00 */
[----:B------:R0:W-:Y:S02]  /*466f0*/  STL [R1+0xa8], R18 ;  /* 0x0000a81201007387 */ /* 0x0001e40000100800 */
[----:B------:R-:W-:Y:S02]  /*46700*/  IMAD.MOV.U32 R0, RZ, RZ, R19 ;  /* 0x000000ffff007224 */ /* 0x000fe400078e0013 */
[----:B0-----:R-:W2:Y:S03]  /*46710*/  LDL.LU.64 R18, [R1+0x1fe8] ;  /* 0x001fe80001127983 */ /* 0x001ea60000300a00 */
        /* <DEDUP_REMOVED lines=15> */
[----:B----4-:R-:W-:Y:S01]  /*46810*/  HMMA.16816.F32 R12, R4, R14, R16 ;  /* 0x0000000e040c723c */ /* 0x010fe20000001810 */
[----:B------:R-:W3:Y:S01]  /*46820*/  LDL.LU.64 R18, [R1+0x1fb0] ;  /* 0x001fb00001127983 */ /* 0x000ee20000300a00 */
[----:B------:R-:W3:Y:S05]  /*46830*/  LDL.LU.64 R16, [R1+0x1fa8] ;  /* 0x001fa80001107983 */ /* 0x000eea0000300a00 */
[----:B------:R-:W-:-:S02]  /*46840*/  IMAD.MOV.U32 R4, RZ, RZ, R2 ;  /* 0x000000ffff047224 */ /* 0x000fc400078e0002 */
[----:B------:R-:W4:Y:S11]  /*46850*/  LDL.LU R2, [R1+0x1fa4] ;  /* 0x001fa40001027983 */ /* 0x000f360000300800 */
[----:B------:R-:W-:Y:S03]  /*46860*/  @!UPT UIADD3 URZ, URZ, URZ, URZ ;  /* 0x0000003f3f3ff290 */ /* 0x000fe6000fffe03f */
[----:B------:R-:W-:Y:S01]  /*46870*/  STL.64 [R1+0x70], R12 ;  /* 0x0000700c01007387 */ /* 0x000fe20000100a00 */
[----:B------:R3:W-:Y:S02]  /*46880*/  STL.64 [R1+0x78], R14 ;  /* 0x0000780e01007387 */ /* 0x0007e40000100a00 */
[----:B------:R-:W-:Y:S02]  /*46890*/  IMAD.MOV.U32 R5, RZ, RZ, R3 ;  /* 0x000000ffff057224 */ /* 0x000fe400078e0003 */
[----:B------:R-:W2:Y:S01]  /*468a0*/  LDL.LU R3, [R1+0x1fa0] ;  /* 0x001fa00001037983 */ /* 0x000ea20000300800 */
[----:B---3--:R-:W-:Y:S07]  /*468b0*/  HMMA.16816.F32 R12, R16, R24, R20 ;  /* 0x00000018100c723c */ /* 0x008fee0000001814 */
[----:B------:R-:W-:-:S02]  /*468c0*/  IMAD.MOV.U32 R24, RZ, RZ, R28 ;  /* 0x000000ffff187224 */ /* 0x000fc400078e001c */
[----:B------:R-:W-:Y:S11]  /*468d0*/  IMAD.MOV.U32 R25, RZ, RZ, R29 ;  /* 0x000000ffff197224 */ /* 0x000ff600078e001d */
[----:B------:R-:W-:Y:S03]  /*468e0*/  @!UPT UIADD3 URZ, URZ, URZ, URZ ;  /* 0x0000003f3f3ff290 */ /* 0x000fe6000fffe03f */
[----:B------:R0:W-:Y:S01]  /*468f0*/  STL.64 [R1+0x348], R14 ;  /* 0x0003480e01007387 */ /* 0x0001e20000100a00 */
[----:B------:R-:W3:Y:S02]  /*46900*/  LDL.LU R28, [R1+0x1f9c] ;  /* 0x001f9c00011c7983 */ /* 0x000ee40000300800 */
[----:B------:R-:W-:Y:S02]  /*46910*/  IMAD.MOV.U32 R10, RZ, RZ, R12 ;  /* 0x000000ffff0a7224 */ /* 0x000fe400078e000c */
[----:B------:R-:W2:Y:S02]  /*46920*/  LDL.LU R29, [R1+0x1f98] ;  /* 0x001f9800011d7983 */ /* 0x000ea40000300800 */
[----:B------:R-:W-:Y:S01]  /*46930*/  IMAD.MOV.U32 R11, RZ, RZ, R13 ;  /* 0x000000ffff0b7224 */ /* 0x000fe200078e000d */
[----:B------:R-:W2:Y:S01]  /*46940*/  LDL.LU R12, [R1+0x320] ;  /* 0x00032000010c7983 */ /* 0x000ea20000300800 */
[----:B------:R-:W2:Y:S03]  /*46950*/  LDL.LU R13, [R1+0x324] ;  /* 0x00032400010d7983 */ /* 0x000ea60000300800 */
        /* <DEDUP_REMOVED lines=10> */
[----:B------:R-:W3:Y:S02]  /*46a00*/  LDL.LU R21, [R1+0x2f4] ;  /* 0x0002f40001157983 */ /* 0x000ee40000300800 */
[----:B------:R-:W3:Y:S01]  /*46a10*/  LDL.LU R22, [R1+0x2f8] ;  /* 0x0002f80001167983 */ /* 0x000ee20000300800 */
[----:B------:R-:W3:Y:S04]  /*46a20*/  LDL.LU R23, [R1+0x2fc] ;  /* 0x0002fc0001177983 */ /* 0x000ee80000300800 */
[----:B0-----:R-:W3:Y:S01]  /*46a30*/  LDL.LU R24, [R1+0x310] ;  /* 0x0003100001187983 */ /* 0x001ee20000300800 */
[----:B------:R-:W3:Y:S02]  /*46a40*/  LDL.LU R25, [R1+0x314] ;  /* 0x0003140001197983 */ /* 0x000ee40000300800 */
[----:B------:R-:W3:Y:S02]  /*46a50*/  LDL.LU R26, [R1+0x318] ;  /* 0x00031800011a7983 */ /* 0x000ee40000300800 */
[----:B------:R-:W3:Y:S01]  /*46a60*/  LDL.LU R27, [R1+0x31c] ;  /* 0x00031c00011b7983 */ /* 0x000ee20000300800 */
[----:B--2---:R-:W-:Y:S01]  /*46a70*/  HMMA.16816.F32 R4, R16, R4, R12 ;  /* 0x000000041004723c */ /* 0x004fe2000000180c */
[----:B---3--:R-:W-:Y:S01]  /*46a80*/  STL.64 [R1+0x1f78], R26 ;  /* 0x001f781a01007387 */ /* 0x008fe20000100a00 */
[----:B------:R0:W-:Y:S03]  /*46a90*/  STL.64 [R1+0x1f70], R24 ;  /* 0x001f701801007387 */ /* 0x0001e60000100a00 */
[----:B0-----:R-:W2:Y:S01]  /*46aa0*/  LDL.64 R24, [R1+0x40] ;  /* 0x0000400001187983 */ /* 0x001ea20000100a00 */
[----:B------:R0:W-:Y:S02]  /*46ab0*/  STL.64 [R1+0x1f50], R22 ;  /* 0x001f501601007387 */ /* 0x0001e40000100a00 */
[----:B------:R1:W-:Y:S02]  /*46ac0*/  STL.64 [R1+0x1f48], R20 ;  /* 0x001f481401007387 */ /* 0x0003e40000100a00 */
[----:B0-----:R-:W-:-:S02]  /*46ad0*/  IMAD.MOV.U32 R22, RZ, RZ, R3 ;  /* 0x000000ffff167224 */ /* 0x001fc400078e0003 */
[----:B----4-:R-:W-:Y:S02]  /*46ae0*/  IMAD.MOV.U32 R23, RZ, RZ, R2 ;  /* 0x000000ffff177224 */ /* 0x010fe400078e0002 */
[----:B-1----:R-:W-:Y:S02]  /*46af0*/  IMAD.MOV.U32 R20, RZ, RZ, R29 ;  /* 0x000000ffff147224 */ /* 0x002fe400078e001d */
[----:B------:R-:W-:Y:S01]  /*46b00*/  IMAD.MOV.U32 R21, RZ, RZ, R28 ;  /* 0x000000ffff157224 */ /* 0x000fe200078e001c */
[----:B------:R-:W-:Y:S04]  /*46b10*/  STL.64 [R1+0x1f68], R22 ;  /* 0x001f681601007387 */ /* 0x000fe80000100a00 */
[----:B------:R0:W-:Y:S02]  /*46b20*/  STL.64 [R1+0x1f60], R20 ;  /* 0x001f601401007387 */ /* 0x0001e40000100a00 */
[----:B0-----:R-:W3:Y:S01]  /*46b30*/  LDL.64 R20, [R1+0x30] ;  /* 0x0000300001147983 */ /* 0x001ee20000100a00 */
[----:B------:R-:W-:Y:S02]  /*46b40*/  STL [R1+0x1b94], R11 ;  /* 0x001b940b01007387 */ /* 0x000fe40000100800 */
[----:B------:R0:W-:Y:S02]  /*46b50*/  STL [R1+0x1b90], R10 ;  /* 0x001b900a01007387 */ /* 0x0001e40000100800 */
[----:B------:R-:W4:Y:S01]  /*46b60*/  LDL.LU.64 R14, [R1+0x1f90] ;  /* 0x001f9000010e7983 */ /* 0x000f220000300a00 */
[----:B------:R-:W4:Y:S01]  /*46b70*/  LDL.LU.64 R12, [R1+0x1f88] ;  /* 0x001f8800010c7983 */ /* 0x000f220000300a00 */
[----:B------:R-:W-:-:S02]  /*46b80*/  IMAD.MOV.U32 R2, RZ, RZ, R7 ;  /* 0x000000ffff027224 */ /* 0x000fc400078e0007 */
[----:B------:R-:W-:Y:S02]  /*46b90*/  IMAD.MOV.U32 R28, RZ, RZ, R5 ;  /* 0x000000ffff1c7224 */ /* 0x000fe400078e0005 */
[----:B------:R-:W-:Y:S02]  /*46ba0*/  IMAD.MOV.U32 R29, RZ, RZ, R4 ;  /* 0x000000ffff1d7224 */ /* 0x000fe400078e0004 */
[----:B------:R-:W-:Y:S01]  /*46bb0*/  IMAD.MOV.U32 R3, RZ, RZ, R6 ;  /* 0x000000ffff037224 */ /* 0x000fe200078e0006 */
[----:B------:R-:W3:Y:S01]  /*46bc0*/  LDL.LU.64 R4, [R1+0x1f80] ;  /* 0x001f800001047983 */ /* 0x000ee20000300a00 */
[----:B------:R-:W-:Y:S02]  /*46bd0*/  STL [R1+0x1b6c], R2 ;  /* 0x001b6c0201007387 */ /* 0x000fe40000100800 */
[----:B------:R-:W-:Y:S02]  /*46be0*/  STL [R1+0x1b68], R28 ;  /* 0x001b681c01007387 */ /* 0x000fe40000100800 */
[----:B------:R-:W-:Y:S01]  /*46bf0*/  STL [R1+0x1b64], R29 ;  /* 0x001b641d01007387 */ /* 0x000fe20000100800 */
[----:B------:R-:W-:Y:S01]  /*46c00*/  STL [R1+0x1b60], R3 ;  /* 0x001b600301007387 */ /* 0x000fe20000100800 */
[----:B------:R-:W3:Y:S02]  /*46c10*/  LDL.LU.64 R26, [R1+0x1f78] ;  /* 0x001f7800011a7983 */ /* 0x000ee40000300a00 */
[----:B--2---:R-:W-:-:S02]  /*46c20*/  IMAD.MOV.U32 R7, RZ, RZ, R24 ;  /* 0x000000ffff077224 */ /* 0x004fc400078e0018 */
[----:B------:R-:W-:Y:S01]  /*46c30*/  IMAD.MOV.U32 R6, RZ, RZ, R25 ;  /* 0x000000ffff067224 */ /* 0x000fe200078e0019 */
[C---:B----4-:R-:W-:Y:S01]  /*46c40*/  HMMA.16816.F32 R12, R16.reuse, R24, R12 ;  /* 0x00000018100c723c */ /* 0x050fe2000000180c */
[----:B------:R-:W2:Y:S01]  /*46c50*/  LDL.LU.64 R24, [R1+0x1f70] ;  /* 0x001f700001187983 */ /* 0x000ea20000300a00 */
[----:B---3--:R-:W-:Y:S11]  /*46c60*/  IMAD.MOV.U32 R0, RZ, RZ, R21 ;  /* 0x000000ffff007224 */ /* 0x008ff600078e0015 */
[----:B------:R-:W-:Y:S10]  /*46c70*/  @!UPT UIADD3 URZ, URZ, URZ, URZ ;  /* 0x0000003f3f3ff290 */ /* 0x000ff4000fffe03f */
[----:B------:R1:W-:Y:S01]  /*46c80*/  STL.64 [R1+0x320], R12 ;  /* 0x0003200c01007387 */ /* 0x0003e20000100a00 */
[----:B0-----:R-:W-:Y:S02]  /*46c90*/  IMAD.MOV.U32 R10, RZ, RZ, R15 ;  /* 0x000000ffff0a7224 */ /* 0x001fe400078e000f */
[----:B------:R-:W-:Y:S01]  /*46ca0*/  IMAD.MOV.U32 R11, RZ, RZ, R14 ;  /* 0x000000ffff0b7224 */ /* 0x000fe200078e000e */
[----:B-1----:R-:W3:Y:S01]  /*46cb0*/  LDL.LU R12, [R1+0x2e0] ;  /* 0x0002e000010c7983 */ /* 0x002ee20000300800 */
[----:B------:R-:W3:Y:S02]  /*46cc0*/  LDL.LU R13, [R1+0x2e4] ;  /* 0x0002e400010d7983 */ /* 0x000ee40000300800 */
[----:B------:R-:W3:Y:S02]  /*46cd0*/  LDL.LU R14, [R1+0x2e8] ;  /* 0x0002e800010e7983 */ /* 0x000ee40000300800 */
[----:B------:R-:W3:Y:S01]  /*46ce0*/  LDL.LU R15, [R1+0x2ec] ;  /* 0x0002ec00010f7983 */ /* 0x000ee20000300800 */
[----:B------:R-:W-:Y:S01]  /*46cf0*/  STL [R1+0x1b9c], R10 ;  /* 0x001b9c0a01007387 */ /* 0x000fe20000100800 */
[----:B------:R-:W-:Y:S02]  /*46d00*/  STL [R1+0x1b98], R11 ;  /* 0x001b980b01007387 */ /* 0x000fe40000100800 */
[----:B------:R-:W4:Y:S01]  /*46d10*/  LDL.LU.64 R22, [R1+0x1f68] ;  /* 0x001f680001167983 */ /* 0x000f220000300a00 */
[C---:B--2---:R-:W-:Y:S01]  /*46d20*/  HMMA.16816.F32 R24, R16.reuse, R20, R24 ;  /* 0x000000141018723c */ /* 0x044fe20000001818 */
[----:B------:R-:W4:Y:S11]  /*46d30*/  LDL.LU.64 R20, [R1+0x1f60] ;  /* 0x001f600001147983 */ /* 0x000f360000300a00 */
[----:B------:R-:W-:Y:S11]  /*46d40*/  @!UPT UIADD3 URZ, URZ, URZ, URZ ;  /* 0x0000003f3f3ff290 */ /* 0x000ff6000fffe03f */
[----:B------:R4:W-:Y:S01]  /*46d50*/  STL.64 [R1+0x318], R26 ;  /* 0x0003181a01007387 */ /* 0x0009e20000100a00 */
[----:B------:R-:W-:Y:S02]  /*46d60*/  IMAD.MOV.U32 R29, RZ, RZ, R24 ;  /* 0x000000ffff1d7224 */ /* 0x000fe400078e0018 */
[----:B------:R-:W-:Y:S02]  /*46d70*/  IMAD.MOV.U32 R3, RZ, RZ, R25 ;  /* 0x000000ffff037224 */ /* 0x000fe400078e0019 */
[----:B------:R-:W4:Y:S01]  /*46d80*/  LDL.LU.64 R24, [R1+0x1f58] ;  /* 0x001f580001187983 */ /* 0x000f220000300a00 */
[----:B------:R-:W-:Y:S02]  /*46d90*/  STL [R1+0x1ba0], R29 ;  /* 0x001ba01d01007387 */ /* 0x000fe40000100800 */
[----:B------:R-:W-:Y:S01]  /*46da0*/  STL [R1+0x1b70], R3 ;  /* 0x001b700301007387 */ /* 0x000fe20000100800 */
[----:B----4-:R-:W-:Y:S01]  /*46db0*/  HMMA.16816.F32 R24, R16, R24, R20 ;  /* 0x000000181018723c */ /* 0x010fe20000001814 */
[----:B------:R-:W2:Y:S01]  /*46dc0*/  LDL.LU.64 R22, [R1+0x1f50] ;  /* 0x001f500001167983 */ /* 0x000ea20000300a00 */
        /* <DEDUP_REMOVED lines=8> */
[----:B--2---:R-:W-:Y:S11]  /*46e50*/  HMMA.16816.F32 R20, R16, R24, R20 ;  /* 0x000000181014723c */ /* 0x004ff60000001814 */
[----:B------:R-:W-:Y:S11]  /*46e60*/  @!UPT UIADD3 URZ, URZ, URZ, URZ ;  /* 0x0000003f3f3ff290 */ /* 0x000ff6000fffe03f */
[----:B------:R-:W-:Y:S01]  /*46e70*/  @!UPT UIADD3 URZ, URZ, URZ, URZ ;  /* 0x0000003f3f3ff290 */ /* 0x000fe2000fffe03f */
[----:B------:R-:W-:Y:S01]  /*46e80*/  STL [R1+0x2f4], R21 ;  /* 0x0002f41501007387 */ /* 0x000fe20000100800 */
[----:B------:R-:W2:Y:S02]  /*46e90*/  LDL R27, [R1+0x5ac] ;  /* 0x0005ac00011b7983 */ /* 0x000ea40000100800 */
[----:B------:R-:W-:Y:S01]  /*46ea0*/  IMAD.MOV.U32 R3, RZ, RZ, R20 ;  /* 0x000000ffff037224 */ /* 0x000fe200078e0014 */
[----:B--2---:R0:W-:Y:S01]  /*46eb0*/  STL [R1+0x1e28], R27 ;  /* 0x001e281b01007387 */ /* 0x0041e20000100800 */
[----:B------:R-:W2:Y:S02]  /*46ec0*/  LDL.LU R24, [R1+0x140] ;  /* 0x0001400001187983 */ /* 0x000ea40000300800 */
[----:B------:R-:W2:Y:S02]  /*46ed0*/  LDL.LU R25, [R1+0x144] ;  /* 0x0001440001197983 */ /* 0x000ea40000300800 */
[----:B------:R-:W4:Y:S01]  /*46ee0*/  LDL.LU R26, [R1+0x148] ;  /* 0x00014800011a7983 */ /* 0x000f220000300800 */
[----:B0-----:R-:W4:Y:S01]  /*46ef0*/  LDL.LU R27, [R1+0x14c] ;  /* 0x00014c00011b7983 */ /* 0x001f220000300800 */
[----:B------:R-:W2:Y:S02]  /*46f00*/  LDL.LU R20, [R1+0x470] ;  /* 0x0004700001147983 */ /* 0x000ea40000300800 */
[----:B------:R-:W-:-:S02]  /*46f10*/  IMAD.MOV.U32 R2, RZ, RZ, R22 ;  /* 0x000000ffff027224 */ /* 0x000fc400078e0016 */
[----:B------:R-:W2:Y:S02]  /*46f20*/  LDL.LU R21, [R1+0x474] ;  /* 0x0004740001157983 */ /* 0x000ea40000300800 */
[----:B------:R-:W-:Y:S01]  /*46f30*/  IMAD.MOV.U32 R28, RZ, RZ, R23 ;  /* 0x000000ffff1c7224 */ /* 0x000fe200078e0017 */
[----:B------:R-:W2:Y:S01]  /*46f40*/  LDL.LU R22, [R1+0x478] ;  /* 0x0004780001167983 */ /* 0x000ea20000300800 */
[----:B------:R-:W2:Y:S01]  /*46f50*/  LDL.LU R23, [R1+0x47c] ;  /* 0x00047c0001177983 */ /* 0x000ea20000300800 */
[C---:B---3--:R-:W-:Y:S02]  /*46f60*/  HMMA.16816.F32 R12, R16.reuse, R8, R12 ;  /* 0x00000008100c723c */ /* 0x048fe4000000180c */
[----:B----4-:R-:W-:Y:S01]  /*46f70*/  STL.64 [R1+0x1e38], R26 ;  /* 0x001e381a01007387 */ /* 0x010fe20000100a00 */
[----:B--2---:R0:W-:Y:S03]  /*46f80*/  STL.64 [R1+0x1e30], R24 ;  /* 0x001e301801007387 */ /* 0x0041e60000100a00 */
[----:B0-----:R-:W2:Y:S11]  /*46f90*/  LDL.64 R24, [R1+0x20] ;  /* 0x0000200001187983 */ /* 0x001eb60000100a00 */
[----:B------:R-:W-:Y:S07]  /*46fa0*/  @!UPT UIADD3 URZ, URZ, URZ, URZ ;  /* 0x0000003f3f3ff290 */ /* 0x000fee000fffe03f */
[----:B------:R-:W-:Y:S02]  /*46fb0*/  IMAD.MOV.U32 R11, RZ, RZ, R13 ;  /* 0x000000ffff0b7224 */ /* 0x000fe400078e000d */
[----:B------:R-:W-:Y:S02]  /*46fc0*/  IMAD.MOV.U32 R10, RZ, RZ, R14 ;  /* 0x000000ffff0a7224 */ /* 0x000fe400078e000e */
[----:B------:R-:W-:Y:S01]  /*46fd0*/  IMAD.MOV.U32 R29, RZ, RZ, R15 ;  /* 0x000000ffff1d7224 */ /* 0x000fe200078e000f */
[----:B--2---:R-:W-:Y:S01]  /*46fe0*/  STL.64 [R1+0x1f00], R24 ;  /* 0x001f001801007387 */ /* 0x004fe20000100a00 */
[----:B------:R0:W-:Y:S03]  /*46ff0*/  STL [R1+0x1c08], R28 ;  /* 0x001c081c01007387 */ /* 0x0001e60000100800 */
[----:B0-----:R-:W2:Y:S01]  /*47000*/  LDL R28, [R1+0x760] ;  /* 0x00076000011c7983 */ /* 0x001ea20000100800 */
[----:B------:R-:W-:Y:S02]  /*47010*/  STL [R1+0x1c04], R2 ;  /* 0x001c040201007387 */ /* 0x000fe40000100800 */
[----:B------:R-:W-:Y:S02]  /*47020*/  STL [R1+0x1c00], R3 ;  /* 0x001c000301007387 */ /* 0x000fe40000100800 */
[----:B------:R0:W-:Y:S02]  /*47030*/  STL [R1+0x2e0], R12 ;  /* 0x0002e00c01007387 */ /* 0x0001e40000100800 */
[----:B0-----:R-:W3:Y:S01]  /*47040*/  LDL.LU R12, [R1+0x180] ;  /* 0x00018000010c7983 */ /* 0x001ee20000300800 */
[----:B------:R-:W3:Y:S02]  /*47050*/  LDL.LU R13, [R1+0x184] ;  /* 0x00018400010d7983 */ /* 0x000ee40000300800 */
[----:B------:R-:W4:Y:S02]  /*47060*/  LDL.LU R14, [R1+0x188] ;  /* 0x00018800010e7983 */ /* 0x000f240000300800 */
[----:B------:R-:W4:Y:S02]  /*47070*/  LDL.LU R15, [R1+0x18c] ;  /* 0x00018c00010f7983 */ /* 0x000f240000300800 */
[----:B----4-:R-:W-:Y:S01]  /*47080*/  STL.64 [R1+0x1f10], R14 ;  /* 0x001f100e01007387 */ /* 0x010fe20000100a00 */
[----:B---3--:R0:W-:Y:S03]  /*47090*/  STL.64 [R1+0x1f08], R12 ;  /* 0x001f080c01007387 */ /* 0x0081e60000100a00 */
[----:B0-----:R-:W3:Y:S01]  /*470a0*/  LDL.64 R12, [R1+0x50] ;  /* 0x00005000010c7983 */ /* 0x001ee20000100a00 */
[----:B------:R-:W-:Y:S03]  /*470b0*/  HMMA.16816.F32 R16, R16, R4, R20 ;  /* 0x000000041010723c */ /* 0x000fe60000001814 */
[----:B---3--:R0:W-:Y:S04]  /*470c0*/  STL.64 [R1+0x1f18], R12 ;  /* 0x001f180c01007387 */ /* 0x0081e80000100a00 */
[----:B0-----:R-:W3:Y:S01]  /*470d0*/  LDL.64 R12, [R1+0x60] ;  /* 0x00006000010c7983 */ /* 0x001ee20000100a00 */
[----:B------:R-:W4:Y:S02]  /*470e0*/  LDL.LU R24, [R1+0x440] ;  /* 0x0004400001187983 */ /* 0x000f240000300800 */
[----:B------:R-:W4:Y:S02]  /*470f0*/  LDL.LU R25, [R1+0x444] ;  /* 0x0004440001197983 */ /* 0x000f240000300800 */
[----:B------:R-:W2:Y:S01]  /*47100*/  LDL.LU R26, [R1+0x448] ;  /* 0x00044800011a7983 */ /* 0x000ea20000300800 */
[----:B------:R-:W2:Y:S04]  /*47110*/  LDL.LU R27, [R1+0x44c] ;  /* 0x00044c00011b7983 */ /* 0x000ea80000300800 */
[----:B--2---:R-:W-:Y:S01]  /*47120*/  STL.64 [R1+0x1f28], R26 ;  /* 0x001f281a01007387 */ /* 0x004fe20000100a00 */
[----:B----4-:R0:W-:Y:S03]  /*47130*/  STL.64 [R1+0x1f20], R24 ;  /* 0x001f201801007387 */ /* 0x0101e60000100a00 */
[----:B0-----:R-:W3:Y:S01]  /*47140*/  LDL.LU R24, [R1+0x460] ;  /* 0x0004600001187983 */ /* 0x001ee20000300800 */
[----:B------:R-:W3:Y:S02]  /*47150*/  LDL.LU R25, [R1+0x464] ;  /* 0x0004640001197983 */ /* 0x000ee40000300800 */
[----:B------:R-:W3:Y:S02]  /*47160*/  LDL.LU R26, [R1+0x468] ;  /* 0x00046800011a7983 */ /* 0x000ee40000300800 */
[----:B------:R-:W3:Y:S01]  /*47170*/  LDL.LU R27, [R1+0x46c] ;  /* 0x00046c00011b7983 */ /* 0x000ee20000300800 */
[----:B------:R-:W-:Y:S01]  /*47180*/  STL.64 [R1+0x1ed8], R10 ;  /* 0x001ed80a01007387 */ /* 0x000fe20000100a00 */
[----:B------:R-:W-:Y:S02]  /*47190*/  STL.64 [R1+0x1ed0], R8 ;  /* 0x001ed00801007387 */ /* 0x000fe40000100a00 */
[----:B------:R0:W-:Y:S02]  /*471a0*/  STL [R1+0x1c28], R29 ;  /* 0x001c281d01007387 */ /* 0x0001e40000100800 */
[----:B0-----:R-:W2:Y:S01]  /*471b0*/  LDL R29, [R1+0x5a8] ;  /* 0x0005a800011d7983 */ /* 0x001ea20000100800 */
[----:B------:R-:W-:-:S02]  /*471c0*/  IMAD.MOV.U32 R8, RZ, RZ, R7 ;  /* 0x000000ffff087224 */ /* 0x000fc400078e0007 */
[----:B------:R-:W-:Y:S02]  /*471d0*/  IMAD.MOV.U32 R9, RZ, RZ, R6 ;  /* 0x000000ffff097224 */ /* 0x000fe400078e0006 */
[----:B------:R-:W-:Y:S02]  /*471e0*/  IMAD.MOV.U32 R6, RZ, RZ, R18 ;  /* 0x000000ffff067224 */ /* 0x000fe400078e0012 */
[----:B------:R-:W-:Y:S01]  /*471f0*/  IMAD.MOV.U32 R7, RZ, RZ, R19 ;  /* 0x000000ffff077224 */ /* 0x000fe200078e0013 */
[----:B------:R-:W3:Y:S01]  /*47200*/  LDL.LU.64 R22, [R1+0x1f38] ;  /* 0x001f380001167983 */ /* 0x000ee20000300a00 */
[----:B------:R-:W3:Y:S02]  /*47210*/  LDL.LU.64 R20, [R1+0x1f30] ;  /* 0x001f300001147983 */ /* 0x000ee40000300a00 */
[----:B------:R-:W-:Y:S01]  /*47220*/  STL.64 [R1+0x240], R16 ;  /* 0x0002401001007387 */ /* 0x000fe20000100a00 */
[----:B------:R-:W-:Y:S01]  /*47230*/  STL.64 [R1+0x1ec8], R6 ;  /* 0x001ec80601007387 */ /* 0x000fe20000100a00 */
[----:B------:R0:W-:Y:S03]  /*47240*/  STL.64 [R1+0x1ec0], R4 ;  /* 0x001ec00401007387 */ /* 0x0001e60000100a00 */
[----:B0-----:R-:W4:Y:S01]  /*47250*/  LDL.LU R4, [R1+0x450] ;  /* 0x0004500001047983 */ /* 0x001f220000300800 */
[----:B------:R-:W4:Y:S02]  /*47260*/  LDL.LU R5, [R1+0x454] ;  /* 0x0004540001057983 */ /* 0x000f240000300800 */
[----:B------:R-:W4:Y:S02]  /*47270*/  LDL.LU R6, [R1+0x458] ;  /* 0x0004580001067983 */ /* 0x000f240000300800 */
[----:B------:R-:W4:Y:S01]  /*47280*/  LDL.LU R7, [R1+0x45c] ;  /* 0x00045c0001077983 */ /* 0x000f220000300800 */
[----:B------:R-:W2:Y:S01]  /*47290*/  LDL.LU R16, [R1+0x3c0] ;  /* 0x0003c00001107983 */ /* 0x000ea20000300800 */
        /* <DEDUP_REMOVED lines=9> */
[C---:B---3--:R-:W-:Y:S01]  /*47330*/  HMMA.16816.F32 R24, R20.reuse, R12, R24 ;  /* 0x0000000c1418723c */ /* 0x048fe20000001818 */
[----:B------:R-:W-:Y:S01]  /*47340*/  IMAD.MOV.U32 R2, RZ, RZ, R12 ;  /* 0x000000ffff027224 */ /* 0x000fe200078e000c */
[----:B--2---:R-:W-:Y:S01]  /*47350*/  STL.64 [R1+0x1e58], R18 ;  /* 0x001e581201007387 */ /* 0x004fe20000100a00 */
[----:B------:R0:W-:Y:S03]  /*47360*/  STL.64 [R1+0x1e50], R16 ;  /* 0x001e501001007387 */ /* 0x0001e60000100a00 */
[----:B0-----:R-:W2:Y:S11]  /*47370*/  LDL R16, [R1+0x30] ;  /* 0x0000300001107983 */ /* 0x001eb60000100800 */
[----:B------:R-:W-:Y:S06]  /*47380*/  @!UPT UIADD3 URZ, URZ, URZ, URZ ;  /* 0x0000003f3f3ff290 */ /* 0x000fec000fffe03f */
[----:B------:R-:W-:Y:S02]  /*47390*/  STL.64 [R1+0x1b0], R24 ;  /* 0x0001b01801007387 */ /* 0x000fe40000100a00 */
[----:B------:R0:W-:Y:S02]  /*473a0*/  STL.64 [R1+0x1b8], R26 ;  /* 0x0001b81a01007387 */ /* 0x0001e40000100a00 */
[----:B------:R-:W-:Y:S02]  /*473b0*/  IMAD.MOV.U32 R17, RZ, RZ, R0 ;  /* 0x000000ffff117224 */ /* 0x000fe400078e0000 */
[----:B------:R-:W-:Y:S01]  /*473c0*/  IMAD.MOV.U32 R0, RZ, RZ, R13 ;  /* 0x000000ffff007224 */ /* 0x000fe200078e000d */
[----:B0-----:R-:W3:Y:S01]  /*473d0*/  LDL.LU.64 R26, [R1+0x1f28] ;  /* 0x001f2800011a7983 */ /* 0x001ee20000300a00 */
[----:B------:R-:W3:Y:S02]  /*473e0*/  LDL.LU.64 R24, [R1+0x1f20] ;  /* 0x001f200001187983 */ /* 0x000ee40000300a00 */
[----:B------:R-:W4:Y:S02]  /*473f0*/  LDL.LU.64 R12, [R1+0x1f18] ;  /* 0x001f1800010c7983 */ /* 0x000f240000300a00 */
[C---:B----4-:R-:W-:Y:S01]  /*47400*/  HMMA.16816.F32 R4, R20.reuse, R12, R4 ;  /* 0x0000000c1404723c */ /* 0x050fe20000001804 */
[----:B------:R-:W-:Y:S11]  /*47410*/  IMAD.MOV.U32 R3, RZ, RZ, R13 ;  /* 0x000000ffff037224 */ /* 0x000ff600078e000d */
[----:B------:R-:W-:Y:S11]  /*47420*/  @!UPT UIADD3 URZ, URZ, URZ, URZ ;  /* 0x0000003f3f3ff290 */ /* 0x000ff6000fffe03f */
[----:B------:R0:W-:Y:S01]  /*47430*/  STL.64 [R1+0x1a0], R4 ;  /* 0x0001a00401007387 */ /* 0x0001e20000100a00 */
[----:B------:R-:W-:Y:S02]  /*47440*/  STL.64 [R1+0x1a8], R6 ;  /* 0x0001a80601007387 */ /* 0x000fe40000100a00 */
[----:B------:R-:W4:Y:S02]  /*47450*/  LDL.LU.64 R14, [R1+0x1f10] ;  /* 0x001f1000010e7983 */ /* 0x000f240000300a00 */
[----:B0-----:R-:W-:Y:S02]  /*47460*/  IMAD.MOV.U32 R4, RZ, RZ, R12 ;  /* 0x000000ffff047224 */ /* 0x001fe400078e000c */
[----:B------:R-:W4:Y:S01]  /*47470*/  LDL.LU.64 R12, [R1+0x1f08] ;  /* 0x001f0800010c7983 */ /* 0x000f220000300a00 */
[C---:B---3--:R-:W-:Y:S01]  /*47480*/  HMMA.16816.F32 R8, R20.reuse, R8, R24 ;  /* 0x000000081408723c */ /* 0x048fe20000001818 */
[----:B------:R-:W3:Y:S11]  /*47490*/  LDL.LU.64 R24, [R1+0x1f00] ;  /* 0x001f000001187983 */ /* 0x000ef60000300a00 */
[----:B------:R-:W-:Y:S11]  /*474a0*/  @!UPT UIADD3 URZ, URZ, URZ, URZ ;  /* 0x0000003f3f3ff290 */ /* 0x000ff6000fffe03f */
[----:B------:R-:W-:Y:S01]  /*474b0*/  STL.64 [R1+0x190], R8 ;  /* 0x0001900801007387 */ /* 0x000fe20000100a00 */
[----:B------:R4:W-:Y:S02]  /*474c0*/  STL.64 [R1+0x198], R10 ;  /* 0x0001980a01007387 */ /* 0x0009e40000100a00 */
[----:B--2---:R0:W-:Y:S01]  /*474d0*/  STL.64 [R1+0x1e68], R16 ;  /* 0x001e681001007387 */ /* 0x0041e20000100a00 */
[----:B----4-:R-:W-:Y:S01]  /*474e0*/  HMMA.16816.F32 R8, R20, R16, R12 ;  /* 0x000000101408723c */ /* 0x010fe2000000180c */
[----:B0-----:R-:W2:Y:S11]  /*474f0*/  LDL.64 R16, [R1+0x40] ;  /* 0x0000400001107983 */ /* 0x001eb60000100a00 */
[----:B------:R-:W-:Y:S11]  /*47500*/  @!UPT UIADD3 URZ, URZ, URZ, URZ ;  /* 0x0000003f3f3ff290 */ /* 0x000ff6000fffe03f */
[----:B------:R-:W-:Y:S01]  /*47510*/  STL.64 [R1+0x180], R8 ;  /* 0x0001800801007387 */ /* 0x000fe20000100a00 */
[----:B------:R-:W-:Y:S03]  /*47520*/  STL.64 [R1+0x188], R10 ;  /* 0x0001880a01007387 */ /* 0x000fe60000100a00 */
[----:B--2---:R-:W-:Y:S01]  /*47530*/  STL.64 [R1+0x1e80], R16 ;  /* 0x001e801001007387 */ /* 0x004fe20000100a00 */
[----:B------:R-:W2:Y:S02]  /*47540*/  LDL.LU R12, [R1+0x120] ;  /* 0x00012000010c7983 */ /* 0x000ea40000300800 */
[----:B------:R-:W2:Y:S02]  /*47550*/  LDL.LU R13, [R1+0x124] ;  /* 0x00012400010d7983 */ /* 0x000ea40000300800 */
[----:B------:R-:W4:Y:S01]  /*47560*/  LDL.LU R14, [R1+0x128] ;  /* 0x00012800010e7983 */ /* 0x000f220000300800 */
[----:B------:R-:W4:Y:S04]  /*47570*/  LDL.LU R15, [R1+0x12c] ;  /* 0x00012c00010f7983 */ /* 0x000f280000300800 */
        /* <DEDUP_REMOVED lines=12> */
[----:B------:R-:W-:-:S02]  /*47640*/  IMAD.MOV.U32 R16, RZ, RZ, R4 ;  /* 0x000000ffff107224 */ /* 0x000fc400078e0004 */
[----:B------:R-:W-:Y:S01]  /*47650*/  IMAD.MOV.U32 R17, RZ, RZ, R3 ;  /* 0x000000ffff117224 */ /* 0x000fe200078e0003 */
[----:B------:R-:W2:Y:S01]  /*47660*/  LDL.64 R8, [R1+0x10] ;  /* 0x0000100001087983 */ /* 0x000ea20000100a00 */
[----:B------:R-:W4:Y:S02]  /*47670*/  LDL.LU R4, [R1+0x150] ;  /* 0x0001500001047983 */ /* 0x000f240000300800 */
[----:B------:R-:W4:Y:S02]  /*47680*/  LDL.LU R5, [R1+0x154] ;  /* 0x0001540001057983 */ /* 0x000f240000300800 */
[----:B------:R-:W4:Y:S01]  /*47690*/  LDL.LU R6, [R1+0x158] ;  /* 0x0001580001067983 */ /* 0x000f220000300800 */
[----:B------:R-:W4:Y:S01]  /*476a0*/  LDL.LU R7, [R1+0x15c] ;  /* 0x00015c0001077983 */ /* 0x000f220000300800 */
[----:B------:R-:W-:Y:S01]  /*476b0*/  STL.64 [R1+0x1e98], R16 ;  /* 0x001e981001007387 */ /* 0x000fe20000100a00 */
[C---:B---3--:R-:W-:Y:S11]  /*476c0*/  HMMA.16816.F32 R12, R20.reuse, R24, R12 ;  /* 0x00000018140c723c */ /* 0x048ff6000000180c */
[----:B------:R-:W-:Y:S11]  /*476d0*/  @!UPT UIADD3 URZ, URZ, URZ, URZ ;  /* 0x0000003f3f3ff290 */ /* 0x000ff6000fffe03f */
[----:B------:R-:W-:Y:S01]  /*476e0*/  @!UPT UIADD3 URZ, URZ, URZ, URZ ;  /* 0x0000003f3f3ff290 */ /* 0x000fe2000fffe03f */
[----:B------:R-:W-:Y:S01]  /*476f0*/  STL.64 [R1+0x170], R12 ;  /* 0x0001700c01007387 */ /* 0x000fe20000100a00 */
[----:B------:R0:W-:Y:S03]  /*47700*/  STL.64 [R1+0x178], R14 ;  /* 0x0001780e01007387 */ /* 0x0001e60000100a00 */
[----:B0-----:R-:W2:Y:S01]  /*47710*/  LDL.LU.64 R14, [R1+0x1ef8] ;  /* 0x001ef800010e7983 */ /* 0x001ea20000300a00 */
[----:B------:R-:W2:Y:S02]  /*47720*/  LDL.LU.64 R12, [R1+0x1ef0] ;  /* 0x001ef000010c7983 */ /* 0x000ea40000300a00 */
        /* <DEDUP_REMOVED lines=11> */
[----:B------:R-:W-:Y:S01]  /*477e0*/  HMMA.16816.F32 R12, R20, R8, R12 ;  /* 0x00000008140c723c */ /* 0x000fe2000000180c */
[----:B---3--:R-:W-:Y:S01]  /*477f0*/  STL.64 [R1+0x1e90], R26 ;  /* 0x001e901a01007387 */ /* 0x008fe20000100a00 */
        /* <DEDUP_REMOVED lines=27> */
[----:B------:R-:W3:Y:S02]  /*479b0*/  LDL.LU.64 R4, [R1+0x1ec0] ;  /* 0x001ec00001047983 */ /* 0x000ee40000300a00 */
[----:B---3--:R-:W-:Y:S01]  /*479c0*/  HMMA.16816.F32 R20, R20, R4, R12 ;  /* 0x000000041414723c */ /* 0x008fe2000000180c */
[----:B------:R-:W2:Y:S01]  /*479d0*/  LDL.LU.64 R14, [R1+0x1eb8] ;  /* 0x001eb800010e7983 */ /* 0x000ea20000300a00 */
[----:B------:R-:W2:Y:S11]  /*479e0*/  LDL.LU.64 R12, [R1+0x1eb0] ;  /* 0x001eb000010c7983 */ /* 0x000eb60000300a00 */
[----:B------:R-:W-:Y:S10]  /*479f0*/  @!UPT UIADD3 URZ, URZ, URZ, URZ ;  /* 0x0000003f3f3ff290 */ /* 0x000ff4000fffe03f */
[----:B------:R-:W-:Y:S01]  /*47a00*/  STL.64 [R1], R20 ;  /* 0x0000001401007387 */ /* 0x000fe20000100a00 */
[----:B------:R-:W-:Y:S01]  /*47a10*/  STL.64 [R1+0x8], R22 ;  /* 0x0000081601007387 */ /* 0x000fe20000100a00 */
[C---:B--2---:R-:W-:Y:S02]  /*47a20*/  HMMA.16816.F32 R16, R12.reuse, R16, R24 ;  /* 0x000000100c10723c */ /* 0x044fe40000001818 */
[----:B------:R-:W2:Y:S01]  /*47a30*/  LDL.LU.64 R26, [R1+0x1ea8] ;  /* 0x001ea800011a7983 */ /* 0x000ea20000300a00 */
[----:B------:R-:W2:Y:S11]  /*47a40*/  LDL.LU.64 R24, [R1+0x1ea0] ;  /* 0x001ea00001187983 */ /* 0x000eb60000300a00 */
[----:B------:R-:W-:Y:S09]  /*47a50*/  @!UPT UIADD3 URZ, URZ, URZ, URZ ;  /* 0x0000003f3f3ff290 */ /* 0x000ff2000fffe03f */
        /* <DEDUP_REMOVED lines=18> */
[----:B--2---:R-:W-:Y:S01]  /*47b80*/  HMMA.16816.F32 R16, R12, R16, R24 ;  /* 0x000000100c10723c */ /* 0x004fe20000001818 */
[----:B------:R-:W2:Y:S11]  /*47b90*/  LDL.LU.64 R24, [R1+0x1e60] ;  /* 0x001e600001187983 */ /* 0x000eb60000300a00 */
[----:B------:R-:W-:Y:S11]  /*47ba0*/  @!UPT UIADD3 URZ, URZ, URZ, URZ ;  /* 0x0000003f3f3ff290 */ /* 0x000ff6000fffe03f */
[----:B------:R-:W-:Y:S01]  /*47bb0*/  STL.64 [R1+0x100], R16 ;  /* 0x0001001001007387 */ /* 0x000fe20000100a00 */
[----:B------:R0:W-:Y:S03]  /*47bc0*/  STL.64 [R1+0x108], R18 ;  /* 0x0001081201007387 */ /* 0x0001e60000100a00 */
[----:B0-----:R-:W3:Y:S01]  /*47bd0*/  LDL.LU.64 R18, [R1+0x1e58] ;  /* 0x001e580001127983 */ /* 0x001ee20000300a00 */
[----:B------:R-:W3:Y:S02]  /*47be0*/  LDL.LU.64 R16, [R1+0x1e50] ;  /* 0x001e500001107983 */ /* 0x000ee40000300a00 */
[----:B------:R-:W-:Y:S02]  /*47bf0*/  IMAD.MOV.U32 R20, RZ, RZ, R2 ;  /* 0x000000ffff147224 */ /* 0x000fe400078e0002 */
[----:B------:R-:W-:Y:S02]  /*47c00*/  IMAD.MOV.U32 R21, RZ, RZ, R0 ;  /* 0x000000ffff157224 */ /* 0x000fe400078e0000 */
[----:B--2---:R-:W-:-:S02]  /*47c10*/  IMAD.MOV.U32 R2, RZ, RZ, R24 ;  /* 0x000000ffff027224 */ /* 0x004fc400078e0018 */
[----:B------:R-:W-:Y:S01]  /*47c20*/  IMAD.MOV.U32 R0, RZ, RZ, R25 ;  /* 0x000000ffff007224 */ /* 0x000fe200078e0019 */
[C---:B---3--:R-:W-:Y:S11]  /*47c30*/  HMMA.16816.F32 R16, R12.reuse, R24, R16 ;  /* 0x000000180c10723c */ /* 0x048ff60000001810 */
[----:B------:R-:W-:Y:S11]  /*47c40*/  @!UPT UIADD3 URZ, URZ, URZ, URZ ;  /* 0x0000003f3f3ff290 */ /* 0x000ff6000fffe03f */
[----:B------:R-:W-:Y:S01]  /*47c50*/  @!UPT UIADD3 URZ, URZ, URZ, URZ ;  /* 0x0000003f3f3ff290 */ /* 0x000fe2000fffe03f */
[----:B------:R-:W-:Y:S01]  /*47c60*/  STL.64 [R1+0x230], R16 ;  /* 0x0002301001007387 */ /* 0x000fe20000100a00 */
[----:B------:R0:W-:Y:S03]  /*47c70*/  STL.64 [R1+0x238], R18 ;  /* 0x0002381201007387 */ /* 0x0001e60000100a00 */
[----:B0-----:R-:W2:Y:S01]  /*47c80*/  LDL.LU.64 R18, [R1+0x1e48] ;  /* 0x001e480001127983 */ /* 0x001ea20000300a00 */
[----:B------:R-:W2:Y:S02]  /*47c90*/  LDL.LU.64 R16, [R1+0x1e40] ;  /* 0x001e400001107983 */ /* 0x000ea40000300a00 */
[----:B------:R-:W3:Y:S02]  /*47ca0*/  LDL.LU.64 R26, [R1+0x1e38] ;  /* 0x001e3800011a7983 */ /* 0x000ee40000300a00 */
[----:B------:R-:W3:Y:S02]  /*47cb0*/  LDL.LU.64 R24, [R1+0x1e30] ;  /* 0x001e300001187983 */ /* 0x000ee40000300a00 */
[C---:B---3--:R-:W-:Y:S08]  /*47cc0*/  HMMA.16816.F32 R20, R12.reuse, R20, R24 ;  /* 0x000000140c14723c */ /* 0x048ff00000001818 */
[C---:B--2---:R-:W-:Y:S01]  /*47cd0*/  HMMA.16816.F32 R16, R12.reuse, R8, R16 ;  /* 0x000000080c10723c */ /* 0x044fe20000001810 */
[----:B------:R-:W2:Y:S11]  /*47ce0*/  LDL.LU R27, [R1+0x1e28] ;  /* 0x001e2800011b7983 */ /* 0x000eb60000300800 */
[----:B------:R-:W-:Y:S03]  /*47cf0*/  @!UPT UIADD3 URZ, URZ, URZ, URZ ;  /* 0x0000003f3f3ff290 */ /* 0x000fe6000fffe03f */
[----:B------:R-:W-:Y:S01]  /*47d00*/  STL.64 [R1+0x2d0], R20 ;  /* 0x0002d01401007387 */ /* 0x000fe20000100a00 */
[----:B------:R-:W-:Y:S02]  /*47d10*/  STL.64 [R1+0x2d8], R22 ;  /* 0x0002d81601007387 */ /* 0x000fe40000100a00 */
[----:B------:R-:W-:Y:S02]  /*47d20*/  STL.64 [R1+0x1dd8], R10 ;  /* 0x001dd80a01007387 */ /* 0x000fe40000100a00 */
[----:B------:R0:W-:Y:S03]  /*47d30*/  STL.64 [R1+0x1dd0], R8 ;  /* 0x001dd00801007387 */ /* 0x0001e60000100a00 */
[----:B------:R-:W-:Y:S01]  /*47d40*/  STL.64 [R1+0x3f0], R16 ;  /* 0x0003f01001007387 */ /* 0x000fe20000100a00 */
[----:B------:R-:W-:Y:S03]  /*47d50*/  STL.64 [R1+0x3f8], R18 ;  /* 0x0003f81201007387 */ /* 0x000fe60000100a00 */
[----:B------:R-:W-:Y:S04]  /*47d60*/  LDSM.16.MT88.4 R20, [R28+0x26080] ;  /* 0x026080001c14783b */ /* 0x000fe80000004200 */
[----:B0-----:R-:W3:Y:S01]  /*47d70*/  LDL.LU R8, [R1+0x3b0] ;  /* 0x0003b00001087983 */ /* 0x001ee20000300800 */
[----:B------:R-:W3:Y:S02]  /*47d80*/  LDL.LU R9, [R1+0x3b4] ;  /* 0x0003b40001097983 */ /* 0x000ee40000300800 */
[----:B------:R-:W3:Y:S02]  /*47d90*/  LDL.LU R10, [R1+0x3b8] ;  /* 0x0003b800010a7983 */ /* 0x000ee40000300800 */
[----:B------:R-:W3:Y:S01]  /*47da0*/  LDL.LU R11, [R1+0x3bc] ;  /* 0x0003bc00010b7983 */ /* 0x000ee20000300800 */
[----:B--2---:R-:W0:Y:S02]  /*47db0*/  LDSM.16.MT88.4 R16, [R27+0x26000] ;  /* 0x026000001b10783b */ /* 0x004e240000004200 */
[----:B------:R-:W1:Y:S01]  /*47dc0*/  LDSM.16.MT88.4 R24, [R27+0x26080] ;  /* 0x026080001b18783b */ /* 0x000e620000004200 */
[----:B---3--:R-:W-:Y:S01]  /*47dd0*/  HMMA.16816.F32 R8, R12, R4, R8 ;  /* 0x000000040c08723c */ /* 0x008fe20000001808 */
[----:B------:R-:W2:Y:S04]  /*47de0*/  LDSM.16.MT88.4 R12, [R29+0x26000] ;  /* 0x026000001d0c783b */ /* 0x000ea80000004200 */
[----:B0-----:R-:W-:Y:S01]  /*47df0*/  STL.64 [R1+0x1db8], R18 ;  /* 0x001db81201007387 */ /* 0x001fe20000100a00 */
[----:B------:R-:W-:Y:S02]  /*47e00*/  STL.64 [R1+0x1db0], R16 ;  /* 0x001db01001007387 */ /* 0x000fe40000100a00 */
[----:B----4-:R-:W-:Y:S02]  /*47e10*/  STL.64 [R1+0x1dc8], R6 ;  /* 0x001dc80601007387 */ /* 0x010fe40000100a00 */
[----:B------:R-:W-:Y:S11]  /*47e20*/  STL.64 [R1+0x1dc0], R4 ;  /* 0x001dc00401007387 */ /* 0x000ff60000100a00 */
[----:B------:R-:W-:Y:S02]  /*47e30*/  @!UPT UIADD3 URZ, URZ, URZ, URZ ;  /* 0x0000003f3f3ff290 */ /* 0x000fe4000fffe03f */
[----:B------:R-:W-:Y:S01]  /*47e40*/  STL.64 [R1+0x3e0], R8 ;  /* 0x0003e00801007387 */ /* 0x000fe20000100a00 */
[----:B------:R-:W-:Y:S02]  /*47e50*/  STL.64 [R1+0x3e8], R10 ;  /* 0x0003e80a01007387 */ /* 0x000fe40000100a00 */
[----:B-1----:R-:W-:Y:S02]  /*47e60*/  STL.64 [R1+0x1d38], R26 ;  /* 0x001d381a01007387 */ /* 0x002fe40000100a00 */
[----:B------:R-:W-:Y:S01]  /*47e70*/  STL.64 [R1+0x1d30], R24 ;  /* 0x001d301801007387 */ /* 0x000fe20000100a00 */
[----:B--2---:R-:W-:Y:S01]  /*47e80*/  STL.64 [R1+0x1cb0], R14 ;  /* 0x001cb00e01007387 */ /* 0x004fe20000100a00 */
[----:B------:R0:W-:Y:S03]  /*47e90*/  STL.64 [R1+0x1ca8], R12 ;  /* 0x001ca80c01007387 */ /* 0x0001e60000100a00 */
[----:B0-----:R-:W2:Y:S01]  /*47ea0*/  LDL.LU R12, [R1+0x220] ;  /* 0x00022000010c7983 */ /* 0x001ea20000300800 */
[----:B------:R-:W2:Y:S02]  /*47eb0*/  LDL.LU R13, [R1+0x224] ;  /* 0x00022400010d7983 */ /* 0x000ea40000300800 */
[----:B------:R-:W3:Y:S02]  /*47ec0*/  LDL.LU R14, [R1+0x228] ;  /* 0x00022800010e7983 */ /* 0x000ee40000300800 */
[----:B------:R-:W3:Y:S01]  /*47ed0*/  LDL.LU R15, [R1+0x22c] ;  /* 0x00022c00010f7983 */ /* 0x000ee20000300800 */
[----:B------:R-:W4:Y:S04]  /*47ee0*/  LDL R8, [R1+0x50] ;  /* 0x0000500001087983 */ /* 0x000f280000100800 */
[----:B------:R-:W4:Y:S04]  /*47ef0*/  LDL R9, [R1+0x54] ;  /* 0x0000540001097983 */ /* 0x000f280000100800 */
[----:B----4-:R0:W-:Y:S01]  /*47f00*/  STL.64 [R1+0x1e20], R8 ;  /* 0x001e200801007387 */ /* 0x0101e20000100a00 */
[----:B------:R-:W4:Y:S02]  /*47f10*/  LDL.LU R16, [R1+0x550] ;  /* 0x0005500001107983 */ /* 0x000f240000300800 */
[----:B------:R-:W4:Y:S02]  /*47f20*/  LDL.LU R17, [R1+0x554] ;  /* 0x0005540001117983 */ /* 0x000f240000300800 */
[----:B------:R-:W4:Y:S01]  /*47f30*/  LDL.LU R18, [R1+0x558] ;  /* 0x0005580001127983 */ /* 0x000f220000300800 */
[----:B------:R-:W4:Y:S01]  /*47f40*/  LDL.LU R19, [R1+0x55c] ;  /* 0x00055c0001137983 */ /* 0x000f220000300800 */
[----:B------:R-:W2:Y:S02]  /*47f50*/  LDL R4, [R1+0x60] ;  /* 0x0000600001047983 */ /* 0x000ea40000100800 */
[----:B------:R-:W2:Y:S01]  /*47f60*/  LDL R5, [R1+0x64] ;  /* 0x0000640001057983 */ /* 0x000ea20000100800 */
[----:B0-----:R-:W2:Y:S01]  /*47f70*/  LDL.LU R8, [R1+0x560] ;  /* 0x0005600001087983 */ /* 0x001ea20000300800 */
[----:B------:R-:W2:Y:S02]  /*47f80*/  LDL.LU R9, [R1+0x564] ;  /* 0x0005640001097983 */ /* 0x000ea40000300800 */
[----:B------:R-:W2:Y:S02]  /*47f90*/  LDL.LU R10, [R1+0x568] ;  /* 0x00056800010a7983 */ /* 0x000ea40000300800 */
[----:B------:R-:W2:Y:S01]  /*47fa0*/  LDL.LU R11, [R1+0x56c] ;  /* 0x00056c00010b7983 */ /* 0x000ea20000300800 */
        /* <DEDUP_REMOVED lines=12> */
[----:B0-----:R-:W2:Y:S04]  /*48070*/  LDL.64 R24, [R1+0x30] ;  /* 0x0000300001187983 */ /* 0x001ea80000100a00 */
[----:B--2---:R0:W-:Y:S04]  /*48080*/  STL.64 [R1+0x1e08], R24 ;  /* 0x001e081801007387 */ /* 0x0041e80000100a00 */
[----:B0-----:R-:W2:Y:S01]  /*48090*/  LDL R24, [R1+0x40] ;  /* 0x0000400001187983 */ /* 0x001ea20000100800 */
[----:B---3--:R-:W-:Y:S02]  /*480a0*/  STL.64 [R1+0x1cc0], R14 ;  /* 0x001cc00e01007387 */ /* 0x008fe40000100a00 */
[----:B------:R0:W-:Y:S02]  /*480b0*/  STL.64 [R1+0x1cb8], R12 ;  /* 0x001cb80c01007387 */ /* 0x0001e40000100a00 */
[----:B0-----:R-:W-:-:S02]  /*480c0*/  IMAD.MOV.U32 R12, RZ, RZ, R2 ;  /* 0x000000ffff0c7224 */ /* 0x001fc400078e0002 */
[----:B------:R-:W-:-:S05]  /*480d0*/  IMAD.MOV.U32 R13, RZ, RZ, R0 ;  /* 0x000000ffff0d7224 */ /* 0x000fca00078e0000 */
[----:B------:R0:W-:Y:S04]  /*480e0*/  STL.64 [R1+0x1e00], R12 ;  /* 0x001e000c01007387 */ /* 0x0001e80000100a00 */
[----:B0-----:R-:W3:Y:S01]  /*480f0*/  LDL.LU R12, [R1+0x530] ;  /* 0x00053000010c7983 */ /* 0x001ee20000300800 */
[----:B------:R-:W3:Y:S02]  /*48100*/  LDL.LU R13, [R1+0x534] ;  /* 0x00053400010d7983 */ /* 0x000ee40000300800 */
[----:B------:R-:W2:Y:S02]  /*48110*/  LDL.LU R14, [R1+0x538] ;  /* 0x00053800010e7983 */ /* 0x000ea40000300800 */
[----:B------:R-:W2:Y:S01]  /*48120*/  LDL.LU R15, [R1+0x53c] ;  /* 0x00053c00010f7983 */ /* 0x000ea20000300800 */
[C---:B------:R-:W-:Y:S01]  /*48130*/  HMMA.16816.F32 R4, R20.reuse, R4, R8 ;  /* 0x000000041404723c */ /* 0x040fe20000001808 */
[----:B--2---:R-:W-:Y:S01]  /*48140*/  STL.64 [R1+0x1e18], R14 ;  /* 0x001e180e01007387 */ /* 0x004fe20000100a00 */
[----:B---3--:R0:W-:Y:S03]  /*48150*/  STL.64 [R1+0x1e10], R12 ;  /* 0x001e100c01007387 */ /* 0x0081e60000100a00 */
[----:B0-----:R-:W2:Y:S01]  /*48160*/  LDL.LU R12, [R1+0x540] ;  /* 0x00054000010c7983 */ /* 0x001ea20000300800 */
[----:B------:R-:W2:Y:S02]  /*48170*/  LDL.LU R13, [R1+0x544] ;  /* 0x00054400010d7983 */ /* 0x000ea40000300800 */
[----:B------:R-:W2:Y:S02]  /*48180*/  LDL.LU R14, [R1+0x548] ;  /* 0x00054800010e7983 */ /* 0x000ea40000300800 */
[----:B------:R-:W2:Y:S01]  /*48190*/  LDL.LU R15, [R1+0x54c] ;  /* 0x00054c00010f7983 */ /* 0x000ea20000300800 */
[----:B------:R-:W4:Y:S11]  /*481a0*/  LDL.LU.64 R8, [R1+0x1e20] ;  /* 0x001e200001087983 */ /* 0x000f360000300a00 */
[----:B------:R-:W-:Y:S01]  /*481b0*/  @!UPT UIADD3 URZ, URZ, URZ, URZ ;  /* 0x0000003f3f3ff290 */ /* 0x000fe2000fffe03f */
[----:B------:R0:W-:Y:S02]  /*481c0*/  STL.64 [R1+0x470], R4 ;  /* 0x0004700401007387 */ /* 0x0001e40000100a00 */
[----:B------:R1:W-:Y:S01]  /*481d0*/  STL.64 [R1+0x478], R6 ;  /* 0x0004780601007387 */ /* 0x0003e20000100a00 */
[----:B0-----:R-:W3:Y:S01]  /*481e0*/  LDL.LU R4, [R1+0x410] ;  /* 0x0004100001047983 */ /* 0x001ee20000300800 */
[----:B----4-:R-:W-:Y:S11]  /*481f0*/  HMMA.16816.F32 R8, R20, R8, R16 ;  /* 0x000000081408723c */ /* 0x010ff60000001810 */
[----:B------:R-:W-:Y:S11]  /*48200*/  @!UPT UIADD3 URZ, URZ, URZ, URZ ;  /* 0x0000003f3f3ff290 */ /* 0x000ff6000fffe03f */
[----:B------:R-:W-:Y:S01]  /*48210*/  @!UPT UIADD3 URZ, URZ, URZ, URZ ;  /* 0x0000003f3f3ff290 */ /* 0x000fe2000fffe03f */
[----:B------:R-:W-:Y:S01]  /*48220*/  STL.64 [R1+0x460], R8 ;  /* 0x0004600801007387 */ /* 0x000fe20000100a00 */
[----:B------:R-:W-:Y:S02]  /*48230*/  STL.64 [R1+0x468], R10 ;  /* 0x0004680a01007387 */ /* 0x000fe40000100a00 */
[----:B------:R-:W3:Y:S02]  /*48240*/  LDL.LU R5, [R1+0x414] ;  /* 0x0004140001057983 */ /* 0x000ee40000300800 */
[----:B-1----:R-:W4:Y:S01]  /*48250*/  LDL.LU R6, [R1+0x418] ;  /* 0x0004180001067983 */ /* 0x002f220000300800 */
[----:B------:R-:W4:Y:S01]  /*48260*/  LDL.LU R7, [R1+0x41c] ;  /* 0x00041c0001077983 */ /* 0x000f220000300800 */
[----:B------:R-:W-:-:S03]  /*48270*/  IMAD.MOV.U32 R25, RZ, RZ, R3 ;  /* 0x000000ffff197224 */ /* 0x000fc600078e0003 */
        /* <DEDUP_REMOVED lines=12> */
[----:B------:R-:W2:Y:S01]  /*48340*/  LDL.LU R7, [R1+0x43c] ;  /* 0x00043c0001077983 */ /* 0x000ea20000300800 */
[----:B------:R-:W3:Y:S01]  /*48350*/  LDL.64 R8, [R1+0x10] ;  /* 0x0000100001087983 */ /* 0x000ee20000100a00 */
[----:B------:R-:W4:Y:S02]  /*48360*/  LDL.LU R16, [R1+0x3d0] ;  /* 0x0003d00001107983 */ /* 0x000f240000300800 */
[----:B------:R-:W4:Y:S02]  /*48370*/  LDL.LU R17, [R1+0x3d4] ;  /* 0x0003d40001117983 */ /* 0x000f240000300800 */
[----:B------:R-:W4:Y:S01]  /*48380*/  LDL.LU R18, [R1+0x3d8] ;  /* 0x0003d80001127983 */ /* 0x000f220000300800 */
[----:B------:R-:W4:Y:S01]  /*48390*/  LDL.LU R19, [R1+0x3dc] ;  /* 0x0003dc0001137983 */ /* 0x000f220000300800 */
[----:B------:R-:W2:Y:S02]  /*483a0*/  LDL.LU.64 R14, [R1+0x1e18] ;  /* 0x001e1800010e7983 */ /* 0x000ea40000300a00 */
[----:B------:R-:W2:Y:S03]  /*483b0*/  LDL.LU.64 R12, [R1+0x1e10] ;  /* 0x001e1000010c7983 */ /* 0x000ea60000300a00 */
[----:B------:R0:W-:Y:S01]  /*483c0*/  STL.64 [R1+0x450], R24 ;  /* 0x0004501801007387 */ /* 0x0001e20000100a00 */
[----:B------:R-:W-:Y:S04]  /*483d0*/  STL.64 [R1+0x458], R26 ;  /* 0x0004581a01007387 */ /* 0x000fe80000100a00 */
[----:B0-----:R-:W2:Y:S02]  /*483e0*/  LDL.LU.64 R24, [R1+0x1e08] ;  /* 0x001e080001187983 */ /* 0x001ea40000300a00 */
[C---:B--2---:R-:W-:Y:S11]  /*483f0*/  HMMA.16816.F32 R12, R20.reuse, R24, R12 ;  /* 0x00000018140c723c */ /* 0x044ff6000000180c */
[----:B------:R-:W-:Y:S11]  /*48400*/  @!UPT UIADD3 URZ, URZ, URZ, URZ ;  /* 0x0000003f3f3ff290 */ /* 0x000ff6000fffe03f */
[----:B------:R-:W-:Y:S01]  /*48410*/  @!UPT UIADD3 URZ, URZ, URZ, URZ ;  /* 0x0000003f3f3ff290 */ /* 0x000fe2000fffe03f */
[----:B------:R0:W-:Y:S01]  /*48420*/  STL.64 [R1+0x440], R12 ;  /* 0x0004400c01007387 */ /* 0x0001e20000100a00 */
[----:B------:R-:W-:Y:S03]  /*48430*/  STL.64 [R1+0x448], R14 ;  /* 0x0004480e01007387 */ /* 0x000fe60000100a00 */
[----:B0-----:R-:W2:Y:S01]  /*48440*/  LDL.LU.64 R12, [R1+0x1e00] ;  /* 0x001e0000010c7983 */ /* 0x001ea20000300a00 */
[----:B------:R0:W-:Y:S03]  /*48450*/  STL.64 [R1+0x1d78], R24 ;  /* 0x001d781801007387 */ /* 0x0001e60000100a00 */
[----:B0-----:R-:W2:Y:S04]  /*48460*/  LDL.64 R24, [R1+0x40] ;  /* 0x0000400001187983 */ /* 0x001ea80000100a00 */
[----:B--2---:R0:W-:Y:S04]  /*48470*/  STL.64 [R1+0x1d90], R24 ;  /* 0x001d901801007387 */ /* 0x0041e80000100a00 */
[----:B0-----:R-:W2:Y:S01]  /*48480*/  LDL.64 R24, [R1+0x50] ;  /* 0x0000500001187983 */ /* 0x001ea20000100a00 */
[C---:B------:R-:W-:Y:S03]  /*48490*/  HMMA.16816.F32 R4, R20.reuse, R12, R4 ;  /* 0x0000000c1404723c */ /* 0x040fe60000001804 */
[----:B--2---:R0:W-:Y:S04]  /*484a0*/  STL.64 [R1+0x1d98], R24 ;  /* 0x001d981801007387 */ /* 0x0041e80000100a00 */
[----:B0-----:R-:W2:Y:S11]  /*484b0*/  LDL.64 R24, [R1+0x60] ;  /* 0x0000600001187983 */ /* 0x001eb60000100a00 */
[----:B------:R-:W-:Y:S05]  /*484c0*/  @!UPT UIADD3 URZ, URZ, URZ, URZ ;  /* 0x0000003f3f3ff290 */ /* 0x000fea000fffe03f */
[----:B------:R-:W-:Y:S02]  /*484d0*/  STL.64 [R1+0x430], R4 ;  /* 0x0004300401007387 */ /* 0x000fe40000100a00 */
[----:B------:R0:W-:Y:S02]  /*484e0*/  STL.64 [R1+0x438], R6 ;  /* 0x0004380601007387 */ /* 0x0001e40000100a00 */
[----:B0-----:R-:W3:Y:S01]  /*484f0*/  LDL.LU.64 R6, [R1+0x1df8] ;  /* 0x001df80001067983 */ /* 0x001ee20000300a00 */
[----:B------:R-:W3:Y:S02]  /*48500*/  LDL.LU.64 R4, [R1+0x1df0] ;  /* 0x001df00001047983 */ /* 0x000ee40000300a00 */
[----:B------:R0:W-:Y:S02]  /*48510*/  STL.64 [R1+0x1d70], R12 ;  /* 0x001d700c01007387 */ /* 0x0001e40000100a00 */
        /* <DEDUP_REMOVED lines=10> */
[----:B---3--:R-:W-:Y:S01]  /*485c0*/  HMMA.16816.F32 R4, R20, R8, R4 ;  /* 0x000000081404723c */ /* 0x008fe20000001804 */
[----:B------:R-:W-:-:S02]  /*485d0*/  IMAD.MOV.U32 R2, RZ, RZ, R8 ;  /* 0x000000ffff027224 */ /* 0x000fc400078e0008 */
[----:B------:R-:W-:Y:S01]  /*485e0*/  IMAD.MOV.U32 R0, RZ, RZ, R9 ;  /* 0x000000ffff007224 */ /* 0x000fe200078e0009 */
[----:B--2---:R-:W-:Y:S01]  /*485f0*/  STL.64 [R1+0x1da8], R14 ;  /* 0x001da80e01007387 */ /* 0x004fe20000100a00 */
[----:B------:R0:W-:Y:S03]  /*48600*/  STL.64 [R1+0x1da0], R12 ;  /* 0x001da00c01007387 */ /* 0x0001e60000100a00 */
[----:B0-----:R-:W2:Y:S01]  /*48610*/  LDL.LU R12, [R1+0x4f0] ;  /* 0x0004f000010c7983 */ /* 0x001ea20000300800 */
[----:B------:R-:W2:Y:S02]  /*48620*/  LDL.LU R13, [R1+0x4f4] ;  /* 0x0004f400010d7983 */ /* 0x000ea40000300800 */
[----:B------:R-:W2:Y:S02]  /*48630*/  LDL.LU R14, [R1+0x4f8] ;  /* 0x0004f800010e7983 */ /* 0x000ea40000300800 */
[----:B------:R-:W2:Y:S10]  /*48640*/  LDL.LU R15, [R1+0x4fc] ;  /* 0x0004fc00010f7983 */ /* 0x000eb40000300800 */
[----:B------:R-:W-:Y:S01]  /*48650*/  STL.64 [R1+0x420], R4 ;  /* 0x0004200401007387 */ /* 0x000fe20000100a00 */
[----:B------:R0:W-:Y:S03]  /*48660*/  STL.64 [R1+0x428], R6 ;  /* 0x0004280601007387 */ /* 0x0001e60000100a00 */
[----:B0-----:R-:W3:Y:S01]  /*48670*/  LDL.LU.64 R6, [R1+0x1de8] ;  /* 0x001de80001067983 */ /* 0x001ee20000300a00 */
[----:B------:R-:W3:Y:S02]  /*48680*/  LDL.LU.64 R4, [R1+0x1de0] ;  /* 0x001de00001047983 */ /* 0x000ee40000300a00 */
[----:B------:R-:W2:Y:S02]  /*48690*/  LDL.LU.64 R10, [R1+0x1dd8] ;  /* 0x001dd800010a7983 */ /* 0x000ea40000300a00 */
[----:B------:R-:W3:Y:S02]  /*486a0*/  LDL.LU.64 R8, [R1+0x1dd0] ;  /* 0x001dd00001087983 */ /* 0x000ee40000300a00 */
[C---:B---3--:R-:W-:Y:S11]  /*486b0*/  HMMA.16816.F32 R4, R20.reuse, R8, R4 ;  /* 0x000000081404723c */ /* 0x048ff60000001804 */
[----:B------:R-:W-:Y:S11]  /*486c0*/  @!UPT UIADD3 URZ, URZ, URZ, URZ ;  /* 0x0000003f3f3ff290 */ /* 0x000ff6000fffe03f */
[----:B------:R-:W-:Y:S01]  /*486d0*/  @!UPT UIADD3 URZ, URZ, URZ, URZ ;  /* 0x0000003f3f3ff290 */ /* 0x000fe2000fffe03f */
[----:B------:R-:W-:Y:S01]  /*486e0*/  STL.64 [R1+0x410], R4 ;  /* 0x0004100401007387 */ /* 0x000fe20000100a00 */
[----:B------:R0:W-:Y:S03]  /*486f0*/  STL.64 [R1+0x418], R6 ;  /* 0x0004180601007387 */ /* 0x0001e60000100a00 */
[----:B0-----:R-:W3:Y:S01]  /*48700*/  LDL.LU.64 R6, [R1+0x1dc8] ;  /* 0x001dc80001067983 */ /* 0x001ee20000300a00 */
[----:B------:R-:W4:Y:S02]  /*48710*/  LDL.LU.64 R4, [R1+0x1dc0] ;  /* 0x001dc00001047983 */ /* 0x000f240000300a00 */
[----:B----4-:R-:W-:Y:S01]  /*48720*/  HMMA.16816.F32 R20, R20, R4, R16 ;  /* 0x000000041414723c */ /* 0x010fe20000001810 */
[----:B------:R-:W2:Y:S01]  /*48730*/  LDL.LU.64 R18, [R1+0x1db8] ;  /* 0x001db80001127983 */ /* 0x000ea20000300a00 */
[----:B------:R-:W2:Y:S02]  /*48740*/  LDL.LU.64 R16, [R1+0x1db0] ;  /* 0x001db00001107983 */ /* 0x000ea40000300a00 */
[----:B---3--:R-:W-:Y:S02]  /*48750*/  STL.64 [R1+0x1d48], R6 ;  /* 0x001d480601007387 */ /* 0x008fe40000100a00 */
[----:B------:R0:W-:Y:S11]  /*48760*/  STL.64 [R1+0x1d40], R4 ;  /* 0x001d400401007387 */ /* 0x0001f60000100a00 */
[----:B------:R-:W-:Y:S06]  /*48770*/  @!UPT UIADD3 URZ, URZ, URZ, URZ ;  /* 0x0000003f3f3ff290 */ /* 0x000fec000fffe03f */
[----:B------:R1:W-:Y:S01]  /*48780*/  STL.64 [R1+0x360], R20 ;  /* 0x0003601401007387 */ /* 0x0003e20000100a00 */
[----:B------:R-:W-:Y:S02]  /*48790*/  STL.64 [R1+0x368], R22 ;  /* 0x0003681601007387 */ /* 0x000fe40000100a00 */
[----:B0-----:R-:W3:Y:S02]  /*487a0*/  LDL.LU R4, [R1+0x4e0] ;  /* 0x0004e00001047983 */ /* 0x001ee40000300800 */
[----:B------:R-:W3:Y:S01]  /*487b0*/  LDL.LU R5, [R1+0x4e4] ;  /* 0x0004e40001057983 */ /* 0x000ee20000300800 */
[----:B------:R-:W3:Y:S01]  /*487c0*/  LDL.LU R6, [R1+0x4e8] ;  /* 0x0004e80001067983 */ /* 0x000ee20000300800 */
[----:B------:R-:W3:Y:S02]  /*487d0*/  LDL.LU R7, [R1+0x4ec] ;  /* 0x0004ec0001077983 */ /* 0x000ee40000300800 */
[----:B-1----:R-:W-:Y:S02]  /*487e0*/  IMAD.MOV.U32 R20, RZ, RZ, R2 ;  /* 0x000000ffff147224 */ /* 0x002fe400078e0002 */
[----:B------:R-:W-:-:S02]  /*487f0*/  IMAD.MOV.U32 R21, RZ, RZ, R0 ;  /* 0x000000ffff157224 */ /* 0x000fc400078e0000 */
[----:B------:R-:W-:Y:S02]  /*48800*/  IMAD.MOV.U32 R2, RZ, RZ, R24 ;  /* 0x000000ffff027224 */ /* 0x000fe400078e0018 */
        /* <DEDUP_REMOVED lines=8> */
[----:B------:R-:W3:Y:S02]  /*48890*/  LDL.LU.64 R24, [R1+0x1d98] ;  /* 0x001d980001187983 */ /* 0x000ee40000300a00 */
[C---:B---3--:R-:W-:Y:S01]  /*488a0*/  HMMA.16816.F32 R4, R16.reuse, R24, R4 ;  /* 0x000000181004723c */ /* 0x048fe20000001804 */
        /* <DEDUP_REMOVED lines=16> */
[----:B------:R-:W-:Y:S11]  /*489b0*/  IMAD.MOV.U32 R7, RZ, RZ, R25 ;  /* 0x000000ffff077224 */ /* 0x000ff600078e0019 */
[----:B------:R-:W-:Y:S11]  /*489c0*/  @!UPT UIADD3 URZ, URZ, URZ, URZ ;  /* 0x0000003f3f3ff290 */ /* 0x000ff6000fffe03f */
[----:B------:R0:W-:Y:S01]  /*489d0*/  STL.64 [R1+0x3a0], R12 ;  /* 0x0003a00c01007387 */ /* 0x0001e20000100a00 */
[----:B------:R1:W-:Y:S03]  /*489e0*/  STL.64 [R1+0x3a8], R14 ;  /* 0x0003a80e01007387 */ /* 0x0003e60000100a00 */
[----:B0-----:R-:W2:Y:S01]  /*489f0*/  LDL.LU.64 R12, [R1+0x1d70] ;  /* 0x001d7000010c7983 */ /* 0x001ea20000300a00 */
[----:B-1----:R-:W-:Y:S02]  /*48a00*/  IMAD.MOV.U32 R14, RZ, RZ, R24 ;  /* 0x000000ffff0e7224 */ /* 0x002fe400078e0018 */
[----:B------:R-:W2:Y:S02]  /*48a10*/  LDL.LU.64 R26, [R1+0x1d68] ;  /* 0x001d6800011a7983 */ /* 0x000ea40000300a00 */
        /* <DEDUP_REMOVED lines=10> */
[----:B------:R-:W-:-:S05]  /*48ac0*/  IMAD.MOV.U32 R13, RZ, RZ, R7 ;  /* 0x000000ffff0d7224 */ /* 0x000fca00078e0007 */
[----:B------:R0:W-:Y:S02]  /*48ad0*/  STL.64 [R1+0x1ce8], R12 ;  /* 0x001ce80c01007387 */ /* 0x0001e40000100a00 */
[----:B0-----:R-:W-:Y:S02]  /*48ae0*/  IMAD.MOV.U32 R12, RZ, RZ, R6 ;  /* 0x000000ffff0c7224 */ /* 0x001fe400078e0006 */
[----:B------:R-:W-:-:S05]  /*48af0*/  IMAD.MOV.U32 R13, RZ, RZ, R5 ;  /* 0x000000ffff0d7224 */ /* 0x000fca00078e0005 */
[----:B------:R0:W-:Y:S02]  /*48b00*/  STL.64 [R1+0x1d00], R12 ;  /* 0x001d000c01007387 */ /* 0x0001e40000100a00 */
[----:B0-----:R-:W-:Y:S02]  /*48b10*/  IMAD.MOV.U32 R12, RZ, RZ, R4 ;  /* 0x000000ffff0c7224 */ /* 0x001fe400078e0004 */
[----:B------:R-:W-:-:S05]  /*48b20*/  IMAD.MOV.U32 R13, RZ, RZ, R3 ;  /* 0x000000ffff0d7224 */ /* 0x000fca00078e0003 */
[----:B------:R-:W-:Y:S01]  /*48b30*/  STL.64 [R1+0x1d18], R12 ;  /* 0x001d180c01007387 */ /* 0x000fe20000100a00 */
[----:B------:R-:W3:Y:S01]  /*48b40*/  LDL.LU R4, [R1+0x370] ;  /* 0x0003700001047983 */ /* 0x000ee20000300800 */
[C---:B--2---:R-:W-:Y:S11]  /*48b50*/  HMMA.16816.F32 R24, R16.reuse, R20, R24 ;  /* 0x000000141018723c */ /* 0x044ff60000001818 */
[----:B------:R-:W-:Y:S11]  /*48b60*/  @!UPT UIADD3 URZ, URZ, URZ, URZ ;  /* 0x0000003f3f3ff290 */ /* 0x000ff6000fffe03f */
[----:B------:R-:W-:Y:S01]  /*48b70*/  @!UPT UIADD3 URZ, URZ, URZ, URZ ;  /* 0x0000003f3f3ff290 */ /* 0x000fe2000fffe03f */
[----:B------:R0:W-:Y:S01]  /*48b80*/  STL.64 [R1+0x380], R24 ;  /* 0x0003801801007387 */ /* 0x0001e20000100a00 */
[----:B------:R1:W-:Y:S02]  /*48b90*/  STL.64 [R1+0x388], R26 ;  /* 0x0003881a01007387 */ /* 0x0003e40000100a00 */
[----:B------:R-:W3:Y:S02]  /*48ba0*/  LDL.LU R5, [R1+0x374] ;  /* 0x0003740001057983 */ /* 0x000ee40000300800 */
[----:B------:R-:W3:Y:S01]  /*48bb0*/  LDL.LU R6, [R1+0x378] ;  /* 0x0003780001067983 */ /* 0x000ee20000300800 */
[----:B------:R-:W3:Y:S04]  /*48bc0*/  LDL.LU R7, [R1+0x37c] ;  /* 0x00037c0001077983 */ /* 0x000ee80000300800 */
[----:B0-----:R-:W2:Y:S01]  /*48bd0*/  LDL.LU R24, [R1+0x4b0] ;  /* 0x0004b00001187983 */ /* 0x001ea20000300800 */
[----:B------:R-:W2:Y:S02]  /*48be0*/  LDL.LU R25, [R1+0x4b4] ;  /* 0x0004b40001197983 */ /* 0x000ea40000300800 */
[----:B-1----:R-:W2:Y:S02]  /*48bf0*/  LDL.LU R26, [R1+0x4b8] ;  /* 0x0004b800011a7983 */ /* 0x002ea40000300800 */
[----:B------:R-:W2:Y:S01]  /*48c00*/  LDL.LU R27, [R1+0x4bc] ;  /* 0x0004bc00011b7983 */ /* 0x000ea20000300800 */
[----:B------:R0:W-:Y:S04]  /*48c10*/  STL.64 [R1+0x1cc8], R20 ;  /* 0x001cc81401007387 */ /* 0x0001e80000100a00 */
[----:B0-----:R-:W4:Y:S01]  /*48c20*/  LDL.LU R20, [R1+0x260] ;  /* 0x0002600001147983 */ /* 0x001f220000300800 */
[----:B------:R-:W4:Y:S02]  /*48c30*/  LDL.LU R21, [R1+0x264] ;  /* 0x0002640001157983 */ /* 0x000f240000300800 */
[----:B------:R-:W2:Y:S02]  /*48c40*/  LDL.LU R22, [R1+0x268] ;  /* 0x0002680001167983 */ /* 0x000ea40000300800 */
[----:B------:R-:W2:Y:S02]  /*48c50*/  LDL.LU R23, [R1+0x26c] ;  /* 0x00026c0001177983 */ /* 0x000ea40000300800 */
[----:B--2---:R-:W-:Y:S01]  /*48c60*/  STL.64 [R1+0x1ce0], R22 ;  /* 0x001ce01601007387 */ /* 0x004fe20000100a00 */
[----:B----4-:R0:W-:Y:S03]  /*48c70*/  STL.64 [R1+0x1cd8], R20 ;  /* 0x001cd81401007387 */ /* 0x0101e60000100a00 */
        /* <DEDUP_REMOVED lines=25> */
[----:B0-----:R-:W3:Y:S01]  /*48e10*/  LDL.LU.64 R6, [R1+0x1d48] ;  /* 0x001d480001067983 */ /* 0x001ee20000300a00 */
[----:B------:R-:W4:Y:S02]  /*48e20*/  LDL.LU.64 R4, [R1+0x1d40] ;  /* 0x001d400001047983 */ /* 0x000f240000300a00 */
[----:B------:R-:W-:-:S02]  /*48e30*/  IMAD.MOV.U32 R12, RZ, RZ, R2 ;  /* 0x000000ffff0c7224 */ /* 0x000fc400078e0002 */
[----:B------:R-:W-:Y:S01]  /*48e40*/  IMAD.MOV.U32 R13, RZ, RZ, R0 ;  /* 0x000000ffff0d7224 */ /* 0x000fe200078e0000 */
[----:B----4-:R-:W-:Y:S01]  /*48e50*/  HMMA.16816.F32 R16, R16, R4, R24 ;  /* 0x000000041010723c */ /* 0x010fe20000001818 */
[----:B------:R-:W2:Y:S01]  /*48e60*/  LDL.LU.64 R26, [R1+0x1d38] ;  /* 0x001d3800011a7983 */ /* 0x000ea20000300a00 */
[----:B------:R-:W2:Y:S11]  /*48e70*/  LDL.LU.64 R24, [R1+0x1d30] ;  /* 0x001d300001187983 */ /* 0x000eb60000300a00 */
[----:B------:R-:W-:Y:S10]  /*48e80*/  @!UPT UIADD3 URZ, URZ, URZ, URZ ;  /* 0x0000003f3f3ff290 */ /* 0x000ff4000fffe03f */
[----:B------:R0:W-:Y:S01]  /*48e90*/  STL.64 [R1+0x2c0], R16 ;  /* 0x0002c01001007387 */ /* 0x0001e20000100a00 */
[----:B------:R1:W-:Y:S03]  /*48ea0*/  STL.64 [R1+0x2c8], R18 ;  /* 0x0002c81201007387 */ /* 0x0003e60000100a00 */
[----:B0-----:R-:W4:Y:S01]  /*48eb0*/  LDL.LU R16, [R1+0x250] ;  /* 0x0002500001107983 */ /* 0x001f220000300800 */
[----:B------:R-:W4:Y:S02]  /*48ec0*/  LDL.LU R17, [R1+0x254] ;  /* 0x0002540001117983 */ /* 0x000f240000300800 */
[----:B-1----:R-:W4:Y:S02]  /*48ed0*/  LDL.LU R18, [R1+0x258] ;  /* 0x0002580001127983 */ /* 0x002f240000300800 */
[----:B------:R-:W4:Y:S01]  /*48ee0*/  LDL.LU R19, [R1+0x25c] ;  /* 0x00025c0001137983 */ /* 0x000f220000300800 */
[C---:B--2---:R-:W-:Y:S01]  /*48ef0*/  HMMA.16816.F32 R12, R24.reuse, R12, R20 ;  /* 0x0000000c180c723c */ /* 0x044fe20000001814 */
[----:B------:R-:W2:Y:S01]  /*48f00*/  LDL.LU.64 R22, [R1+0x1d28] ;  /* 0x001d280001167983 */ /* 0x000ea20000300a00 */
[----:B------:R-:W2:Y:S11]  /*48f10*/  LDL.LU.64 R20, [R1+0x1d20] ;  /* 0x001d200001147983 */ /* 0x000eb60000300a00 */
[----:B------:R-:W-:Y:S10]  /*48f20*/  @!UPT UIADD3 URZ, URZ, URZ, URZ ;  /* 0x0000003f3f3ff290 */ /* 0x000ff4000fffe03f */
        /* <DEDUP_REMOVED lines=25> */
[----:B------:R-:W4:Y:S11]  /*490c0*/  LDL.LU.64 R20, [R1+0x1cc8] ;  /* 0x001cc80001147983 */ /* 0x000f360000300a00 */
[----:B------:R-:W-:Y:S10]  /*490d0*/  @!UPT UIADD3 URZ, URZ, URZ, URZ ;  /* 0x0000003f3f3ff290 */ /* 0x000ff4000fffe03f */
[----:B------:R-:W-:Y:S01]  /*490e0*/  STL.64 [R1+0x270], R12 ;  /* 0x0002700c01007387 */ /* 0x000fe20000100a00 */
[----:B------:R0:W-:Y:S03]  /*490f0*/  STL.64 [R1+0x278], R14 ;  /* 0x0002780e01007387 */ /* 0x0001e60000100a00 */
[----:B0-----:R-:W2:Y:S01]  /*49100*/  LDL.LU.64 R14, [R1+0x1cc0] ;  /* 0x001cc000010e7983 */ /* 0x001ea20000300a00 */
[----:B------:R-:W2:Y:S01]  /*49110*/  LDL.LU.64 R12, [R1+0x1cb8] ;  /* 0x001cb800010c7983 */ /* 0x000ea20000300a00 */
[C---:B----4-:R-:W-:Y:S02]  /*49120*/  HMMA.16816.F32 R16, R24.reuse, R20, R16 ;  /* 0x000000141810723c */ /* 0x050fe40000001810 */
[----:B------:R0:W-:Y:S04]  /*49130*/  STL.64 [R1+0x1c40], R20 ;  /* 0x001c401401007387 */ /* 0x0001e80000100a00 */
[----:B0-----:R-:W4:Y:S11]  /*49140*/  LDL.LU.64 R20, [R1+0x20] ;  /* 0x0000200001147983 */ /* 0x001f360000300a00 */
[----:B------:R-:W-:Y:S06]  /*49150*/  @!UPT UIADD3 URZ, URZ, URZ, URZ ;  /* 0x0000003f3f3ff290 */ /* 0x000fec000fffe03f */
[----:B------:R-:W-:Y:S01]  /*49160*/  STL.64 [R1+0x260], R16 ;  /* 0x0002601001007387 */ /* 0x000fe20000100a00 */
[----:B------:R-:W-:Y:S03]  /*49170*/  STL.64 [R1+0x268], R18 ;  /* 0x0002681201007387 */ /* 0x000fe60000100a00 */
[----:B----4-:R0:W-:Y:S04]  /*49180*/  STL.64 [R1+0x1c58], R20 ;  /* 0x001c581401007387 */ /* 0x0101e80000100a00 */
[----:B0-----:R-:W4:Y:S01]  /*49190*/  LDL.LU.64 R20, [R1+0x30] ;  /* 0x0000300001147983 */ /* 0x001f220000300a00 */
[C---:B--2---:R-:W-:Y:S03]  /*491a0*/  HMMA.16816.F32 R12, R24.reuse, R8, R12 ;  /* 0x00000008180c723c */ /* 0x044fe6000000180c */
[----:B----4-:R-:W-:Y:S01]  /*491b0*/  STL.64 [R1+0x1c70], R20 ;  /* 0x001c701401007387 */ /* 0x010fe20000100a00 */
[----:B------:R-:W2:Y:S11]  /*491c0*/  LDL.LU R16, [R1+0x1f0] ;  /* 0x0001f00001107983 */ /* 0x000eb60000300800 */
[----:B------:R-:W-:Y:S08]  /*491d0*/  @!UPT UIADD3 URZ, URZ, URZ, URZ ;  /* 0x0000003f3f3ff290 */ /* 0x000ff0000fffe03f */
[----:B------:R0:W-:Y:S02]  /*491e0*/  STL.64 [R1+0x250], R12 ;  /* 0x0002500c01007387 */ /* 0x0001e40000100a00 */
[----:B------:R1:W-:Y:S01]  /*491f0*/  STL.64 [R1+0x258], R14 ;  /* 0x0002580e01007387 */ /* 0x0003e20000100a00 */
[----:B------:R-:W2:Y:S01]  /*49200*/  LDL.LU R17, [R1+0x1f4] ;  /* 0x0001f40001117983 */ /* 0x000ea20000300800 */
[----:B------:R-:W4:Y:S02]  /*49210*/  LDL.LU R18, [R1+0x1f8] ;  /* 0x0001f80001127983 */ /* 0x000f240000300800 */
[----:B------:R-:W4:Y:S01]  /*49220*/  LDL.LU R19, [R1+0x1fc] ;  /* 0x0001fc0001137983 */ /* 0x000f220000300800 */
[----:B0-----:R-:W3:Y:S01]  /*49230*/  LDL.LU R12, [R1+0xf0] ;  /* 0x0000f000010c7983 */ /* 0x001ee20000300800 */
[----:B------:R-:W3:Y:S02]  /*49240*/  LDL.LU R13, [R1+0xf4] ;  /* 0x0000f400010d7983 */ /* 0x000ee40000300800 */
[----:B-1----:R-:W3:Y:S02]  /*49250*/  LDL.LU R14, [R1+0xf8] ;  /* 0x0000f800010e7983 */ /* 0x002ee40000300800 */
[----:B------:R-:W3:Y:S01]  /*49260*/  LDL.LU R15, [R1+0xfc] ;  /* 0x0000fc00010f7983 */ /* 0x000ee20000300800 */
[----:B----4-:R-:W-:Y:S01]  /*49270*/  STL.64 [R1+0x1c80], R18 ;  /* 0x001c801201007387 */ /* 0x010fe20000100a00 */
[----:B--2---:R0:W-:Y:S03]  /*49280*/  STL.64 [R1+0x1c78], R16 ;  /* 0x001c781001007387 */ /* 0x0041e60000100a00 */
[----:B0-----:R-:W2:Y:S04]  /*49290*/  LDL.LU.64 R16, [R1+0x50] ;  /* 0x0000500001107983 */ /* 0x001ea80000300a00 */
[----:B--2---:R0:W-:Y:S04]  /*492a0*/  STL.64 [R1+0x1c90], R16 ;  /* 0x001c901001007387 */ /* 0x0041e80000100a00 */
[----:B0-----:R-:W2:Y:S01]  /*492b0*/  LDL.LU.64 R16, [R1+0x60] ;  /* 0x0000600001107983 */ /* 0x001ea20000300a00 */
[----:B------:R-:W4:Y:S03]  /*492c0*/  LDL.LU.64 R20, [R1+0x40] ;  /* 0x0000400001147983 */ /* 0x000f260000300a00 */
[----:B----4-:R0:W-:Y:S04]  /*492d0*/  STL.64 [R1+0x1c88], R20 ;  /* 0x001c881401007387 */ /* 0x0101e80000100a00 */
        /* <DEDUP_REMOVED lines=8> */
[----:B------:R-:W2:Y:S02]  /*49360*/  LDL.LU R22, [R1+0x218] ;  /* 0x0002180001167983 */ /* 0x000ea40000300800 */
[----:B------:R-:W2:Y:S01]  /*49370*/  LDL.LU R23, [R1+0x21c] ;  /* 0x00021c0001177983 */ /* 0x000ea20000300800 */
[----:B------:R-:W-:Y:S01]  /*49380*/  STL.64 [R1+0x1c38], R10 ;  /* 0x001c380a01007387 */ /* 0x000fe20000100a00 */
[----:B------:R0:W-:Y:S03]  /*49390*/  STL.64 [R1+0x1c30], R8 ;  /* 0x001c300801007387 */ /* 0x0001e60000100a00 */
        /* <DEDUP_REMOVED lines=20> */
[----:B------:R0:W-:Y:S07]  /*494e0*/  STL.64 [R1+0x1c18], R4 ;  /* 0x001c180401007387 */ /* 0x0001ee0000100a00 */
[----:B------:R-:W-:Y:S01]  /*494f0*/  STL.64 [R1+0x140], R24 ;  /* 0x0001401801007387 */ /* 0x000fe20000100a00 */
[----:B------:R1:W-:Y:S02]  /*49500*/  STL.64 [R1+0x148], R26 ;  /* 0x0001481a01007387 */ /* 0x0003e40000100a00 */
[----:B------:R-:W-:-:S02]  /*49510*/  IMAD.MOV.U32 R2, RZ, RZ, R16 ;  /* 0x000000ffff027224 */ /* 0x000fc400078e0010 */
[----:B------:R-:W-:Y:S01]  /*49520*/  IMAD.MOV.U32 R3, RZ, RZ, R17 ;  /* 0x000000ffff037224 */ /* 0x000fe200078e0011 */
[----:B0-----:R-:W4:Y:S01]  /*49530*/  LDL.LU R4, [R1+0x4a0] ;  /* 0x0004a00001047983 */ /* 0x001f220000300800 */
[----:B------:R-:W4:Y:S02]  /*49540*/  LDL.LU R5, [R1+0x4a4] ;  /* 0x0004a40001057983 */ /* 0x000f240000300800 */
[----:B------:R-:W4:Y:S02]  /*49550*/  LDL.LU R6, [R1+0x4a8] ;  /* 0x0004a80001067983 */ /* 0x000f240000300800 */
[----:B------:R-:W4:Y:S01]  /*49560*/  LDL.LU R7, [R1+0x4ac] ;  /* 0x0004ac0001077983 */ /* 0x000f220000300800 */
[----:B-1----:R-:W2:Y:S01]  /*49570*/  LDL R27, [R1+0x5a4] ;  /* 0x0005a400011b7983 */ /* 0x002ea20000100800 */
[C---:B---3--:R-:W-:Y:S11]  /*49580*/  HMMA.16816.F32 R20, R12.reuse, R16, R20 ;  /* 0x000000100c14723c */ /* 0x048ff60000001814 */
[----:B------:R-:W-:Y:S11]  /*49590*/  @!UPT UIADD3 URZ, URZ, URZ, URZ ;  /* 0x0000003f3f3ff290 */ /* 0x000ff6000fffe03f */
[----:B------:R-:W-:Y:S01]  /*495a0*/  @!UPT UIADD3 URZ, URZ, URZ, URZ ;  /* 0x0000003f3f3ff290 */ /* 0x000fe2000fffe03f */
[----:B------:R-:W-:Y:S01]  /*495b0*/  STL.64 [R1+0x220], R20 ;  /* 0x0002201401007387 */ /* 0x000fe20000100a00 */
[----:B------:R0:W-:Y:S03]  /*495c0*/  STL.64 [R1+0x228], R22 ;  /* 0x0002281601007387 */ /* 0x0001e60000100a00 */
[----:B0-----:R-:W3:Y:S01]  /*495d0*/  LDL.LU.64 R22, [R1+0x1ca0] ;  /* 0x001ca00001167983 */ /* 0x001ee20000300a00 */
[----:B------:R-:W3:Y:S02]  /*495e0*/  LDL.LU.64 R20, [R1+0x1c98] ;  /* 0x001c980001147983 */ /* 0x000ee40000300a00 */
[----:B------:R-:W3:Y:S02]  /*495f0*/  LDL.LU.64 R16, [R1+0x1c90] ;  /* 0x001c900001107983 */ /* 0x000ee40000300a00 */
[----:B---3--:R-:W-:Y:S01]  /*49600*/  HMMA.16816.F32 R20, R12, R16, R20 ;  /* 0x000000100c14723c */ /* 0x008fe20000001814 */
[----:B------:R-:W-:-:S02]  /*49610*/  IMAD.MOV.U32 R25, RZ, RZ, R16 ;  /* 0x000000ffff197224 */ /* 0x000fc400078e0010 */
[----:B------:R-:W-:Y:S11]  /*49620*/  IMAD.MOV.U32 R24, RZ, RZ, R17 ;  /* 0x000000ffff187224 */ /* 0x000ff600078e0011 */
[----:B------:R-:W-:Y:S09]  /*49630*/  @!UPT UIADD3 URZ, URZ, URZ, URZ ;  /* 0x0000003f3f3ff290 */ /* 0x000ff2000fffe03f */
[----:B------:R0:W-:Y:S01]  /*49640*/  STL.64 [R1+0x210], R20 ;  /* 0x0002101401007387 */ /* 0x0001e20000100a00 */
[----:B------:R-:W-:Y:S03]  /*49650*/  STL.64 [R1+0x218], R22 ;  /* 0x0002181601007387 */ /* 0x000fe60000100a00 */
[----:B0-----:R-:W3:Y:S01]  /*49660*/  LDL.LU.64 R20, [R1+0x1c88] ;  /* 0x001c880001147983 */ /* 0x001ee20000300a00 */
[----:B------:R-:W3:Y:S02]  /*49670*/  LDL.LU.64 R18, [R1+0x1c80] ;  /* 0x001c800001127983 */ /* 0x000ee40000300a00 */
[----:B------:R-:W3:Y:S02]  /*49680*/  LDL.LU.64 R16, [R1+0x1c78] ;  /* 0x001c780001107983 */ /* 0x000ee40000300a00 */
        /* <DEDUP_REMOVED lines=28> */
[----:B------:R-:W4:Y:S11]  /*49850*/  LDL.LU.64 R8, [R1+0x1c30] ;  /* 0x001c300001087983 */ /* 0x000f360000300a00 */
[----:B------:R-:W-:Y:S10]  /*49860*/  @!UPT UIADD3 URZ, URZ, URZ, URZ ;  /* 0x0000003f3f3ff290 */ /* 0x000ff4000fffe03f */
[----:B------:R-:W-:Y:S01]  /*49870*/  STL.64 [R1+0x1d0], R20 ;  /* 0x0001d01401007387 */ /* 0x000fe20000100a00 */
[----:B------:R-:W-:Y:S02]  /*49880*/  STL.64 [R1+0x1d8], R22 ;  /* 0x0001d81601007387 */ /* 0x000fe40000100a00 */
[----:B------:R0:W-:Y:S02]  /*49890*/  LDSM.16.MT88.4 R20, [R29+0x26080] ;  /* 0x026080001d14783b */ /* 0x0001e40000004200 */
[----:B0-----:R-:W3:Y:S01]  /*498a0*/  LDL.LU R29, [R1+0x1c28] ;  /* 0x001c2800011d7983 */ /* 0x001ee20000300800 */
[----:B----4-:R-:W-:Y:S11]  /*498b0*/  HMMA.16816.F32 R4, R12, R8, R4 ;  /* 0x000000080c04723c */ /* 0x010ff60000001804 */
[----:B------:R-:W-:Y:S11]  /*498c0*/  @!UPT UIADD3 URZ, URZ, URZ, URZ ;  /* 0x0000003f3f3ff290 */ /* 0x000ff6000fffe03f */
[----:B------:R-:W-:Y:S01]  /*498d0*/  @!UPT UIADD3 URZ, URZ, URZ, URZ ;  /* 0x0000003f3f3ff290 */ /* 0x000fe2000fffe03f */
[----:B------:R-:W-:Y:S01]  /*498e0*/  STL.64 [R1+0x1c0], R4 ;  /* 0x0001c00401007387 */ /* 0x000fe20000100a00 */
[----:B------:R0:W-:Y:S03]  /*498f0*/  STL.64 [R1+0x1c8], R6 ;  /* 0x0001c80601007387 */ /* 0x0001e60000100a00 */
[----:B0-----:R-:W4:Y:S01]  /*49900*/  LDL.LU.64 R6, [R1+0x1c20] ;  /* 0x001c200001067983 */ /* 0x001f220000300a00 */
[----:B------:R-:W3:Y:S02]  /*49910*/  LDL.LU.64 R4, [R1+0x1c18] ;  /* 0x001c180001047983 */ /* 0x000ee40000300a00 */
[----:B--2---:R-:W-:Y:S02]  /*49920*/  STL.64 [R1+0x1bb8], R10 ;  /* 0x001bb80a01007387 */ /* 0x004fe40000100a00 */
[----:B------:R0:W-:Y:S02]  /*49930*/  STL.64 [R1+0x1bb0], R8 ;  /* 0x001bb00801007387 */ /* 0x0001e40000100a00 */
[----:B0-----:R-:W-:-:S02]  /*49940*/  IMAD.MOV.U32 R8, RZ, RZ, R19 ;  /* 0x000000ffff087224 */ /* 0x001fc400078e0013 */
[----:B------:R-:W-:-:S05]  /*49950*/  IMAD.MOV.U32 R9, RZ, RZ, R18 ;  /* 0x000000ffff097224 */ /* 0x000fca00078e0012 */
[----:B------:R0:W-:Y:S02]  /*49960*/  STL.64 [R1+0x1bc8], R8 ;  /* 0x001bc80801007387 */ /* 0x0001e40000100a00 */
[----:B0-----:R-:W-:Y:S02]  /*49970*/  IMAD.MOV.U32 R8, RZ, RZ, R17 ;  /* 0x000000ffff087224 */ /* 0x001fe400078e0011 */
[----:B------:R-:W-:Y:S02]  /*49980*/  IMAD.MOV.U32 R9, RZ, RZ, R16 ;  /* 0x000000ffff097224 */ /* 0x000fe400078e0010 */
[----:B------:R-:W0:Y:S04]  /*49990*/  LDSM.16.MT88.4 R16, [R27+0x27000] ;  /* 0x027000001b10783b */ /* 0x000e280000004200 */
[----:B------:R1:W-:Y:S04]  /*499a0*/  STL.64 [R1+0x1be0], R8 ;  /* 0x001be00801007387 */ /* 0x0003e80000100a00 */
[----:B-1----:R-:W2:Y:S01]  /*499b0*/  LDL.LU R8, [R1+0x490] ;  /* 0x0004900001087983 */ /* 0x002ea20000300800 */
[----:B------:R-:W2:Y:S02]  /*499c0*/  LDL.LU R9, [R1+0x494] ;  /* 0x0004940001097983 */ /* 0x000ea40000300800 */
[----:B------:R-:W2:Y:S02]  /*499d0*/  LDL.LU R10, [R1+0x498] ;  /* 0x00049800010a7983 */ /* 0x000ea40000300800 */
[----:B------:R-:W2:Y:S01]  /*499e0*/  LDL.LU R11, [R1+0x49c] ;  /* 0x00049c00010b7983 */ /* 0x000ea20000300800 */
[----:B0-----:R-:W-:Y:S01]  /*499f0*/  STL.64 [R1+0x1b58], R18 ;  /* 0x001b581201007387 */ /* 0x001fe20000100a00 */
[----:B------:R-:W-:Y:S03]  /*49a00*/  STL.64 [R1+0x1b50], R16 ;  /* 0x001b501001007387 */ /* 0x000fe60000100a00 */
[----:B----4-:R-:W-:Y:S01]  /*49a10*/  STL.64 [R1+0x1b80], R6 ;  /* 0x001b800601007387 */ /* 0x010fe20000100a00 */
[----:B---3--:R0:W-:Y:S01]  /*49a20*/  STL.64 [R1+0x1b78], R4 ;  /* 0x001b780401007387 */ /* 0x0081e20000100a00 */
[----:B--2---:R-:W-:Y:S02]  /*49a30*/  HMMA.16816.F32 R8, R12, R4, R8 ;  /* 0x000000040c08723c */ /* 0x004fe40000001808 */
[----:B------:R-:W1:Y:S05]  /*49a40*/  LDSM.16.MT88.4 R12, [R27+0x27080] ;  /* 0x027080001b0c783b */ /* 0x000e6a0000004200 */
[----:B0-----:R-:W-:-:S02]  /*49a50*/  IMAD.MOV.U32 R4, RZ, RZ, R0 ;  /* 0x000000ffff047224 */ /* 0x001fc400078e0000 */
[----:B------:R-:W-:Y:S11]  /*49a60*/  IMAD.MOV.U32 R5, RZ, RZ, R26 ;  /* 0x000000ffff057224 */ /* 0x000ff600078e001a */
[----:B------:R-:W-:Y:S03]  /*49a70*/  @!UPT UIADD3 URZ, URZ, URZ, URZ ;  /* 0x0000003f3f3ff290 */ /* 0x000fe6000fffe03f */
[----:B------:R0:W-:Y:S01]  /*49a80*/  STL.64 [R1+0xf0], R8 ;  /* 0x0000f00801007387 */ /* 0x0001e20000100a00 */
[----:B------:R-:W-:Y:S02]  /*49a90*/  STL.64 [R1+0xf8], R10 ;  /* 0x0000f80a01007387 */ /* 0x000fe40000100a00 */
[----:B------:R-:W2:Y:S02]  /*49aa0*/  LDL.LU R0, [R1+0x1c10] ;  /* 0x001c100001007983 */ /* 0x000ea40000300800 */
[----:B0-----:R-:W-:Y:S02]  /*49ab0*/  IMAD.MOV.U32 R8, RZ, RZ, R25 ;  /* 0x000000ffff087224 */ /* 0x001fe400078e0019 */
[----:B------:R-:W-:Y:S02]  /*49ac0*/  IMAD.MOV.U32 R9, RZ, RZ, R24 ;  /* 0x000000ffff097224 */ /* 0x000fe400078e0018 */
[----:B------:R-:W0:Y:S04]  /*49ad0*/  LDSM.16.MT88.4 R24, [R28+0x27000] ;  /* 0x027000001c18783b */ /* 0x000e280000004200 */
[----:B------:R-:W-:Y:S01]  /*49ae0*/  STL.64 [R1+0x1bf8], R8 ;  /* 0x001bf80801007387 */ /* 0x000fe20000100a00 */
[----:B------:R3:W-:Y:S03]  /*49af0*/  STL.64 [R1+0x1bc0], R4 ;  /* 0x001bc00401007387 */ /* 0x0007e60000100a00 */
[----:B---3--:R-:W3:Y:S01]  /*49b00*/  LDL.LU R4, [R1+0x350] ;  /* 0x0003500001047983 */ /* 0x008ee20000300800 */
[----:B------:R-:W3:Y:S02]  /*49b10*/  LDL.LU R5, [R1+0x354] ;  /* 0x0003540001057983 */ /* 0x000ee40000300800 */
[----:B------:R-:W4:Y:S02]  /*49b20*/  LDL.LU R6, [R1+0x358] ;  /* 0x0003580001067983 */ /* 0x000f240000300800 */
[----:B------:R-:W4:Y:S01]  /*49b30*/  LDL.LU R7, [R1+0x35c] ;  /* 0x00035c0001077983 */ /* 0x000f220000300800 */
[----:B------:R-:W2:Y:S01]  /*49b40*/  LDL.LU R8, [R1+0x4c0] ;  /* 0x0004c00001087983 */ /* 0x000ea20000300800 */
[----:B------:R-:W2:Y:S02]  /*49b50*/  LDL.LU R9, [R1+0x4c4] ;  /* 0x0004c40001097983 */ /* 0x000ea40000300800 */
[----:B------:R-:W2:Y:S02]  /*49b60*/  LDL.LU R10, [R1+0x4c8] ;  /* 0x0004c800010a7983 */ /* 0x000ea40000300800 */
[----:B------:R-:W2:Y:S01]  /*49b70*/  LDL.LU R11, [R1+0x4cc] ;  /* 0x0004cc00010b7983 */ /* 0x000ea20000300800 */
[----:B----4-:R-:W-:Y:S01]  /*49b80*/  STL.64 [R1+0x1bd8], R6 ;  /* 0x001bd80601007387 */ /* 0x010fe20000100a00 */
[----:B---3--:R3:W-:Y:S03]  /*49b90*/  STL.64 [R1+0x1bd0], R4 ;  /* 0x001bd00401007387 */ /* 0x0087e60000100a00 */
[----:B---3--:R-:W3:Y:S01]  /*49ba0*/  LDL.LU R4, [R1+0x400] ;  /* 0x0004000001047983 */ /* 0x008ee20000300800 */
[----:B------:R-:W3:Y:S02]  /*49bb0*/  LDL.LU R5, [R1+0x404] ;  /* 0x0004040001057983 */ /* 0x000ee40000300800 */
[----:B------:R-:W4:Y:S02]  /*49bc0*/  LDL.LU R6, [R1+0x408] ;  /* 0x0004080001067983 */ /* 0x000f240000300800 */
[----:B------:R-:W4:Y:S02]  /*49bd0*/  LDL.LU R7, [R1+0x40c] ;  /* 0x00040c0001077983 */ /* 0x000f240000300800 */
[----:B----4-:R-:W-:Y:S01]  /*49be0*/  STL.64 [R1+0x1bf0], R6 ;  /* 0x001bf00601007387 */ /* 0x010fe20000100a00 */
[----:B---3--:R3:W-:Y:S03]  /*49bf0*/  STL.64 [R1+0x1be8], R4 ;  /* 0x001be80401007387 */ /* 0x0087e60000100a00 */
[----:B---3--:R-:W3:Y:S01]  /*49c00*/  LDL.LU R4, [R1+0x480] ;  /* 0x0004800001047983 */ /* 0x008ee20000300800 */
[----:B------:R-:W3:Y:S02]  /*49c10*/  LDL.LU R5, [R1+0x484] ;  /* 0x0004840001057983 */ /* 0x000ee40000300800 */
[----:B------:R-:W3:Y:S02]  /*49c20*/  LDL.LU R6, [R1+0x488] ;  /* 0x0004880001067983 */ /* 0x000ee40000300800 */
[----:B------:R-:W3:Y:S01]  /*49c30*/  LDL.LU R7, [R1+0x48c] ;  /* 0x00048c0001077983 */ /* 0x000ee20000300800 */
[----:B------:R-:W4:Y:S01]  /*49c40*/  LDL.LU R16, [R1+0x90] ;  /* 0x0000900001107983 */ /* 0x000f220000300800 */
[----:B------:R-:W4:Y:S02]  /*49c50*/  LDL.LU R17, [R1+0x94] ;  /* 0x0000940001117983 */ /* 0x000f240000300800 */
[----:B------:R-:W4:Y:S02]  /*49c60*/  LDL.LU R18, [R1+0x98] ;  /* 0x0000980001127983 */ /* 0x000f240000300800 */
[----:B------:R-:W4:Y:S01]  /*49c70*/  LDL.LU R19, [R1+0x9c] ;  /* 0x00009c0001137983 */ /* 0x000f220000300800 */
[----:B-1----:R-:W-:Y:S01]  /*49c80*/  STL.64 [R1+0x1ac8], R14 ;  /* 0x001ac80e01007387 */ /* 0x002fe20000100a00 */
[----:B------:R1:W-:Y:S03]  /*49c90*/  STL.64 [R1+0x1ac0], R12 ;  /* 0x001ac00c01007387 */ /* 0x0003e60000100a00 */
[----:B-1----:R-:W3:Y:S01]  /*49ca0*/  LDL.LU R12, [R1+0xa0] ;  /* 0x0000a000010c7983 */ /* 0x002ee20000300800 */
[----:B------:R-:W3:Y:S02]  /*49cb0*/  LDL.LU R13, [R1+0xa4] ;  /* 0x0000a400010d7983 */ /* 0x000ee40000300800 */
[----:B------:R-:W3:Y:S02]  /*49cc0*/  LDL.LU R14, [R1+0xa8] ;  /* 0x0000a800010e7983 */ /* 0x000ee40000300800 */
[----:B--2---:R-:W-:-:S02]  /*49cd0*/  IMAD.MOV.U32 R15, RZ, RZ, R0 ;  /* 0x000000ffff0f7224 */ /* 0x004fc400078e0000 */
[----:B------:R-:W2:Y:S01]  /*49ce0*/  LDL.LU R0, [R1+0x1c0c] ;  /* 0x001c0c0001007983 */ /* 0x000ea20000300800 */
[----:B------:R-:W2:Y:S02]  /*49cf0*/  LDL.LU R28, [R1+0x1c08] ;  /* 0x001c0800011c7983 */ /* 0x000ea40000300800 */
[----:B0-----:R-:W-:Y:S02]  /*49d00*/  STL.64 [R1+0x1a60], R26 ;  /* 0x001a601a01007387 */ /* 0x001fe40000100a00 */
[----:B------:R0:W-:Y:S02]  /*49d10*/  STL.64 [R1+0x1a58], R24 ;  /* 0x001a581801007387 */ /* 0x0001e40000100a00 */
[----:B0-----:R-:W-:Y:S02]  /*49d20*/  IMAD.MOV.U32 R24, RZ, RZ, R2 ;  /* 0x000000ffff187224 */ /* 0x001fe400078e0002 */
[----:B------:R-:W-:Y:S01]  /*49d30*/  IMAD.MOV.U32 R25, RZ, RZ, R3 ;  /* 0x000000ffff197224 */ /* 0x000fe200078e0003 */
[----:B------:R-:W2:Y:S01]  /*49d40*/  LDL.LU R2, [R1+0x1c04] ;  /* 0x001c040001027983 */ /* 0x000ea20000300800 */
[----:B------:R-:W2:Y:S02]  /*49d50*/  LDL.LU R3, [R1+0x1c00] ;  /* 0x001c000001037983 */ /* 0x000ea40000300800 */
[----:B------:R-:W2:Y:S03]  /*49d60*/  LDL R26, [R1+0x68] ;  /* 0x00006800011a7983 */ /* 0x000ea60000100800 */
[C---:B------:R-:W-:Y:S11]  /*49d70*/  HMMA.16816.F32 R8, R20.reuse, R24, R8 ;  /* 0x000000181408723c */ /* 0x040ff60000001808 */
[----:B------:R-:W-:Y:S11]  /*49d80*/  @!UPT UIADD3 URZ, URZ, URZ, URZ ;  /* 0x0000003f3f3ff290 */ /* 0x000ff6000fffe03f */
        /* <DEDUP_REMOVED lines=8> */
[----:B------:R0:W-:Y:S01]  /*49e10*/  STL.64 [R1+0xd0], R8 ;  /* 0x0000d00801007387 */ /* 0x0001e20000100a00 */
[----:B------:R3:W-:Y:S03]  /*49e20*/  STL.64 [R1+0xd8], R10 ;  /* 0x0000d80a01007387 */ /* 0x0007e60000100a00 */
[----:B0-----:R-:W3:Y:S02]  /*49e30*/  LDL.LU.64 R8, [R1+0x1be0] ;  /* 0x001be00001087983 */ /* 0x001ee40000300a00 */
[----:B---3--:R-:W-:Y:S02]  /*49e40*/  HMMA.16816.F32 R8, R20, R8, R4 ;  /* 0x000000081408723c */ /* 0x008fe40000001804 */
[----:B------:R-:W3:Y:S01]  /*49e50*/  LDL.LU.64 R6, [R1+0x1bd8] ;  /* 0x001bd80001067983 */ /* 0x000ee20000300a00 */
[----:B------:R-:W3:Y:S11]  /*49e60*/  LDL.LU.64 R4, [R1+0x1bd0] ;  /* 0x001bd00001047983 */ /* 0x000ef60000300a00 */
[----:B------:R-:W-:Y:S09]  /*49e70*/  @!UPT UIADD3 URZ, URZ, URZ, URZ ;  /* 0x0000003f3f3ff290 */ /* 0x000ff2000fffe03f */
[----:B------:R0:W-:Y:S01]  /*49e80*/  STL.64 [R1+0xc0], R8 ;  /* 0x0000c00801007387 */ /* 0x0001e20000100a00 */
[----:B------:R3:W-:Y:S03]  /*49e90*/  STL [R1+0xc8], R10 ;  /* 0x0000c80a01007387 */ /* 0x0007e60000100800 */
[----:B0-----:R-:W3:Y:S01]  /*49ea0*/  LDL.LU.64 R8, [R1+0x1bc8] ;  /* 0x001bc80001087983 */ /* 0x001ee20000300a00 */
[----:B--2---:R-:W-:Y:S02]  /*49eb0*/  IMAD.MOV.U32 R27, RZ, RZ, R0 ;  /* 0x000000ffff1b7224 */ /* 0x004fe400078e0000 */
[----:B------:R-:W-:-:S05]  /*49ec0*/  IMAD.MOV.U32 R0, RZ, RZ, R11 ;  /* 0x000000ffff007224 */ /* 0x000fca00078e000b */
[----:B------:R-:W-:Y:S01]  /*49ed0*/  STL [R1+0x17e8], R0 ;  /* 0x0017e80001007387 */ /* 0x000fe20000100800 */
[C---:B---3--:R-:W-:Y:S03]  /*49ee0*/  HMMA.16816.F32 R8, R20.reuse, R8, R4 ;  /* 0x000000081408723c */ /* 0x048fe60000001804 */
[----:B------:R-:W2:Y:S11]  /*49ef0*/  LDL.LU.64 R4, [R1+0x1bc0] ;  /* 0x001bc00001047983 */ /* 0x000eb60000300a00 */
[----:B------:R-:W-:Y:S09]  /*49f00*/  @!UPT UIADD3 URZ, URZ, URZ, URZ ;  /* 0x0000003f3f3ff290 */ /* 0x000ff2000fffe03f */
[----:B------:R-:W-:Y:S01]  /*49f10*/  STL.64 [R1+0xb0], R8 ;  /* 0x0000b00801007387 */ /* 0x000fe20000100a00 */
[----:B------:R0:W-:Y:S03]  /*49f20*/  STL.64 [R1+0xb8], R10 ;  /* 0x0000b80a01007387 */ /* 0x0001e60000100a00 */
[----:B0-----:R-:W3:Y:S01]  /*49f30*/  LDL.LU.64 R10, [R1+0x1bb8] ;  /* 0x001bb800010a7983 */ /* 0x001ee20000300a00 */
[----:B------:R-:W4:Y:S01]  /*49f40*/  LDL.LU.64 R8, [R1+0x1bb0] ;  /* 0x001bb00001087983 */ /* 0x000f220000300a00 */
[C---:B--2---:R-:W-:Y:S11]  /*49f50*/  HMMA.16816.F32 R4, R20.reuse, R4, R12 ;  /* 0x000000041404723c */ /* 0x044ff6000000180c */
[----:B------:R-:W-:Y:S11]  /*49f60*/  @!UPT UIADD3 URZ, URZ, URZ, URZ ;  /* 0x0000003f3f3ff290 */ /* 0x000ff6000fffe03f */
[----:B------:R-:W-:Y:S01]  /*49f70*/  @!UPT UIADD3 URZ, URZ, URZ, URZ ;  /* 0x0000003f3f3ff290 */ /* 0x000fe2000fffe03f */
[----:B------:R0:W-:Y:S01]  /*49f80*/  STL.64 [R1+0xa0], R4 ;  /* 0x0000a00401007387 */ /* 0x0001e20000100a00 */
[----:B------:R1:W-:Y:S02]  /*49f90*/  STL [R1+0xa8], R6 ;  /* 0x0000a80601007387 */ /* 0x0003e40000100800 */
[----:B------:R-:W2:Y:S02]  /*49fa0*/  LDL.LU R12, [R1+0x2e0] ;  /* 0x0002e000010c7983 */ /* 0x000ea40000300800 */
[----:B------:R-:W-:Y:S02]  /*49fb0*/  IMAD.MOV.U32 R15, RZ, RZ, R29 ;  /* 0x000000ffff0f7224 */ /* 0x000fe400078e001d */
[----:B------:R-:W-:Y:S02]  /*49fc0*/  IMAD.MOV.U32 R0, RZ, RZ, R7 ;  /* 0x000000ffff007224 */ /* 0x000fe400078e0007 */
[----:B---3--:R-:W-:Y:S02]  /*49fd0*/  IMAD.MOV.U32 R13, RZ, RZ, R11 ;  /* 0x000000ffff0d7224 */ /* 0x008fe400078e000b */
[----:B------:R-:W-:Y:S01]  /*49fe0*/  IMAD.MOV.U32 R14, RZ, RZ, R10 ;  /* 0x000000ffff0e7224 */ /* 0x000fe200078e000a */
[----:B------:R-:W3:Y:S01]  /*49ff0*/  LDL.LU R11, [R1+0x1ba8] ;  /* 0x001ba800010b7983 */ /* 0x000ee20000300800 */
[----:B------:R-:W3:Y:S02]  /*4a000*/  LDL.LU R10, [R1+0x1ba4] ;  /* 0x001ba400010a7983 */ /* 0x000ee40000300800 */
[----:B------:R-:W3:Y:S02]  /*4a010*/  LDL.LU R29, [R1+0x1ba0] ;  /* 0x001ba000011d7983 */ /* 0x000ee40000300800 */
[----:B0-----:R-:W3:Y:S01]  /*4a020*/  LDL.LU R4, [R1+0x80] ;  /* 0x0000800001047983 */ /* 0x001ee20000300800 */
[----:B------:R-:W3:Y:S01]  /*4a030*/  LDL.LU R5, [R1+0x84] ;  /* 0x0000840001057983 */ /* 0x000ee20000300800 */
[----:B-1----:R-:W3:Y:S02]  /*4a040*/  LDL.LU R6, [R1+0x88] ;  /* 0x0000880001067983 */ /* 0x002ee40000300800 */
[----:B------:R-:W3:Y:S02]  /*4a050*/  LDL.LU R7, [R1+0x8c] ;  /* 0x00008c0001077983 */ /* 0x000ee40000300800 */
[----:B------:R-:W-:Y:S01]  /*4a060*/  STL.64 [R1+0x1ad8], R14 ;  /* 0x001ad80e01007387 */ /* 0x000fe20000100a00 */
[----:B--2---:R0:W-:Y:S04]  /*4a070*/  STL.64 [R1+0x1ad0], R12 ;  /* 0x001ad00c01007387 */ /* 0x0041e80000100a00 */
[----:B0-----:R-:W4:Y:S01]  /*4a080*/  LDL.LU.64 R12, [R1+0x10] ;  /* 0x00001000010c7983 */ /* 0x001f220000300a00 */
[----:B------:R-:W2:Y:S02]  /*4a090*/  LDL.64 R14, [R1+0x18] ;  /* 0x00001800010e7983 */ /* 0x000ea40000100a00 */
[----:B------:R-:W-:Y:S01]  /*4a0a0*/  STL [R1+0x17ec], R0 ;  /* 0x0017ec0001007387 */ /* 0x000fe20000100800 */
[----:B----4-:R-:W-:Y:S01]  /*4a0b0*/  HMMA.16816.F32 R16, R20, R12, R16 ;  /* 0x0000000c1410723c */ /* 0x010fe20000001810 */
[----:B--2---:R3:W-:Y:S01]  /*4a0c0*/  STL.64 [R1+0x1af0], R14 ;  /* 0x001af00e01007387 */ /* 0x0047e20000100a00 */
[----:B------:R-:W2:Y:S11]  /*4a0d0*/  LDL.LU R12, [R1+0x300] ;  /* 0x00030000010c7983 */ /* 0x000eb60000300800 */
[----:B------:R-:W-:Y:S10]  /*4a0e0*/  @!UPT UIADD3 URZ, URZ, URZ, URZ ;  /* 0x0000003f3f3ff290 */ /* 0x000ff4000fffe03f */
[----:B------:R-:W-:Y:S01]  /*4a0f0*/  STL.64 [R1+0x90], R16 ;  /* 0x0000901001007387 */ /* 0x000fe20000100a00 */
[----:B------:R-:W-:Y:S02]  /*4a100*/  STL.64 [R1+0x98], R18 ;  /* 0x0000981201007387 */ /* 0x000fe40000100a00 */
[----:B------:R-:W2:Y:S02]  /*4a110*/  LDL.LU R13, [R1+0x304] ;  /* 0x00030400010d7983 */ /* 0x000ea40000300800 */
[----:B---3--:R-:W-:Y:S02]  /*4a120*/  IMAD.MOV.U32 R14, RZ, RZ, R10 ;  /* 0x000000ffff0e7224 */ /* 0x008fe400078e000a */
[----:B------:R-:W-:Y:S01]  /*4a130*/  IMAD.MOV.U32 R15, RZ, RZ, R11 ;  /* 0x000000ffff0f7224 */ /* 0x000fe200078e000b */
[----:B------:R-:W3:Y:S01]  /*4a140*/  LDL.LU R10, [R1+0x1b9c] ;  /* 0x001b9c00010a7983 */ /* 0x000ee20000300800 */
[----:B------:R-:W4:Y:S03]  /*4a150*/  LDL.LU R11, [R1+0x1b98] ;  /* 0x001b9800010b7983 */ /* 0x000f260000300800 */
[----:B------:R0:W-:Y:S04]  /*4a160*/  STL.64 [R1+0x1b00], R14 ;  /* 0x001b000e01007387 */ /* 0x0001e80000100a00 */
[----:B--2---:R1:W-:Y:S01]  /*4a170*/  STL.64 [R1+0x1af8], R12 ;  /* 0x001af80c01007387 */ /* 0x0043e20000100a00 */
[----:B0-----:R-:W2:Y:S02]  /*4a180*/  LDL R14, [R1+0x38] ;  /* 0x00003800010e7983 */ /* 0x001ea40000100800 */
[----:B------:R-:W2:Y:S02]  /*4a190*/  LDL R15, [R1+0x3c] ;  /* 0x00003c00010f7983 */ /* 0x000ea40000100800 */
[----:B--2---:R4:W-:Y:S01]  /*4a1a0*/  STL.64 [R1+0x1b18], R14 ;  /* 0x001b180e01007387 */ /* 0x0049e20000100a00 */
[----:B-1----:R-:W2:Y:S02]  /*4a1b0*/  LDL.LU R12, [R1+0x320] ;  /* 0x00032000010c7983 */ /* 0x002ea40000300800 */
[----:B------:R-:W2:Y:S02]  /*4a1c0*/  LDL.LU R13, [R1+0x324] ;  /* 0x00032400010d7983 */ /* 0x000ea40000300800 */
[----:B----4-:R-:W-:-:S02]  /*4a1d0*/  IMAD.MOV.U32 R14, RZ, RZ, R11 ;  /* 0x000000ffff0e7224 */ /* 0x010fc400078e000b */
[----:B---3--:R-:W-:Y:S01]  /*4a1e0*/  IMAD.MOV.U32 R15, RZ, RZ, R10 ;  /* 0x000000ffff0f7224 */ /* 0x008fe200078e000a */
[----:B------:R-:W3:Y:S01]  /*4a1f0*/  LDL.LU R11, [R1+0x1b94] ;  /* 0x001b9400010b7983 */ /* 0x000ee20000300800 */
[----:B------:R-:W4:Y:S02]  /*4a200*/  LDL.LU R10, [R1+0x1b90] ;  /* 0x001b9000010a7983 */ /* 0x000f240000300800 */
[----:B------:R-:W4:Y:S02]  /*4a210*/  LDL.LU R16, [R1+0x70] ;  /* 0x0000700001107983 */ /* 0x000f240000300800 */
[----:B------:R-:W4:Y:S01]  /*4a220*/  LDL.LU R17, [R1+0x74] ;  /* 0x0000740001117983 */ /* 0x000f220000300800 */
[----:B------:R-:W4:Y:S01]  /*4a230*/  LDL.LU R18, [R1+0x78] ;  /* 0x0000780001127983 */ /* 0x000f220000300800 */
[----:B------:R-:W4:Y:S02]  /*4a240*/  LDL.LU R19, [R1+0x7c] ;  /* 0x00007c0001137983 */ /* 0x000f240000300800 */
[----:B------:R0:W-:Y:S01]  /*4a250*/  STL.64 [R1+0x1b38], R14 ;  /* 0x001b380e01007387 */ /* 0x0001e20000100a00 */
[----:B--2---:R3:W-:Y:S01]  /*4a260*/  STL.64 [R1+0x1b30], R12 ;  /* 0x001b300c01007387 */ /* 0x0047e20000100a00 */
[----:B0-----:R-:W2:Y:S02]  /*4a270*/  LDL R14, [R1+0x58] ;  /* 0x00005800010e7983 */ /* 0x001ea40000100800 */
[----:B------:R-:W2:Y:S02]  /*4a280*/  LDL R15, [R1+0x5c] ;  /* 0x00005c00010f7983 */ /* 0x000ea40000100800 */
[----:B---3--:R-:W-:-:S02]  /*4a290*/  IMAD.MOV.U32 R13, RZ, RZ, R11 ;  /* 0x000000ffff0d7224 */ /* 0x008fc400078e000b */
[----:B----4-:R-:W-:Y:S01]  /*4a2a0*/  IMAD.MOV.U32 R12, RZ, RZ, R10 ;  /* 0x000000ffff0c7224 */ /* 0x010fe200078e000a */
[----:B------:R-:W-:Y:S01]  /*4a2b0*/  HMMA.16816.F32 R4, R20, R8, R4 ;  /* 0x000000081404723c */ /* 0x000fe20000001804 */
[----:B--2---:R0:W-:Y:S01]  /*4a2c0*/  STL.64 [R1+0x1b48], R14 ;  /* 0x001b480e01007387 */ /* 0x0041e20000100a00 */
[----:B------:R-:W2:Y:S02]  /*4a2d0*/  LDL.LU R10, [R1+0x1b8c] ;  /* 0x001b8c00010a7983 */ /* 0x000ea40000300800 */
[----:B------:R-:W2:Y:S11]  /*4a2e0*/  LDL.LU R11, [R1+0x1b88] ;  /* 0x001b8800010b7983 */ /* 0x000eb60000300800 */
[----:B------:R-:W-:Y:S09]  /*4a2f0*/  @!UPT UIADD3 URZ, URZ, URZ, URZ ;  /* 0x0000003f3f3ff290 */ /* 0x000ff2000fffe03f */
[----:B------:R-:W-:Y:S02]  /*4a300*/  IMAD.MOV.U32 R0, RZ, RZ, R7 ;  /* 0x000000ffff007224 */ /* 0x000fe400078e0007 */
[----:B------:R-:W-:Y:S01]  /*4a310*/  IMAD.MOV.U32 R8, RZ, RZ, R3 ;  /* 0x000000ffff087224 */ /* 0x000fe200078e0003 */
[----:B0-----:R-:W3:Y:S01]  /*4a320*/  LDL.LU R14, [R1+0x348] ;  /* 0x00034800010e7983 */ /* 0x001ee20000300800 */
[----:B------:R-:W3:Y:S02]  /*4a330*/  LDL.LU R15, [R1+0x34c] ;  /* 0x00034c00010f7983 */ /* 0x000ee40000300800 */
[----:B------:R-:W-:Y:S02]  /*4a340*/  STL.64 [R1+0x80], R4 ;  /* 0x0000800401007387 */ /* 0x000fe40000100a00 */
[----:B------:R0:W-:Y:S02]  /*4a350*/  STL [R1+0x88], R6 ;  /* 0x0000880601007387 */ /* 0x0001e40000100800 */
[----:B0-----:R-:W4:Y:S01]  /*4a360*/  LDL.LU.64 R6, [R1+0x1b80] ;  /* 0x001b800001067983 */ /* 0x001f220000300a00 */
[----:B------:R-:W3:Y:S03]  /*4a370*/  LDL.LU.64 R4, [R1+0x1b78] ;  /* 0x001b780001047983 */ /* 0x000ee60000300a00 */
[----:B--2---:R0:W-:Y:S01]  /*4a380*/  STL.64 [R1+0x1ae0], R10 ;  /* 0x001ae00a01007387 */ /* 0x0041e20000100a00 */
[----:B------:R-:W2:Y:S02]  /*4a390*/  LDL.LU R3, [R1+0x1b70] ;  /* 0x001b700001037983 */ /* 0x000ea40000300800 */
[----:B------:R-:W2:Y:S02]  /*4a3a0*/  LDL.LU R9, [R1+0x2f4] ;  /* 0x0002f40001097983 */ /* 0x000ea40000300800 */
[----:B0-----:R-:W-:-:S02]  /*4a3b0*/  IMAD.MOV.U32 R10, RZ, RZ, R2 ;  /* 0x000000ffff0a7224 */ /* 0x001fc400078e0002 */
[----:B------:R-:W-:Y:S01]  /*4a3c0*/  IMAD.MOV.U32 R11, RZ, RZ, R28 ;  /* 0x000000ffff0b7224 */ /* 0x000fe200078e001c */
[----:B------:R-:W3:Y:S01]  /*4a3d0*/  LDL.LU R2, [R1+0x1b6c] ;  /* 0x001b6c0001027983 */ /* 0x000ee20000300800 */
[----:B------:R-:W3:Y:S03]  /*4a3e0*/  LDL.LU R28, [R1+0x1b68] ;  /* 0x001b6800011c7983 */ /* 0x000ee60000300800 */
[----:B------:R-:W-:Y:S04]  /*4a3f0*/  STL.64 [R1+0x1b10], R10 ;  /* 0x001b100a01007387 */ /* 0x000fe80000100a00 */
[----:B--2---:R0:W-:Y:S02]  /*4a400*/  STL.64 [R1+0x1b08], R8 ;  /* 0x001b080801007387 */ /* 0x0041e40000100a00 */
[----:B0-----:R-:W-:-:S02]  /*4a410*/  IMAD.MOV.U32 R8, RZ, RZ, R29 ;  /* 0x000000ffff087224 */ /* 0x001fc400078e001d */
[----:B------:R-:W-:Y:S01]  /*4a420*/  IMAD.MOV.U32 R9, RZ, RZ, R3 ;  /* 0x000000ffff097224 */ /* 0x000fe200078e0003 */
[----:B------:R-:W2:Y:S01]  /*4a430*/  LDL.LU R29, [R1+0x1b64] ;  /* 0x001b6400011d7983 */ /* 0x000ea20000300800 */
[----:B------:R-:W2:Y:S02]  /*4a440*/  LDL.LU R3, [R1+0x1b60] ;  /* 0x001b600001037983 */ /* 0x000ea40000300800 */
[----:B------:R-:W2:Y:S02]  /*4a450*/  LDL.LU R10, [R1+0x318] ;  /* 0x00031800010a7983 */ /* 0x000ea40000300800 */
[----:B------:R-:W2:Y:S02]  /*4a460*/  LDL.LU R11, [R1+0x31c] ;  /* 0x00031c00010b7983 */ /* 0x000ea40000300800 */
[----:B--2---:R0:W-:Y:S01]  /*4a470*/  STL.64 [R1+0x1b28], R10 ;  /* 0x001b280a01007387 */ /* 0x0041e20000100a00 */
[----:B------:R-:W-:Y:S03]  /*4a480*/  STL.64 [R1+0x1b20], R8 ;  /* 0x001b200801007387 */ /* 0x000fe60000100a00 */
[----:B0-----:R-:W2:Y:S01]  /*4a490*/  LDL.64 R10, [R1+0x48] ;  /* 0x00004800010a7983 */ /* 0x001ea20000100a00 */
[----:B---3--:R-:W-:Y:S03]  /*4a4a0*/  HMMA.16816.F32 R20, R20, R4, R16 ;  /* 0x000000041414723c */ /* 0x008fe60000001810 */
[----:B--2---:R-:W-:Y:S01]  /*4a4b0*/  STL.64 [R1+0x1b40], R10 ;  /* 0x001b400a01007387 */ /* 0x004fe20000100a00 */
[----:B------:R-:W-:Y:S02]  /*4a4c0*/  STL [R1+0x19d8], R0 ;  /* 0x0019d80001007387 */ /* 0x000fe40000100800 */
[----:B------:R-:W2:Y:S02]  /*4a4d0*/  LDL.LU.64 R18, [R1+0x1b58] ;  /* 0x001b580001127983 */ /* 0x000ea40000300a00 */
[----:B------:R-:W2:Y:S11]  /*4a4e0*/  LDL.LU.64 R16, [R1+0x1b50] ;  /* 0x001b500001107983 */ /* 0x000eb60000300a00 */
[----:B------:R-:W-:Y:S04]  /*4a4f0*/  @!UPT UIADD3 URZ, URZ, URZ, URZ ;  /* 0x0000003f3f3ff290 */ /* 0x000fe8000fffe03f */
[----:B------:R-:W-:Y:S01]  /*4a500*/  STL.64 [R1+0x70], R20 ;  /* 0x0000701401007387 */ /* 0x000fe20000100a00 */
[----:B------:R0:W-:Y:S03]  /*4a510*/  STL.64 [R1+0x78], R22 ;  /* 0x0000781601007387 */ /* 0x0001e60000100a00 */
[----:B0-----:R-:W3:Y:S01]  /*4a520*/  LDL.64 R22, [R1+0x28] ;  /* 0x0000280001167983 */ /* 0x001ee20000100a00 */
[----:B--2---:R-:W-:Y:S11]  /*4a530*/  HMMA.16816.F32 R12, R16, R26, R12 ;  /* 0x0000001a100c723c */ /* 0x004ff6000000180c */
[----:B------:R-:W-:Y:S11]  /*4a540*/  @!UPT UIADD3 URZ, URZ, URZ, URZ ;  /* 0x0000003f3f3ff290 */ /* 0x000ff6000fffe03f */
[----:B------:R-:W-:Y:S01]  /*4a550*/  @!UPT UIADD3 URZ, URZ, URZ, URZ ;  /* 0x0000003f3f3ff290 */ /* 0x000fe2000fffe03f */
[----:B------:R-:W-:Y:S01]  /*4a560*/  STL.64 [R1+0x750], R12 ;  /* 0x0007500c01007387 */ /* 0x000fe20000100a00 */
[----:B------:R0:W-:Y:S03]  /*4a570*/  STL.64 [R1+0x758], R14 ;  /* 0x0007580e01007387 */ /* 0x0001e60000100a00 */
[----:B0-----:R-:W2:Y:S01]  /*4a580*/  LDL.LU.64 R14, [R1+0x1b48] ;  /* 0x001b4800010e7983 */ /* 0x001ea20000300a00 */
[----:B------:R-:W-:Y:S02]  /*4a590*/  IMAD.MOV.U32 R8, RZ, RZ, R29 ;  /* 0x000000ffff087224 */ /* 0x000fe400078e001d */
[----:B------:R-:W-:Y:S02]  /*4a5a0*/  IMAD.MOV.U32 R9, RZ, RZ, R28 ;  /* 0x000000ffff097224 */ /* 0x000fe400078e001c */
[----:B------:R-:W-:Y:S02]  /*4a5b0*/  IMAD.MOV.U32 R10, RZ, RZ, R3 ;  /* 0x000000ffff0a7224 */ /* 0x000fe400078e0003 */
[----:B------:R-:W-:-:S02]  /*4a5c0*/  IMAD.MOV.U32 R11, RZ, RZ, R2 ;  /* 0x000000ffff0b7224 */ /* 0x000fc400078e0002 */
[----:B------:R-:W-:-:S05]  /*4a5d0*/  IMAD.MOV.U32 R2, RZ, RZ, R12 ;  /* 0x000000ffff027224 */ /* 0x000fca00078e000c */
[----:B------:R-:W-:Y:S01]  /*4a5e0*/  STL [R1+0x1688], R2 ;  /* 0x0016880201007387 */ /* 0x000fe20000100800 */
[----:B--2---:R-:W-:Y:S03]  /*4a5f0*/  HMMA.16816.F32 R12, R16, R14, R8 ;  /* 0x0000000e100c723c */ /* 0x004fe60000001808 */
[----:B------:R-:W2:Y:S11]  /*4a600*/  LDL.LU.64 R10, [R1+0x1b40] ;  /* 0x001b4000010a7983 */ /* 0x000eb60000300a00 */
[----:B------:R-:W-:Y:S09]  /*4a610*/  @!UPT UIADD3 URZ, URZ, URZ, URZ ;  /* 0x0000003f3f3ff290 */ /* 0x000ff2000fffe03f */
[----:B------:R-:W-:Y:S01]  /*4a620*/  STL.64 [R1+0x740], R12 ;  /* 0x0007400c01007387 */ /* 0x000fe20000100a00 */
[----:B------:R0:W-:Y:S02]  /*4a630*/  STL.64 [R1+0x748], R14 ;  /* 0x0007480e01007387 */ /* 0x0001e40000100a00 */
[----:B------:R-:W-:Y:S01]  /*4a640*/  IMAD.MOV.U32 R3, RZ, RZ, R12 ;  /* 0x000000ffff037224 */ /* 0x000fe200078e000c */
[----:B0-----:R-:W3:Y:S01]  /*4a650*/  LDL.LU.64 R14, [R1+0x1b38] ;  /* 0x001b3800010e7983 */ /* 0x001ee20000300a00 */
[----:B------:R-:W3:Y:S03]  /*4a660*/  LDL.LU.64 R12, [R1+0x1b30] ;  /* 0x001b3000010c7983 */ /* 0x000ee60000300a00 */
[----:B------:R0:W-:Y:S02]  /*4a670*/  STL [R1+0x168c], R3 ;  /* 0x00168c0301007387 */ /* 0x0001e40000100800 */
[----:B--2---:R-:W-:-:S02]  /*4a680*/  IMAD.MOV.U32 R4, RZ, RZ, R10 ;  /* 0x000000ffff047224 */ /* 0x004fc400078e000a */
[----:B0-----:R-:W-:Y:S01]  /*4a690*/  IMAD.MOV.U32 R3, RZ, RZ, R11 ;  /* 0x000000ffff037224 */ /* 0x001fe200078e000b */
[----:B---3--:R-:W-:Y:S01]  /*4a6a0*/  HMMA.16816.F32 R12, R16, R10, R12 ;  /* 0x0000000a100c723c */ /* 0x008fe2000000180c */
[----:B------:R-:W2:Y:S01]  /*4a6b0*/  LDL.LU.64 R10, [R1+0x1b28] ;  /* 0x001b2800010a7983 */ /* 0x000ea20000300a00 */
[----:B------:R-:W2:Y:S11]  /*4a6c0*/  LDL.LU.64 R8, [R1+0x1b20] ;  /* 0x001b200001087983 */ /* 0x000eb60000300a00 */
[----:B------:R-:W-:Y:S10]  /*4a6d0*/  @!UPT UIADD3 URZ, URZ, URZ, URZ ;  /* 0x0000003f3f3ff290 */ /* 0x000ff4000fffe03f */
[----:B------:R-:W-:Y:S01]  /*4a6e0*/  STL.64 [R1+0x730], R12 ;  /* 0x0007300c01007387 */ /* 0x000fe20000100a00 */
[----:B------:R0:W-:Y:S03]  /*4a6f0*/  STL.64 [R1+0x738], R14 ;  /* 0x0007380e01007387 */ /* 0x0001e60000100a00 */
[----:B0-----:R-:W2:Y:S01]  /*4a700*/  LDL.LU.64 R14, [R1+0x1b18] ;  /* 0x001b1800010e7983 */ /* 0x001ea20000300a00 */
[----:B------:R-:W-:-:S05]  /*4a710*/  IMAD.MOV.U32 R28, RZ, RZ, R12 ;  /* 0x000000ffff1c7224 */ /* 0x000fca00078e000c */
[----:B------:R-:W-:Y:S01]  /*4a720*/  STL [R1+0x1690], R28 ;  /* 0x0016901c01007387 */ /* 0x000fe20000100800 */
[C---:B--2---:R-:W-:Y:S03]  /*4a730*/  HMMA.16816.F32 R12, R16.reuse, R14, R8 ;  /* 0x0000000e100c723c */ /* 0x044fe60000001808 */
[----:B------:R-:W2:Y:S01]  /*4a740*/  LDL.LU.64 R10, [R1+0x1b10] ;  /* 0x001b1000010a7983 */ /* 0x000ea20000300a00 */
[----:B------:R-:W2:Y:S11]  /*4a750*/  LDL.LU.64 R8, [R1+0x1b08] ;  /* 0x001b080001087983 */ /* 0x000eb60000300a00 */
[----:B------:R-:W-:Y:S08]  /*4a760*/  @!UPT UIADD3 URZ, URZ, URZ, URZ ;  /* 0x0000003f3f3ff290 */ /* 0x000ff0000fffe03f */
[----:B------:R-:W-:Y:S01]  /*4a770*/  STL.64 [R1+0x720], R12 ;  /* 0x0007200c01007387 */ /* 0x000fe20000100a00 */
[----:B------:R0:W-:Y:S02]  /*4a780*/  STL.64 [R1+0x728], R14 ;  /* 0x0007280e01007387 */ /* 0x0001e40000100a00 */
[----:B------:R-:W-:Y:S01]  /*4a790*/  IMAD.MOV.U32 R29, RZ, RZ, R12 ;  /* 0x000000ffff1d7224 */ /* 0x000fe200078e000c */
[----:B0-----:R-:W3:Y:S01]  /*4a7a0*/  LDL.LU.64 R14, [R1+0x1b00] ;  /* 0x001b0000010e7983 */ /* 0x001ee20000300a00 */
[----:B------:R-:W3:Y:S03]  /*4a7b0*/  LDL.LU.64 R12, [R1+0x1af8] ;  /* 0x001af800010c7983 */ /* 0x000ee60000300a00 */
[----:B------:R-:W-:Y:S01]  /*4a7c0*/  STL [R1+0x1694], R29 ;  /* 0x0016941d01007387 */ /* 0x000fe20000100800 */
[----:B---3--:R-:W-:Y:S11]  /*4a7d0*/  HMMA.16816.F32 R12, R16, R22, R12 ;  /* 0x00000016100c723c */ /* 0x008ff6000000180c */
[----:B------:R-:W-:Y:S11]  /*4a7e0*/  @!UPT UIADD3 URZ, URZ, URZ, URZ ;  /* 0x0000003f3f3ff290 */ /* 0x000ff6000fffe03f */
[----:B------:R-:W-:Y:S01]  /*4a7f0*/  @!UPT UIADD3 URZ, URZ, URZ, URZ ;  /* 0x0000003f3f3ff290 */ /* 0x000fe2000fffe03f */
[----:B------:R-:W-:Y:S01]  /*4a800*/  STL.64 [R1+0x710], R12 ;  /* 0x0007100c01007387 */ /* 0x000fe20000100a00 */
[----:B------:R0:W-:Y:S03]  /*4a810*/  STL.64 [R1+0x718], R14 ;  /* 0x0007180e01007387 */ /* 0x0001e60000100a00 */
[----:B0-----:R-:W2:Y:S01]  /*4a820*/  LDL.LU.64 R14, [R1+0x1af0] ;  /* 0x001af000010e7983 */ /* 0x001ea20000300a00 */
[----:B------:R4:W-:Y:S02]  /*4a830*/  STL.64 [R1+0x1a90], R22 ;  /* 0x001a901601007387 */ /* 0x0009e40000100a00 */
[----:B------:R-:W3:Y:S02]  /*4a840*/  LDL.LU R20, [R1+0x240] ;  /* 0x0002400001147983 */ /* 0x000ee40000300800 */
[----:B------:R-:W3:Y:S02]  /*4a850*/  LDL.LU R21, [R1+0x244] ;  /* 0x0002440001157983 */ /* 0x000ee40000300800 */
[----:B----4-:R-:W-:-:S02]  /*4a860*/  IMAD.MOV.U32 R22, RZ, RZ, R6 ;  /* 0x000000ffff167224 */ /* 0x010fc400078e0006 */
[----:B------:R-:W-:Y:S01]  /*4a870*/  IMAD.MOV.U32 R23, RZ, RZ, R7 ;  /* 0x000000ffff177224 */ /* 0x000fe200078e0007 */
[----:B------:R-:W3:Y:S01]  /*4a880*/  LDL.LU R6, [R1+0x1aec] ;  /* 0x001aec0001067983 */ /* 0x000ee20000300800 */
[----:B------:R-:W3:Y:S01]  /*4a890*/  LDL.LU R7, [R1+0x1ae8] ;  /* 0x001ae80001077983 */ /* 0x000ee20000300800 */
        /* <DEDUP_REMOVED lines=9> */
[C---:B---3--:R-:W-:Y:S08]  /*4a930*/  HMMA.16816.F32 R20, R16.reuse, R6, R20 ;  /* 0x000000061014723c */ /* 0x048ff00000001814 */
[----:B--2---:R-:W-:Y:S07]  /*4a940*/  HMMA.16816.F32 R12, R16, R10, R12 ;  /* 0x0000000a100c723c */ /* 0x004fee000000180c */
[----:B------:R-:W-:-:S02]  /*4a950*/  IMAD.MOV.U32 R18, RZ, RZ, R4 ;  /* 0x000000ffff127224 */ /* 0x000fc400078e0004 */
[----:B------:R-:W-:Y:S11]  /*4a960*/  IMAD.MOV.U32 R19, RZ, RZ, R3 ;  /* 0x000000ffff137224 */ /* 0x000ff600078e0003 */
[----:B------:R-:W-:Y:S03]  /*4a970*/  @!UPT UIADD3 URZ, URZ, URZ, URZ ;  /* 0x0000003f3f3ff290 */ /* 0x000fe6000fffe03f */
[----:B------:R-:W-:Y:S01]  /*4a980*/  STL.64 [R1+0x6f0], R12 ;  /* 0x0006f00c01007387 */ /* 0x000fe20000100a00 */
[----:B------:R0:W-:Y:S03]  /*4a990*/  STL.64 [R1+0x6f8], R14 ;  /* 0x0006f80e01007387 */ /* 0x0001e60000100a00 */
[----:B0-----:R-:W2:Y:S01]  /*4a9a0*/  LDL.LU.64 R14, [R1+0x1ac8] ;  /* 0x001ac800010e7983 */ /* 0x001ea20000300a00 */
[----:B------:R-:W2:Y:S02]  /*4a9b0*/  LDL.LU.64 R12, [R1+0x1ac0] ;  /* 0x001ac000010c7983 */ /* 0x000ea40000300a00 */
[----:B------:R0:W-:Y:S02]  /*4a9c0*/  STL.64 [R1+0x1a70], R10 ;  /* 0x001a700a01007387 */ /* 0x0001e40000100a00 */
[----:B------:R-:W2:Y:S01]  /*4a9d0*/  LDL.LU R8, [R1+0x1b0] ;  /* 0x0001b00001087983 */ /* 0x000ea20000300800 */
[----:B------:R-:W2:Y:S04]  /*4a9e0*/  LDL.LU R9, [R1+0x1b4] ;  /* 0x0001b40001097983 */ /* 0x000ea80000300800 */
[----:B0-----:R-:W2:Y:S01]  /*4a9f0*/  LDL.LU R10, [R1+0x1b8] ;  /* 0x0001b800010a7983 */ /* 0x001ea20000300800 */
[----:B------:R-:W2:Y:S02]  /*4aa00*/  LDL.LU R11, [R1+0x1bc] ;  /* 0x0001bc00010b7983 */ /* 0x000ea40000300800 */
[----:B------:R-:W-:Y:S02]  /*4aa10*/  STL.64 [R1+0x6e0], R20 ;  /* 0x0006e01401007387 */ /* 0x000fe40000100a00 */
[----:B------:R-:W-:Y:S01]  /*4aa20*/  STL.64 [R1+0x6e8], R22 ;  /* 0x0006e81601007387 */ /* 0x000fe20000100a00 */
[----:B------:R0:W-:Y:S04]  /*4aa30*/  STL.64 [R1+0x1aa8], R18 ;  /* 0x001aa81201007387 */ /* 0x0001e80000100a00 */
[----:B0-----:R-:W3:Y:S01]  /*4aa40*/  LDL.64 R18, [R1+0x58] ;  /* 0x0000580001127983 */ /* 0x001ee20000100a00 */
[----:B------:R-:W4:Y:S02]  /*4aa50*/  LDL.LU R20, [R1+0x180] ;  /* 0x0001800001147983 */ /* 0x000f240000300800 */
[----:B------:R-:W4:Y:S02]  /*4aa60*/  LDL.LU R21, [R1+0x184] ;  /* 0x0001840001157983 */ /* 0x000f240000300800 */
[----:B------:R-:W2:Y:S01]  /*4aa70*/  LDL.LU R22, [R1+0x188] ;  /* 0x0001880001167983 */ /* 0x000ea20000300800 */
[----:B------:R-:W2:Y:S04]  /*4aa80*/  LDL.LU R23, [R1+0x18c] ;  /* 0x00018c0001177983 */ /* 0x000ea80000300800 */
        /* <DEDUP_REMOVED lines=13> */
[----:B------:R0:W-:Y:S01]  /*4ab60*/  STL.64 [R1+0x1a68], R6 ;  /* 0x001a680601007387 */ /* 0x0001e20000100a00 */
[----:B------:R-:W4:Y:S11]  /*4ab70*/  LDL.LU R4, [R1+0x150] ;  /* 0x0001500001047983 */ /* 0x000f360000300800 */
[----:B------:R-:W-:Y:S02]  /*4ab80*/  STL.64 [R1+0x550], R8 ;  /* 0x0005500801007387 */ /* 0x000fe40000100a00 */
[----:B------:R1:W-:Y:S01]  /*4ab90*/  STL.64 [R1+0x558], R10 ;  /* 0x0005580a01007387 */ /* 0x0003e20000100a00 */
[----:B------:R-:W4:Y:S04]  /*4aba0*/  LDL.LU R5, [R1+0x154] ;  /* 0x0001540001057983 */ /* 0x000f280000300800 */
[----:B0-----:R-:W4:Y:S01]  /*4abb0*/  LDL.LU R6, [R1+0x158] ;  /* 0x0001580001067983 */ /* 0x001f220000300800 */
[----:B------:R-:W4:Y:S02]  /*4abc0*/  LDL.LU R7, [R1+0x15c] ;  /* 0x00015c0001077983 */ /* 0x000f240000300800 */
[----:B-1----:R-:W-:-:S02]  /*4abd0*/  IMAD.MOV.U32 R10, RZ, RZ, R2 ;  /* 0x000000ffff0a7224 */ /* 0x002fc400078e0002 */
[----:B------:R-:W-:Y:S02]  /*4abe0*/  IMAD.MOV.U32 R11, RZ, RZ, R0 ;  /* 0x000000ffff0b7224 */ /* 0x000fe400078e0000 */
[----:B---3--:R-:W-:Y:S02]  /*4abf0*/  IMAD.MOV.U32 R2, RZ, RZ, R18 ;  /* 0x000000ffff027224 */ /* 0x008fe400078e0012 */
[----:B------:R-:W-:Y:S01]  /*4ac00*/  IMAD.MOV.U32 R0, RZ, RZ, R19 ;  /* 0x000000ffff007224 */ /* 0x000fe200078e0013 */
[C---:B--2---:R-:W-:Y:S01]  /*4ac10*/  HMMA.16816.F32 R20, R12.reuse, R18, R20 ;  /* 0x000000120c14723c */ /* 0x044fe20000001814 */
[----:B----4-:R-:W-:Y:S01]  /*4ac20*/  STL.64 [R1+0x1a80], R6 ;  /* 0x001a800601007387 */ /* 0x010fe20000100a00 */
[----:B------:R-:W-:Y:S02]  /*4ac30*/  STL.64 [R1+0x1a78], R4 ;  /* 0x001a780401007387 */ /* 0x000fe40000100a00 */
[----:B------:R0:W-:Y:S02]  /*4ac40*/  STL.64 [R1+0x1a88], R10 ;  /* 0x001a880a01007387 */ /* 0x0001e40000100a00 */
[----:B------:R-:W2:Y:S01]  /*4ac50*/  LDL.LU R8, [R1+0x170] ;  /* 0x0001700001087983 */ /* 0x000ea20000300800 */
[----:B------:R-:W2:Y:S04]  /*4ac60*/  LDL.LU R9, [R1+0x174] ;  /* 0x0001740001097983 */ /* 0x000ea80000300800 */
[----:B0-----:R-:W2:Y:S01]  /*4ac70*/  LDL.LU R10, [R1+0x178] ;  /* 0x00017800010a7983 */ /* 0x001ea20000300800 */
[----:B------:R-:W2:Y:S02]  /*4ac80*/  LDL.LU R11, [R1+0x17c] ;  /* 0x00017c00010b7983 */ /* 0x000ea40000300800 */
[----:B------:R-:W3:Y:S02]  /*4ac90*/  LDL.LU R4, [R1+0x160] ;  /* 0x0001600001047983 */ /* 0x000ee40000300800 */
[----:B------:R-:W3:Y:S01]  /*4aca0*/  LDL.LU R5, [R1+0x164] ;  /* 0x0001640001057983 */ /* 0x000ee20000300800 */
[----:B------:R-:W3:Y:S01]  /*4acb0*/  LDL.LU R6, [R1+0x168] ;  /* 0x0001680001067983 */ /* 0x000ee20000300800 */
[----:B------:R-:W3:Y:S02]  /*4acc0*/  LDL.LU R7, [R1+0x16c] ;  /* 0x00016c0001077983 */ /* 0x000ee40000300800 */
[----:B------:R-:W4:Y:S02]  /*4acd0*/  LDL.LU R24, [R1] ;  /* 0x0000000001187983 */ /* 0x000f240000300800 */
[----:B------:R-:W4:Y:S01]  /*4ace0*/  LDL.LU R25, [R1+0x4] ;  /* 0x0000040001197983 */ /* 0x000f220000300800 */
[----:B------:R-:W4:Y:S01]  /*4acf0*/  LDL.LU R26, [R1+0x8] ;  /* 0x00000800011a7983 */ /* 0x000f220000300800 */
[----:B------:R-:W4:Y:S02]  /*4ad00*/  LDL.LU R27, [R1+0xc] ;  /* 0x00000c00011b7983 */ /* 0x000f240000300800 */
[----:B------:R-:W-:Y:S02]  /*4ad10*/  STL.64 [R1+0x540], R20 ;  /* 0x0005401401007387 */ /* 0x000fe40000100a00 */
[----:B------:R0:W-:Y:S02]  /*4ad20*/  STL.64 [R1+0x548], R22 ;  /* 0x0005481601007387 */ /* 0x0001e40000100a00 */
[----:B0-----:R-:W2:Y:S01]  /*4ad30*/  LDL.LU.64 R22, [R1+0x1ab8] ;  /* 0x001ab80001167983 */ /* 0x001ea20000300a00 */
[----:B------:R-:W2:Y:S02]  /*4ad40*/  LDL.LU.64 R20, [R1+0x1ab0] ;  /* 0x001ab00001147983 */ /* 0x000ea40000300a00 */
[----:B------:R-:W2:Y:S02]  /*4ad50*/  LDL.LU.64 R18, [R1+0x1aa8] ;  /* 0x001aa80001127983 */ /* 0x000ea40000300a00 */
[C---:B--2---:R-:W-:Y:S01]  /*4ad60*/  HMMA.16816.F32 R16, R12.reuse, R18, R20 ;  /* 0x000000120c10723c */ /* 0x044fe20000001814 */
[----:B------:R-:W2:Y:S01]  /*4ad70*/  LDL.LU.64 R22, [R1+0x1aa0] ;  /* 0x001aa00001167983 */ /* 0x000ea20000300a00 */
[----:B------:R-:W2:Y:S11]  /*4ad80*/  LDL.LU.64 R20, [R1+0x1a98] ;  /* 0x001a980001147983 */ /* 0x000eb60000300a00 */
[----:B------:R-:W-:Y:S10]  /*4ad90*/  @!UPT UIADD3 URZ, URZ, URZ, URZ ;  /* 0x0000003f3f3ff290 */ /* 0x000ff4000fffe03f */
[----:B------:R-:W-:Y:S01]  /*4ada0*/  STL.64 [R1+0x530], R16 ;  /* 0x0005301001007387 */ /* 0x000fe20000100a00 */
[----:B------:R0:W-:Y:S03]  /*4adb0*/  STL.64 [R1+0x538], R18 ;  /* 0x0005381201007387 */ /* 0x0001e60000100a00 */
[----:B0-----:R-:W2:Y:S04]  /*4adc0*/  LDL R19, [R1+0x5ac] ;  /* 0x0005ac0001137983 */ /* 0x001ea80000100800 */
[----:B--2---:R0:W-:Y:S04]  /*4add0*/  STL [R1+0x1a18], R19 ;  /* 0x001a181301007387 */ /* 0x0041e80000100800 */
[----:B0-----:R-:W2:Y:S02]  /*4ade0*/  LDL.64 R18, [R1+0x38] ;  /* 0x0000380001127983 */ /* 0x001ea40000100a00 */
[C---:B--2---:R-:W-:Y:S11]  /*4adf0*/  HMMA.16816.F32 R20, R12.reuse, R18, R20 ;  /* 0x000000120c14723c */ /* 0x044ff60000001814 */
[----:B------:R-:W-:Y:S11]  /*4ae00*/  @!UPT UIADD3 URZ, URZ, URZ, URZ ;  /* 0x0000003f3f3ff290 */ /* 0x000ff6000fffe03f */
[----:B------:R-:W-:Y:S01]  /*4ae10*/  @!UPT UIADD3 URZ, URZ, URZ, URZ ;  /* 0x0000003f3f3ff290 */ /* 0x000fe2000fffe03f */
[----:B------:R-:W-:Y:S01]  /*4ae20*/  STL.64 [R1+0x520], R20 ;  /* 0x0005201401007387 */ /* 0x000fe20000100a00 */
[----:B------:R0:W-:Y:S03]  /*4ae30*/  STL.64 [R1+0x528], R22 ;  /* 0x0005281601007387 */ /* 0x0001e60000100a00 */
[----:B0-----:R-:W2:Y:S01]  /*4ae40*/  LDL.LU.64 R22, [R1+0x1a90] ;  /* 0x001a900001167983 */ /* 0x001ea20000300a00 */
[----:B------:R0:W-:Y:S02]  /*4ae50*/  STL.64 [R1+0x1a20], R18 ;  /* 0x001a201201007387 */ /* 0x0001e40000100a00 */
        /* <DEDUP_REMOVED lines=10> */
[C---:B------:R-:W-:Y:S01]  /*4af00*/  HMMA.16816.F32 R8, R12.reuse, R22, R8 ;  /* 0x000000160c08723c */ /* 0x040fe20000001808 */
[----:B--2---:R0:W-:Y:S01]  /*4af10*/  STL.64 [R1+0x1a50], R18 ;  /* 0x001a501201007387 */ /* 0x0041e20000100a00 */
[----:B------:R-:W-:Y:S03]  /*4af20*/  STL.64 [R1+0x1a48], R16 ;  /* 0x001a481001007387 */ /* 0x000fe60000100a00 */
[----:B0-----:R-:W2:Y:S11]  /*4af30*/  LDL.64 R18, [R1+0x68] ;  /* 0x0000680001127983 */ /* 0x001eb60000100a00 */
[----:B------:R-:W-:Y:S07]  /*4af40*/  @!UPT UIADD3 URZ, URZ, URZ, URZ ;  /* 0x0000003f3f3ff290 */ /* 0x000fee000fffe03f */
[----:B------:R-:W-:Y:S02]  /*4af50*/  STL.64 [R1+0x510], R8 ;  /* 0x0005100801007387 */ /* 0x000fe40000100a00 */
[----:B------:R0:W-:Y:S02]  /*4af60*/  STL.64 [R1+0x518], R10 ;  /* 0x0005180a01007387 */ /* 0x0001e40000100a00 */
[----:B0-----:R-:W3:Y:S01]  /*4af70*/  LDL.LU.64 R10, [R1+0x1a88] ;  /* 0x001a8800010a7983 */ /* 0x001ee20000300a00 */
[----:B------:R0:W-:Y:S02]  /*4af80*/  STL.64 [R1+0x1a10], R22 ;  /* 0x001a101601007387 */ /* 0x0001e40000100a00 */
[----:B------:R-:W2:Y:S02]  /*4af90*/  LDL.LU R20, [R1+0x130] ;  /* 0x0001300001147983 */ /* 0x000ea40000300800 */
[----:B------:R-:W2:Y:S01]  /*4afa0*/  LDL.LU R21, [R1+0x134] ;  /* 0x0001340001157983 */ /* 0x000ea20000300800 */
[----:B0-----:R-:W2:Y:S01]  /*4afb0*/  LDL.LU R22, [R1+0x138] ;  /* 0x0001380001167983 */ /* 0x001ea20000300800 */
[----:B------:R-:W2:Y:S01]  /*4afc0*/  LDL.LU R23, [R1+0x13c] ;  /* 0x00013c0001177983 */ /* 0x000ea20000300800 */
        /* <DEDUP_REMOVED lines=12> */
[----:B0-----:R-:W4:Y:S02]  /*4b090*/  LDL.LU.64 R6, [R1+0x1a68] ;  /* 0x001a680001067983 */ /* 0x001f240000300a00 */
[----:B----4-:R-:W-:Y:S02]  /*4b0a0*/  HMMA.16816.F32 R12, R12, R6, R24 ;  /* 0x000000060c0c723c */ /* 0x010fe40000001818 */
[----:B------:R-:W3:Y:S01]  /*4b0b0*/  LDL.LU.64 R26, [R1+0x1a60] ;  /* 0x001a6000011a7983 */ /* 0x000ee20000300a00 */
[----:B------:R-:W3:Y:S11]  /*4b0c0*/  LDL.LU.64 R24, [R1+0x1a58] ;  /* 0x001a580001187983 */ /* 0x000ef60000300a00 */
[----:B------:R-:W-:Y:S09]  /*4b0d0*/  @!UPT UIADD3 URZ, URZ, URZ, URZ ;  /* 0x0000003f3f3ff290 */ /* 0x000ff2000fffe03f */
[----:B------:R-:W-:Y:S01]  /*4b0e0*/  STL.64 [R1+0x4e0], R12 ;  /* 0x0004e00c01007387 */ /* 0x000fe20000100a00 */
[----:B------:R0:W-:Y:S02]  /*4b0f0*/  STL.64 [R1+0x4e8], R14 ;  /* 0x0004e80e01007387 */ /* 0x0001e40000100a00 */
[----:B0-----:R-:W-:Y:S02]  /*4b100*/  IMAD.MOV.U32 R15, RZ, RZ, R0 ;  /* 0x000000ffff0f7224 */ /* 0x001fe400078e0000 */
[----:B--2---:R-:W-:Y:S01]  /*4b110*/  IMAD.MOV.U32 R0, RZ, RZ, R19 ;  /* 0x000000ffff007224 */ /* 0x004fe200078e0013 */
[C---:B---3--:R-:W-:Y:S01]  /*4b120*/  HMMA.16816.F32 R20, R24.reuse, R18, R20 ;  /* 0x000000121814723c */ /* 0x048fe20000001814 */
[----:B------:R-:W2:Y:S01]  /*4b130*/  LDL.LU.64 R18, [R1+0x1a50] ;  /* 0x001a500001127983 */ /* 0x000ea20000300a00 */
[----:B------:R-:W2:Y:S11]  /*4b140*/  LDL.LU.64 R16, [R1+0x1a48] ;  /* 0x001a480001107983 */ /* 0x000eb60000300a00 */
[----:B------:R-:W-:Y:S10]  /*4b150*/  @!UPT UIADD3 URZ, URZ, URZ, URZ ;  /* 0x0000003f3f3ff290 */ /* 0x000ff4000fffe03f */
[----:B------:R0:W-:Y:S01]  /*4b160*/  STL.64 [R1+0x6b0], R20 ;  /* 0x0006b01401007387 */ /* 0x0001e20000100a00 */
[----:B------:R-:W-:Y:S02]  /*4b170*/  IMAD.MOV.U32 R4, RZ, RZ, R21 ;  /* 0x000000ffff047224 */ /* 0x000fe400078e0015 */
[----:B------:R-:W-:Y:S01]  /*4b180*/  STL.64 [R1+0x6b8], R22 ;  /* 0x0006b81601007387 */ /* 0x000fe20000100a00 */
[----:B0-----:R-:W3:Y:S01]  /*4b190*/  LDL R21, [R1+0x760] ;  /* 0x0007600001157983 */ /* 0x001ee20000100800 */
[----:B------:R-:W-:Y:S02]  /*4b1a0*/  IMAD.MOV.U32 R8, RZ, RZ, R20 ;  /* 0x000000ffff087224 */ /* 0x000fe400078e0014 */
[----:B------:R-:W-:Y:S01]  /*4b1b0*/  IMAD.MOV.U32 R14, RZ, RZ, R2 ;  /* 0x000000ffff0e7224 */ /* 0x000fe200078e0002 */
[----:B---3--:R0:W-:Y:S01]  /*4b1c0*/  STL [R1+0x1a1c], R21 ;  /* 0x001a1c1501007387 */ /* 0x0081e20000100800 */
[----:B------:R-:W3:Y:S03]  /*4b1d0*/  LDL.LU R20, [R1+0x100] ;  /* 0x0001000001147983 */ /* 0x000ee60000300800 */
[----:B0-----:R-:W3:Y:S01]  /*4b1e0*/  LDL.LU R21, [R1+0x104] ;  /* 0x0001040001157983 */ /* 0x001ee20000300800 */
[----:B------:R-:W4:Y:S02]  /*4b1f0*/  LDL.LU R22, [R1+0x108] ;  /* 0x0001080001167983 */ /* 0x000f240000300800 */
[----:B------:R-:W4:Y:S01]  /*4b200*/  LDL.LU R23, [R1+0x10c] ;  /* 0x00010c0001177983 */ /* 0x000f220000300800 */
[C---:B--2---:R-:W-:Y:S01]  /*4b210*/  HMMA.16816.F32 R12, R24.reuse, R14, R16 ;  /* 0x0000000e180c723c */ /* 0x044fe20000001810 */
[----:B----4-:R0:W-:Y:S01]  /*4b220*/  STL.64 [R1+0x1a30], R22 ;  /* 0x001a301601007387 */ /* 0x0101e20000100a00 */
[----:B---3--:R-:W-:Y:S03]  /*4b230*/  STL.64 [R1+0x1a28], R20 ;  /* 0x001a281401007387 */ /* 0x008fe60000100a00 */
[----:B0-----:R-:W2:Y:S01]  /*4b240*/  LDL.64 R22, [R1+0x48] ;  /* 0x0000480001167983 */ /* 0x001ea20000100a00 */
[----:B------:R-:W-:Y:S02]  /*4b250*/  STL [R1+0x169c], R8 ;  /* 0x00169c0801007387 */ /* 0x000fe40000100800 */
[----:B------:R-:W-:Y:S02]  /*4b260*/  STL [R1+0x1698], R4 ;  /* 0x0016980401007387 */ /* 0x000fe40000100800 */
[----:B------:R-:W2:Y:S01]  /*4b270*/  LDL.LU.64 R18, [R1+0x1a40] ;  /* 0x001a400001127983 */ /* 0x000ea20000300a00 */
[----:B------:R-:W2:Y:S11]  /*4b280*/  LDL.LU.64 R16, [R1+0x1a38] ;  /* 0x001a380001107983 */ /* 0x000eb60000300a00 */
[----:B------:R-:W-:Y:S01]  /*4b290*/  @!UPT UIADD3 URZ, URZ, URZ, URZ ;  /* 0x0000003f3f3ff290 */ /* 0x000fe2000fffe03f */
[----:B------:R0:W-:Y:S02]  /*4b2a0*/  STL.64 [R1+0x6a0], R12 ;  /* 0x0006a00c01007387 */ /* 0x0001e40000100a00 */
[----:B------:R1:W-:Y:S01]  /*4b2b0*/  STL.64 [R1+0x6a8], R14 ;  /* 0x0006a80e01007387 */ /* 0x0003e20000100a00 */
[----:B0-----:R-:W3:Y:S01]  /*4b2c0*/  LDL.LU R12, [R1+0x3f0] ;  /* 0x0003f000010c7983 */ /* 0x001ee20000300800 */
[----:B------:R-:W3:Y:S02]  /*4b2d0*/  LDL.LU R13, [R1+0x3f4] ;  /* 0x0003f400010d7983 */ /* 0x000ee40000300800 */
[----:B-1----:R-:W4:Y:S02]  /*4b2e0*/  LDL.LU R14, [R1+0x3f8] ;  /* 0x0003f800010e7983 */ /* 0x002f240000300800 */
[----:B------:R-:W4:Y:S01]  /*4b2f0*/  LDL.LU R15, [R1+0x3fc] ;  /* 0x0003fc00010f7983 */ /* 0x000f220000300800 */
[----:B--2---:R-:W-:Y:S01]  /*4b300*/  HMMA.16816.F32 R16, R24, R22, R16 ;  /* 0x000000161810723c */ /* 0x004fe20000001810 */
[----:B------:R-:W-:-:S02]  /*4b310*/  IMAD.MOV.U32 R8, RZ, RZ, R22 ;  /* 0x000000ffff087224 */ /* 0x000fc400078e0016 */
[----:B------:R-:W-:Y:S01]  /*4b320*/  IMAD.MOV.U32 R4, RZ, RZ, R23 ;  /* 0x000000ffff047224 */ /* 0x000fe200078e0017 */
[----:B----4-:R0:W-:Y:S01]  /*4b330*/  STL.64 [R1+0x19e8], R14 ;  /* 0x0019e80e01007387 */ /* 0x0101e20000100a00 */
[----:B---3--:R-:W-:Y:S03]  /*4b340*/  STL.64 [R1+0x19e0], R12 ;  /* 0x0019e00c01007387 */ /* 0x008fe60000100a00 */
[----:B0-----:R-:W2:Y:S01]  /*4b350*/  LDL.64 R14, [R1+0x18] ;  /* 0x00001800010e7983 */ /* 0x001ea20000100a00 */
[----:B------:R-:W3:Y:S02]  /*4b360*/  LDL.LU.64 R22, [R1+0x1a30] ;  /* 0x001a300001167983 */ /* 0x000ee40000300a00 */
[----:B------:R-:W3:Y:S11]  /*4b370*/  LDL.LU.64 R20, [R1+0x1a28] ;  /* 0x001a280001147983 */ /* 0x000ef60000300a00 */
[----:B------:R-:W-:Y:S01]  /*4b380*/  @!UPT UIADD3 URZ, URZ, URZ, URZ ;  /* 0x0000003f3f3ff290 */ /* 0x000fe2000fffe03f */
[----:B------:R-:W-:Y:S01]  /*4b390*/  STL.64 [R1+0x690], R16 ;  /* 0x0006901001007387 */ /* 0x000fe20000100a00 */
[----:B------:R0:W-:Y:S04]  /*4b3a0*/  STL.64 [R1+0x698], R18 ;  /* 0x0006981201007387 */ /* 0x0001e80000100a00 */
[----:B0-----:R-:W3:Y:S01]  /*4b3b0*/  LDL.LU.64 R18, [R1+0x1a20] ;  /* 0x001a200001127983 */ /* 0x001ee20000300a00 */
[----:B------:R-:W-:Y:S02]  /*4b3c0*/  IMAD.MOV.U32 R9, RZ, RZ, R16 ;  /* 0x000000ffff097224 */ /* 0x000fe400078e0010 */
[----:B------:R-:W-:-:S03]  /*4b3d0*/  IMAD.MOV.U32 R5, RZ, RZ, R17 ;  /* 0x000000ffff057224 */ /* 0x000fc600078e0011 */
[----:B------:R-:W-:Y:S02]  /*4b3e0*/  STL [R1+0x16a4], R9 ;  /* 0x0016a40901007387 */ /* 0x000fe40000100800 */
[----:B------:R-:W-:Y:S01]  /*4b3f0*/  STL [R1+0x16a0], R5 ;  /* 0x0016a00501007387 */ /* 0x000fe20000100800 */
[----:B---3--:R-:W-:Y:S11]  /*4b400*/  HMMA.16816.F32 R20, R24, R18, R20 ;  /* 0x000000121814723c */ /* 0x008ff60000001814 */
[----:B------:R-:W-:Y:S11]  /*4b410*/  @!UPT UIADD3 URZ, URZ, URZ, URZ ;  /* 0x0000003f3f3ff290 */ /* 0x000ff6000fffe03f */
[----:B------:R-:W-:Y:S01]  /*4b420*/  @!UPT UIADD3 URZ, URZ, URZ, URZ ;  /* 0x0000003f3f3ff290 */ /* 0x000fe2000fffe03f */
[----:B------:R0:W-:Y:S01]  /*4b430*/  STL.64 [R1+0x680], R20 ;  /* 0x0006801401007387 */ /* 0x0001e20000100a00 */
[----:B------:R-:W-:Y:S03]  /*4b440*/  STL.64 [R1+0x688], R22 ;  /* 0x0006881601007387 */ /* 0x000fe60000100a00 */
[----:B0-----:R-:W3:Y:S01]  /*4b450*/  LDL.LU R21, [R1+0x1a1c] ;  /* 0x001a1c0001157983 */ /* 0x001ee20000300800 */
[----:B------:R-:W-:Y:S02]  /*4b460*/  IMAD.MOV.U32 R5, RZ, RZ, R19 ;  /* 0x000000ffff057224 */ /* 0x000fe400078e0013 */
[----:B------:R-:W4:Y:S02]  /*4b470*/  LDL.LU R19, [R1+0x1a18] ;  /* 0x001a180001137983 */ /* 0x000f240000300800 */
[----:B------:R-:W-:Y:S02]  /*4b480*/  STL.64 [R1+0x1a08], R6 ;  /* 0x001a080601007387 */ /* 0x000fe40000100a00 */
[----:B------:R-:W-:Y:S01]  /*4b490*/  IMAD.MOV.U32 R9, RZ, RZ, R18 ;  /* 0x000000ffff097224 */ /* 0x000fe200078e0012 */
[----:B------:R0:W-:Y:S04]  /*4b4a0*/  STL.64 [R1+0x1a00], R4 ;  /* 0x001a000401007387 */ /* 0x0001e80000100a00 */
[----:B0-----:R-:W2:Y:S01]  /*4b4b0*/  LDL.LU R4, [R1+0x230] ;  /* 0x0002300001047983 */ /* 0x001ea20000300800 */
[----:B------:R-:W2:Y:S02]  /*4b4c0*/  LDL.LU R5, [R1+0x234] ;  /* 0x0002340001057983 */ /* 0x000ea40000300800 */
[----:B------:R-:W2:Y:S02]  /*4b4d0*/  LDL.LU R6, [R1+0x238] ;  /* 0x0002380001067983 */ /* 0x000ea40000300800 */
[----:B------:R-:W2:Y:S01]  /*4b4e0*/  LDL.LU R7, [R1+0x23c] ;  /* 0x00023c0001077983 */ /* 0x000ea20000300800 */
[----:B------:R-:W-:Y:S01]  /*4b4f0*/  STL.64 [R1+0x19f8], R10 ;  /* 0x0019f80a01007387 */ /* 0x000fe20000100a00 */
[----:B------:R0:W-:Y:S03]  /*4b500*/  STL.64 [R1+0x19f0], R8 ;  /* 0x0019f00801007387 */ /* 0x0001e60000100a00 */
[----:B0-----:R-:W2:Y:S01]  /*4b510*/  LDL.LU R8, [R1+0x2d0] ;  /* 0x0002d00001087983 */ /* 0x001ea20000300800 */
[----:B------:R-:W2:Y:S02]  /*4b520*/  LDL.LU R9, [R1+0x2d4] ;  /* 0x0002d40001097983 */ /* 0x000ea40000300800 */
[----:B------:R-:W2:Y:S02]  /*4b530*/  LDL.LU R10, [R1+0x2d8] ;  /* 0x0002d800010a7983 */ /* 0x000ea40000300800 */
[----:B------:R-:W2:Y:S01]  /*4b540*/  LDL.LU R11, [R1+0x2dc] ;  /* 0x0002dc00010b7983 */ /* 0x000ea20000300800 */
[----:B---3--:R-:W0:Y:S02]  /*4b550*/  LDSM.16.MT88.4 R20, [R21+0x27080] ;  /* 0x027080001514783b */ /* 0x008e240000004200 */
[----:B0-----:R-:W-:-:S02]  /*4b560*/  IMAD.MOV.U32 R13, RZ, RZ, R22 ;  /* 0x000000ffff0d7224 */ /* 0x001fc400078e0016 */
[----:B------:R-:W-:Y:S02]  /*4b570*/  IMAD.MOV.U32 R12, RZ, RZ, R23 ;  /* 0x000000ffff0c7224 */ /* 0x000fe400078e0017 */
[----:B------:R-:W3:Y:S01]  /*4b580*/  LDL.LU.64 R22, [R1+0x1a10] ;  /* 0x001a100001167983 */ /* 0x000ee20000300a00 */
[----:B------:R-:W-:Y:S02]  /*4b590*/  IMAD.MOV.U32 R17, RZ, RZ, R20 ;  /* 0x000000ffff117224 */ /* 0x000fe400078e0014 */
[----:B------:R-:W-:Y:S01]  /*4b5a0*/  IMAD.MOV.U32 R16, RZ, RZ, R21 ;  /* 0x000000ffff107224 */ /* 0x000fe200078e0015 */
[----:B--2---:R-:W-:Y:S01]  /*4b5b0*/  HMMA.16816.F32 R8, R24, R14, R8 ;  /* 0x0000000e1808723c */ /* 0x004fe20000001808 */
[----:B------:R-:W-:Y:S02]  /*4b5c0*/  IMAD.MOV.U32 R29, RZ, RZ, R14 ;  /* 0x000000ffff1d7224 */ /* 0x000fe400078e000e */
[----:B------:R-:W-:-:S05]  /*4b5d0*/  IMAD.MOV.U32 R28, RZ, RZ, R15 ;  /* 0x000000ffff1c7224 */ /* 0x000fca00078e000f */
[----:B---3--:R-:W-:Y:S01]  /*4b5e0*/  HMMA.16816.F32 R4, R24, R22, R4 ;  /* 0x000000161804723c */ /* 0x008fe20000001804 */
[----:B------:R-:W-:Y:S02]  /*4b5f0*/  IMAD.MOV.U32 R3, RZ, RZ, R22 ;  /* 0x000000ffff037224 */ /* 0x000fe400078e0016 */
[----:B------:R-:W-:Y:S02]  /*4b600*/  IMAD.MOV.U32 R2, RZ, RZ, R23 ;  /* 0x000000ffff027224 */ /* 0x000fe400078e0017 */
[----:B----4-:R-:W0:Y:S11]  /*4b610*/  LDSM.16.MT88.4 R20, [R19+0x27000] ;  /* 0x027000001314783b */ /* 0x010e360000004200 */
[----:B------:R-:W-:Y:S07]  /*4b620*/  @!UPT UIADD3 URZ, URZ, URZ, URZ ;  /* 0x0000003f3f3ff290 */ /* 0x000fee000fffe03f */
[----:B------:R-:W-:Y:S01]  /*4b630*/  STL.64 [R1+0x670], R4 ;  /* 0x0006700401007387 */ /* 0x000fe20000100a00 */
[----:B------:R1:W-:Y:S03]  /*4b640*/  STL.64 [R1+0x678], R6 ;  /* 0x0006780601007387 */ /* 0x0003e60000100a00 */
[----:B-1----:R-:W2:Y:S01]  /*4b650*/  LDL.LU.64 R6, [R1+0x1a08] ;  /* 0x001a080001067983 */ /* 0x002ea20000300a00 */
[----:B------:R-:W3:Y:S03]  /*4b660*/  LDL.LU.64 R4, [R1+0x1a00] ;  /* 0x001a000001047983 */ /* 0x000ee60000300a00 */
[----:B0-----:R0:W-:Y:S01]  /*4b670*/  STL.64 [R1+0x1968], R22 ;  /* 0x0019681601007387 */ /* 0x0011e20000100a00 */
[----:B------:R1:W-:Y:S02]  /*4b680*/  STL.64 [R1+0x1960], R20 ;  /* 0x0019601401007387 */ /* 0x0003e40000100a00 */
[----:B0-----:R-:W-:-:S02]  /*4b690*/  IMAD.MOV.U32 R22, RZ, RZ, R13 ;  /* 0x000000ffff167224 */ /* 0x001fc400078e000d */
[----:B-1----:R-:W-:Y:S02]  /*4b6a0*/  IMAD.MOV.U32 R20, RZ, RZ, R17 ;  /* 0x000000ffff147224 */ /* 0x002fe400078e0011 */
[----:B------:R-:W-:Y:S02]  /*4b6b0*/  IMAD.MOV.U32 R21, RZ, RZ, R16 ;  /* 0x000000ffff157224 */ /* 0x000fe400078e0010 */
[----:B------:R-:W-:Y:S01]  /*4b6c0*/  IMAD.MOV.U32 R23, RZ, RZ, R12 ;  /* 0x000000ffff177224 */ /* 0x000fe200078e000c */
[----:B------:R-:W0:Y:S04]  /*4b6d0*/  LDSM.16.MT88.4 R16, [R19+0x27080] ;  /* 0x027080001310783b */ /* 0x000e280000004200 */
[----:B------:R-:W-:Y:S01]  /*4b6e0*/  STL.64 [R1+0x19d0], R22 ;  /* 0x0019d01601007387 */ /* 0x000fe20000100a00 */
[----:B------:R1:W-:Y:S03]  /*4b6f0*/  STL.64 [R1+0x19c8], R20 ;  /* 0x0019c81401007387 */ /* 0x0003e60000100a00 */
[----:B-1----:R-:W2:Y:S01]  /*4b700*/  LDL.LU R20, [R1+0x3e0] ;  /* 0x0003e00001147983 */ /* 0x002ea20000300800 */
[----:B------:R-:W2:Y:S02]  /*4b710*/  LDL.LU R21, [R1+0x3e4] ;  /* 0x0003e40001157983 */ /* 0x000ea40000300800 */
[----:B------:R-:W2:Y:S02]  /*4b720*/  LDL.LU R22, [R1+0x3e8] ;  /* 0x0003e80001167983 */ /* 0x000ea40000300800 */
[----:B------:R-:W2:Y:S01]  /*4b730*/  LDL.LU R23, [R1+0x3ec] ;  /* 0x0003ec0001177983 */ /* 0x000ea20000300800 */
[----:B------:R-:W-:Y:S01]  /*4b740*/  STL.64 [R1+0x660], R8 ;  /* 0x0006600801007387 */ /* 0x000fe20000100a00 */
[----:B------:R1:W-:Y:S03]  /*4b750*/  STL.64 [R1+0x668], R10 ;  /* 0x0006680a01007387 */ /* 0x0003e60000100a00 */
[----:B-1----:R-:W4:Y:S01]  /*4b760*/  LDL.LU.64 R10, [R1+0x19f8] ;  /* 0x0019f800010a7983 */ /* 0x002f220000300a00 */
[----:B------:R-:W2:Y:S02]  /*4b770*/  LDL.LU.64 R8, [R1+0x19f0] ;  /* 0x0019f00001087983 */ /* 0x000ea40000300a00 */
[----:B------:R-:W4:Y:S02]  /*4b780*/  LDL.LU.64 R14, [R1+0x19e8] ;  /* 0x0019e800010e7983 */ /* 0x000f240000300a00 */
[----:B------:R-:W4:Y:S01]  /*4b790*/  LDL.LU.64 R12, [R1+0x19e0] ;  /* 0x0019e000010c7983 */ /* 0x000f220000300a00 */
[----:B0-----:R0:W-:Y:S04]  /*4b7a0*/  STL.64 [R1+0x18d8], R18 ;  /* 0x0018d81201007387 */ /* 0x0011e80000100a00 */
[----:B0-----:R-:W2:Y:S01]  /*4b7b0*/  LDL R19, [R1+0x5a8] ;  /* 0x0005a80001137983 */ /* 0x001ea20000100800 */
[----:B------:R-:W-:Y:S01]  /*4b7c0*/  STL.64 [R1+0x18d0], R16 ;  /* 0x0018d01001007387 */ /* 0x000fe20000100a00 */
[C---:B----4-:R-:W-:Y:S02]  /*4b7d0*/  HMMA.16816.F32 R12, R24.reuse, R10, R12 ;  /* 0x0000000a180c723c */ /* 0x050fe4000000180c */
[----:B------:R-:W-:Y:S11]  /*4b7e0*/  STL.64 [R1+0x1980], R10 ;  /* 0x0019800a01007387 */ /* 0x000ff60000100a00 */
[----:B------:R-:W-:Y:S10]  /*4b7f0*/  @!UPT UIADD3 URZ, URZ, URZ, URZ ;  /* 0x0000003f3f3ff290 */ /* 0x000ff4000fffe03f */
[----:B------:R-:W-:Y:S01]  /*4b800*/  STL.64 [R1+0x6d0], R12 ;  /* 0x0006d00c01007387 */ /* 0x000fe20000100a00 */
[----:B------:R-:W-:Y:S02]  /*4b810*/  STL.64 [R1+0x6d8], R14 ;  /* 0x0006d80e01007387 */ /* 0x000fe40000100a00 */
[----:B--2---:R-:W0:Y:S01]  /*4b820*/  LDSM.16.MT88.4 R12, [R19+0x27000] ;  /* 0x02700000130c783b */ /* 0x004e220000004200 */
[----:B------:R-:W-:Y:S01]  /*4b830*/  HMMA.16816.F32 R24, R24, R6, R20 ;  /* 0x000000061818723c */ /* 0x000fe20000001814 */
[----:B0-----:R0:W-:Y:S02]  /*4b840*/  STL.64 [R1+0x1898], R14 ;  /* 0x0018980e01007387 */ /* 0x0011e40000100a00 */
[----:B------:R-:W-:Y:S02]  /*4b850*/  STL.64 [R1+0x1890], R12 ;  /* 0x0018900c01007387 */ /* 0x000fe40000100a00 */
[----:B0-----:R-:W2:Y:S01]  /*4b860*/  LDL R14, [R1+0x68] ;  /* 0x00006800010e7983 */ /* 0x001ea20000100800 */
[----:B------:R-:W-:-:S02]  /*4b870*/  IMAD.MOV.U32 R15, RZ, RZ, R0 ;  /* 0x000000ffff0f7224 */ /* 0x000fc400078e0000 */
[----:B------:R-:W4:Y:S02]  /*4b880*/  LDL.LU R0, [R1+0x19d8] ;  /* 0x0019d80001007983 */ /* 0x000f240000300800 */
[----:B------:R-:W2:Y:S01]  /*4b890*/  LDL.LU.64 R22, [R1+0x19d0] ;  /* 0x0019d00001167983 */ /* 0x000ea20000300a00 */
[----:B------:R-:W2:Y:S01]  /*4b8a0*/  LDL.LU.64 R20, [R1+0x19c8] ;  /* 0x0019c80001147983 */ /* 0x000ea20000300a00 */
[----:B------:R-:W-:Y:S11]  /*4b8b0*/  STL.64 [R1+0x1978], R6 ;  /* 0x0019780601007387 */ /* 0x000ff60000100a00 */
[----:B------:R-:W-:Y:S02]  /*4b8c0*/  STL.64 [R1+0x6c0], R24 ;  /* 0x0006c01801007387 */ /* 0x000fe40000100a00 */
[----:B------:R-:W-:Y:S02]  /*4b8d0*/  STL.64 [R1+0x6c8], R26 ;  /* 0x0006c81a01007387 */ /* 0x000fe40000100a00 */
[----:B------:R-:W0:Y:S04]  /*4b8e0*/  LDSM.16.MT88.4 R24, [R19+0x27080] ;  /* 0x027080001318783b */ /* 0x000e280000004200 */
[----:B0-----:R0:W-:Y:S01]  /*4b8f0*/  STL.64 [R1+0x1808], R26 ;  /* 0x0018081a01007387 */ /* 0x0011e20000100a00 */
[----:B------:R-:W-:Y:S02]  /*4b900*/  STL.64 [R1+0x1800], R24 ;  /* 0x0018001801007387 */ /* 0x000fe40000100a00 */
[----:B0-----:R-:W-:-:S02]  /*4b910*/  IMAD.MOV.U32 R26, RZ, RZ, R9 ;  /* 0x000000ffff1a7224 */ /* 0x001fc400078e0009 */
[----:B---3--:R-:W-:-:S05]  /*4b920*/  IMAD.MOV.U32 R27, RZ, RZ, R5 ;  /* 0x000000ffff1b7224 */ /* 0x008fca00078e0005 */
[----:B------:R0:W-:Y:S02]  /*4b930*/  STL.64 [R1+0x1998], R26 ;  /* 0x0019981a01007387 */ /* 0x0001e40000100a00 */
[----:B0-----:R-:W-:Y:S02]  /*4b940*/  IMAD.MOV.U32 R26, RZ, RZ, R8 ;  /* 0x000000ffff1a7224 */ /* 0x001fe400078e0008 */
[----:B------:R-:W-:-:S05]  /*4b950*/  IMAD.MOV.U32 R27, RZ, RZ, R4 ;  /* 0x000000ffff1b7224 */ /* 0x000fca00078e0004 */
[----:B------:R-:W-:Y:S01]  /*4b960*/  STL.64 [R1+0x19b0], R26 ;  /* 0x0019b01a01007387 */ /* 0x000fe20000100a00 */
[----:B------:R-:W3:Y:S02]  /*4b970*/  LDL.LU R16, [R1+0x2c0] ;  /* 0x0002c00001107983 */ /* 0x000ee40000300800 */
[----:B------:R-:W3:Y:S02]  /*4b980*/  LDL.LU R17, [R1+0x2c4] ;  /* 0x0002c40001117983 */ /* 0x000ee40000300800 */
[----:B------:R-:W2:Y:S01]  /*4b990*/  LDL.LU R18, [R1+0x2c8] ;  /* 0x0002c80001127983 */ /* 0x000ea20000300800 */
[----:B------:R-:W2:Y:S01]  /*4b9a0*/  LDL.LU R19, [R1+0x2cc] ;  /* 0x0002cc0001137983 */ /* 0x000ea20000300800 */
[----:B------:R-:W2:Y:S02]  /*4b9b0*/  LDL.LU R4, [R1+0x460] ;  /* 0x0004600001047983 */ /* 0x000ea40000300800 */
[----:B------:R-:W2:Y:S02]  /*4b9c0*/  LDL.LU R5, [R1+0x464] ;  /* 0x0004640001057983 */ /* 0x000ea40000300800 */
[----:B------:R-:W2:Y:S01]  /*4b9d0*/  LDL.LU R6, [R1+0x468] ;  /* 0x0004680001067983 */ /* 0x000ea20000300800 */
[----:B------:R-:W2:Y:S04]  /*4b9e0*/  LDL.LU R7, [R1+0x46c] ;  /* 0x00046c0001077983 */ /* 0x000ea80000300800 */
[----:B--2---:R-:W-:Y:S01]  /*4b9f0*/  STL.64 [R1+0x19c0], R6 ;  /* 0x0019c00601007387 */ /* 0x004fe20000100a00 */
[----:B------:R0:W-:Y:S03]  /*4ba00*/  STL.64 [R1+0x19b8], R4 ;  /* 0x0019b80401007387 */ /* 0x0001e60000100a00 */
[----:B0-----:R-:W2:Y:S01]  /*4ba10*/  LDL.LU R4, [R1+0x470] ;  /* 0x0004700001047983 */ /* 0x001ea20000300800 */
[----:B------:R-:W2:Y:S02]  /*4ba20*/  LDL.LU R5, [R1+0x474] ;  /* 0x0004740001057983 */ /* 0x000ea40000300800 */
[----:B------:R-:W2:Y:S02]  /*4ba30*/  LDL.LU R6, [R1+0x478] ;  /* 0x0004780001067983 */ /* 0x000ea40000300800 */
[----:B------:R-:W2:Y:S01]  /*4ba40*/  LDL.LU R7, [R1+0x47c] ;  /* 0x00047c0001077983 */ /* 0x000ea20000300800 */
[----:B------:R-:W2:Y:S01]  /*4ba50*/  LDL.64 R26, [R1+0x58] ;  /* 0x00005800011a7983 */ /* 0x000ea20000100a00 */
        /* <DEDUP_REMOVED lines=13> */
[----:B0-----:R-:W2:Y:S01]  /*4bb30*/  LDL.LU R8, [R1+0x450] ;  /* 0x0004500001087983 */ /* 0x001ea20000300800 */
[----:B------:R-:W2:Y:S02]  /*4bb40*/  LDL.LU R9, [R1+0x454] ;  /* 0x0004540001097983 */ /* 0x000ea40000300800 */
[----:B------:R-:W2:Y:S02]  /*4bb50*/  LDL.LU R10, [R1+0x458] ;  /* 0x00045800010a7983 */ /* 0x000ea40000300800 */
[----:B------:R-:W2:Y:S01]  /*4bb60*/  LDL.LU R11, [R1+0x45c] ;  /* 0x00045c00010b7983 */ /* 0x000ea20000300800 */
[----:B------:R-:W-:Y:S01]  /*4bb70*/  STL.64 [R1+0x18e8], R18 ;  /* 0x0018e81201007387 */ /* 0x000fe20000100a00 */
[----:B---3--:R0:W-:Y:S03]  /*4bb80*/  STL.64 [R1+0x18e0], R16 ;  /* 0x0018e01001007387 */ /* 0x0081e60000100a00 */
[----:B0-----:R-:W3:Y:S01]  /*4bb90*/  LDL.LU R16, [R1+0x370] ;  /* 0x0003700001107983 */ /* 0x001ee20000300800 */
[----:B------:R-:W3:Y:S02]  /*4bba0*/  LDL.LU R17, [R1+0x374] ;  /* 0x0003740001117983 */ /* 0x000ee40000300800 */
[----:B------:R-:W2:Y:S02]  /*4bbb0*/  LDL.LU R18, [R1+0x378] ;  /* 0x0003780001127983 */ /* 0x000ea40000300800 */
[----:B------:R-:W2:Y:S02]  /*4bbc0*/  LDL.LU R19, [R1+0x37c] ;  /* 0x00037c0001137983 */ /* 0x000ea40000300800 */
[----:B--2---:R-:W-:Y:S01]  /*4bbd0*/  STL.64 [R1+0x18f8], R18 ;  /* 0x0018f81201007387 */ /* 0x004fe20000100a00 */
[----:B---3--:R-:W-:Y:S02]  /*4bbe0*/  STL.64 [R1+0x18f0], R16 ;  /* 0x0018f01001007387 */ /* 0x008fe40000100a00 */
[----:B------:R-:W-:Y:S02]  /*4bbf0*/  STL.64 [R1+0x4d0], R4 ;  /* 0x0004d00401007387 */ /* 0x000fe40000100a00 */
[----:B------:R0:W-:Y:S02]  /*4bc00*/  STL.64 [R1+0x4d8], R6 ;  /* 0x0004d80601007387 */ /* 0x0001e40000100a00 */
[----:B0-----:R-:W2:Y:S01]  /*4bc10*/  LDL.LU.64 R6, [R1+0x19c0] ;  /* 0x0019c00001067983 */ /* 0x001ea20000300a00 */
[----:B------:R-:W2:Y:S02]  /*4bc20*/  LDL.LU.64 R4, [R1+0x19b8] ;  /* 0x0019b80001047983 */ /* 0x000ea40000300a00 */
[----:B------:R0:W-:Y:S02]  /*4bc30*/  STL.64 [R1+0x1970], R14 ;  /* 0x0019700e01007387 */ /* 0x0001e40000100a00 */
[----:B------:R-:W3:Y:S01]  /*4bc40*/  LDL.LU R12, [R1+0x420] ;  /* 0x00042000010c7983 */ /* 0x000ee20000300800 */
[----:B------:R-:W3:Y:S04]  /*4bc50*/  LDL.LU R13, [R1+0x424] ;  /* 0x00042400010d7983 */ /* 0x000ee80000300800 */
[----:B0-----:R-:W3:Y:S01]  /*4bc60*/  LDL.LU R14, [R1+0x428] ;  /* 0x00042800010e7983 */ /* 0x001ee20000300800 */
[----:B------:R-:W3:Y:S01]  /*4bc70*/  LDL.LU R15, [R1+0x42c] ;  /* 0x00042c00010f7983 */ /* 0x000ee20000300800 */
[C---:B--2---:R-:W-:Y:S11]  /*4bc80*/  HMMA.16816.F32 R4, R20.reuse, R26, R4 ;  /* 0x0000001a1404723c */ /* 0x044ff60000001804 */
[----:B------:R-:W-:Y:S11]  /*4bc90*/  @!UPT UIADD3 URZ, URZ, URZ, URZ ;  /* 0x0000003f3f3ff290 */ /* 0x000ff6000fffe03f */
[----:B------:R-:W-:Y:S01]  /*4bca0*/  @!UPT UIADD3 URZ, URZ, URZ, URZ ;  /* 0x0000003f3f3ff290 */ /* 0x000fe2000fffe03f */
[----:B------:R0:W-:Y:S01]  /*4bcb0*/  STL.64 [R1+0x400], R4 ;  /* 0x0004000401007387 */ /* 0x0001e20000100a00 */
[----:B------:R-:W-:Y:S02]  /*4bcc0*/  STL.64 [R1+0x408], R6 ;  /* 0x0004080601007387 */ /* 0x000fe40000100a00 */
[----:B0-----:R-:W-:Y:S02]  /*4bcd0*/  IMAD.MOV.U32 R5, RZ, RZ, R26 ;  /* 0x000000ffff057224 */ /* 0x001fe400078e001a */
[----:B------:R-:W-:Y:S02]  /*4bce0*/  IMAD.MOV.U32 R4, RZ, RZ, R27 ;  /* 0x000000ffff047224 */ /* 0x000fe400078e001b */
[----:B------:R-:W2:Y:S02]  /*4bcf0*/  LDL.LU.64 R26, [R1+0x19b0] ;  /* 0x0019b000011a7983 */ /* 0x000ea40000300a00 */
[C---:B--2---:R-:W-:Y:S02]  /*4bd00*/  HMMA.16816.F32 R24, R20.reuse, R26, R8 ;  /* 0x0000001a1418723c */ /* 0x044fe40000001808 */
[----:B------:R-:W2:Y:S01]  /*4bd10*/  LDL.LU.64 R10, [R1+0x19a8] ;  /* 0x0019a800010a7983 */ /* 0x000ea20000300a00 */
[----:B------:R-:W2:Y:S11]  /*4bd20*/  LDL.LU.64 R8, [R1+0x19a0] ;  /* 0x0019a00001087983 */ /* 0x000eb60000300a00 */
[----:B------:R-:W-:Y:S09]  /*4bd30*/  @!UPT UIADD3 URZ, URZ, URZ, URZ ;  /* 0x0000003f3f3ff290 */ /* 0x000ff2000fffe03f */
[----:B------:R-:W-:Y:S01]  /*4bd40*/  STL.64 [R1+0x3f0], R24 ;  /* 0x0003f01801007387 */ /* 0x000fe20000100a00 */
[----:B------:R0:W-:Y:S03]  /*4bd50*/  STL.64 [R1+0x3f8], R26 ;  /* 0x0003f81a01007387 */ /* 0x0001e60000100a00 */
[----:B0-----:R-:W2:Y:S02]  /*4bd60*/  LDL.LU.64 R26, [R1+0x1998] ;  /* 0x00199800011a7983 */ /* 0x001ea40000300a00 */
        /* <DEDUP_REMOVED lines=8> */
[----:B0-----:R-:W2:Y:S01]  /*4bdf0*/  LDL.64 R26, [R1+0x48] ;  /* 0x00004800011a7983 */ /* 0x001ea20000100a00 */
[----:B------:R-:W-:-:S02]  /*4be00*/  IMAD.MOV.U32 R18, RZ, RZ, R29 ;  /* 0x000000ffff127224 */ /* 0x000fc400078e001d */
[----:B------:R-:W-:-:S07]  /*4be10*/  IMAD.MOV.U32 R19, RZ, RZ, R28 ;  /* 0x000000ffff137224 */ /* 0x000fce00078e001c */
[----:B---3--:R-:W-:Y:S01]  /*4be20*/  HMMA.16816.F32 R12, R20, R18, R12 ;  /* 0x00000012140c723c */ /* 0x008fe2000000180c */
[----:B--2---:R0:W-:Y:S02]  /*4be30*/  STL.64 [R1+0x1940], R26 ;  /* 0x0019401a01007387 */ /* 0x0041e40000100a00 */
[----:B0-----:R-:W-:Y:S02]  /*4be40*/  IMAD.MOV.U32 R26, RZ, RZ, R5 ;  /* 0x000000ffff1a7224 */ /* 0x001fe400078e0005 */
[----:B------:R-:W-:Y:S02]  /*4be50*/  IMAD.MOV.U32 R27, RZ, RZ, R4 ;  /* 0x000000ffff1b7224 */ /* 0x000fe400078e0004 */
[----:B------:R-:W2:Y:S01]  /*4be60*/  LDL.LU R4, [R1+0x410] ;  /* 0x0004100001047983 */ /* 0x000ea20000300800 */
[----:B------:R-:W2:Y:S02]  /*4be70*/  LDL.LU R5, [R1+0x414] ;  /* 0x0004140001057983 */ /* 0x000ea40000300800 */
[----:B------:R-:W2:Y:S02]  /*4be80*/  LDL.LU R6, [R1+0x418] ;  /* 0x0004180001067983 */ /* 0x000ea40000300800 */
[----:B------:R-:W2:Y:S01]  /*4be90*/  LDL.LU R7, [R1+0x41c] ;  /* 0x00041c0001077983 */ /* 0x000ea20000300800 */
[----:B------:R0:W-:Y:S02]  /*4bea0*/  STL.64 [R1+0x1958], R26 ;  /* 0x0019581a01007387 */ /* 0x0001e40000100a00 */
[----:B0-----:R-:W-:-:S02]  /*4beb0*/  IMAD.MOV.U32 R26, RZ, RZ, R3 ;  /* 0x000000ffff1a7224 */ /* 0x001fc400078e0003 */
[----:B------:R-:W-:-:S07]  /*4bec0*/  IMAD.MOV.U32 R27, RZ, RZ, R2 ;  /* 0x000000ffff1b7224 */ /* 0x000fce00078e0002 */
[C---:B------:R-:W-:Y:S01]  /*4bed0*/  HMMA.16816.F32 R24, R20.reuse, R26, R8 ;  /* 0x0000001a1418723c */ /* 0x040fe20000001808 */
[----:B------:R-:W2:Y:S11]  /*4bee0*/  LDL.LU.64 R10, [R1+0x1980] ;  /* 0x00198000010a7983 */ /* 0x000eb60000300a00 */
[----:B------:R-:W-:Y:S11]  /*4bef0*/  @!UPT UIADD3 URZ, URZ, URZ, URZ ;  /* 0x0000003f3f3ff290 */ /* 0x000ff6000fffe03f */
[----:B------:R0:W-:Y:S01]  /*4bf00*/  STL.64 [R1+0x350], R24 ;  /* 0x0003501801007387 */ /* 0x0001e20000100a00 */
[----:B------:R1:W-:Y:S03]  /*4bf10*/  STL.64 [R1+0x358], R26 ;  /* 0x0003581a01007387 */ /* 0x0003e60000100a00 */
[----:B0-----:R-:W3:Y:S01]  /*4bf20*/  LDL.LU R24, [R1+0x3d0] ;  /* 0x0003d00001187983 */ /* 0x001ee20000300800 */
[----:B------:R0:W-:Y:S02]  /*4bf30*/  STL.64 [R1+0x340], R12 ;  /* 0x0003400c01007387 */ /* 0x0001e40000100a00 */
[----:B------:R4:W-:Y:S02]  /*4bf40*/  STL.64 [R1+0x348], R14 ;  /* 0x0003480e01007387 */ /* 0x0009e40000100a00 */
[----:B------:R-:W3:Y:S01]  /*4bf50*/  LDL.LU R25, [R1+0x3d4] ;  /* 0x0003d40001197983 */ /* 0x000ee20000300800 */
[----:B-1----:R-:W3:Y:S01]  /*4bf60*/  LDL.LU R26, [R1+0x3d8] ;  /* 0x0003d800011a7983 */ /* 0x002ee20000300800 */
[----:B------:R-:W3:Y:S03]  /*4bf70*/  LDL.LU R27, [R1+0x3dc] ;  /* 0x0003dc00011b7983 */ /* 0x000ee60000300800 */
[----:B0-----:R-:W2:Y:S01]  /*4bf80*/  LDL.LU R12, [R1+0x360] ;  /* 0x00036000010c7983 */ /* 0x001ea20000300800 */
[----:B------:R-:W2:Y:S02]  /*4bf90*/  LDL.LU R13, [R1+0x364] ;  /* 0x00036400010d7983 */ /* 0x000ea40000300800 */
[----:B----4-:R-:W4:Y:S02]  /*4bfa0*/  LDL.LU R14, [R1+0x368] ;  /* 0x00036800010e7983 */ /* 0x010f240000300800 */
[----:B------:R-:W4:Y:S01]  /*4bfb0*/  LDL.LU R15, [R1+0x36c] ;  /* 0x00036c00010f7983 */ /* 0x000f220000300800 */
[----:B------:R0:W-:Y:S04]  /*4bfc0*/  STL.64 [R1+0x1908], R18 ;  /* 0x0019081201007387 */ /* 0x0001e80000100a00 */
[----:B0-----:R-:W2:Y:S04]  /*4bfd0*/  LDL.64 R18, [R1+0x28] ;  /* 0x0000280001127983 */ /* 0x001ea80000100a00 */
[----:B--2---:R0:W-:Y:S01]  /*4bfe0*/  STL.64 [R1+0x1920], R18 ;  /* 0x0019201201007387 */ /* 0x0041e20000100a00 */
[----:B------:R-:W2:Y:S02]  /*4bff0*/  LDL.LU R16, [R1+0x3a0] ;  /* 0x0003a00001107983 */ /* 0x000ea40000300800 */
[----:B------:R-:W2:Y:S01]  /*4c000*/  LDL.LU R17, [R1+0x3a4] ;  /* 0x0003a40001117983 */ /* 0x000ea20000300800 */
[----:B0-----:R-:W2:Y:S01]  /*4c010*/  LDL.LU R18, [R1+0x3a8] ;  /* 0x0003a80001127983 */ /* 0x001ea20000300800 */
[----:B------:R-:W2:Y:S01]  /*4c020*/  LDL.LU R19, [R1+0x3ac] ;  /* 0x0003ac0001137983 */ /* 0x000ea20000300800 */
[C---:B------:R-:W-:Y:S02]  /*4c030*/  HMMA.16816.F32 R4, R20.reuse, R10, R4 ;  /* 0x0000000a1404723c */ /* 0x040fe40000001804 */
        /* <DEDUP_REMOVED lines=14> */
[----:B0-----:R-:W4:Y:S01]  /*4c120*/  LDL.LU.64 R6, [R1+0x1978] ;  /* 0x0019780001067983 */ /* 0x001f220000300a00 */
[----:B------:R0:W-:Y:S02]  /*4c130*/  STL.64 [R1+0x1900], R10 ;  /* 0x0019000a01007387 */ /* 0x0001e40000100a00 */
[----:B------:R-:W2:Y:S02]  /*4c140*/  LDL.LU R8, [R1+0x380] ;  /* 0x0003800001087983 */ /* 0x000ea40000300800 */
[----:B------:R-:W2:Y:S01]  /*4c150*/  LDL.LU R9, [R1+0x384] ;  /* 0x0003840001097983 */ /* 0x000ea20000300800 */
[----:B0-----:R-:W2:Y:S01]  /*4c160*/  LDL.LU R10, [R1+0x388] ;  /* 0x00038800010a7983 */ /* 0x001ea20000300800 */
[----:B------:R-:W2:Y:S01]  /*4c170*/  LDL.LU R11, [R1+0x38c] ;  /* 0x00038c00010b7983 */ /* 0x000ea20000300800 */
[----:B----4-:R-:W-:Y:S02]  /*4c180*/  HMMA.16816.F32 R20, R20, R6, R12 ;  /* 0x000000061414723c */ /* 0x010fe4000000180c */
[----:B--2---:R-:W-:Y:S01]  /*4c190*/  STL.64 [R1+0x1918], R10 ;  /* 0x0019180a01007387 */ /* 0x004fe20000100a00 */
[----:B------:R0:W-:Y:S03]  /*4c1a0*/  STL.64 [R1+0x1910], R8 ;  /* 0x0019100801007387 */ /* 0x0001e60000100a00 */
[----:B0-----:R-:W2:Y:S01]  /*4c1b0*/  LDL.LU R8, [R1+0x390] ;  /* 0x0003900001087983 */ /* 0x001ea20000300800 */
[----:B------:R-:W2:Y:S02]  /*4c1c0*/  LDL.LU R9, [R1+0x394] ;  /* 0x0003940001097983 */ /* 0x000ea40000300800 */
[----:B------:R-:W2:Y:S02]  /*4c1d0*/  LDL.LU R10, [R1+0x398] ;  /* 0x00039800010a7983 */ /* 0x000ea40000300800 */
[----:B------:R-:W2:Y:S01]  /*4c1e0*/  LDL.LU R11, [R1+0x39c] ;  /* 0x00039c00010b7983 */ /* 0x000ea20000300800 */
[----:B------:R-:W3:Y:S11]  /*4c1f0*/  LDL.LU.64 R14, [R1+0x1970] ;  /* 0x00197000010e7983 */ /* 0x000ef60000300a00 */
[----:B------:R-:W-:Y:S02]  /*4c200*/  STL.64 [R1+0x320], R20 ;  /* 0x0003201401007387 */ /* 0x000fe40000100a00 */
[----:B------:R0:W-:Y:S02]  /*4c210*/  STL.64 [R1+0x328], R22 ;  /* 0x0003281601007387 */ /* 0x0001e40000100a00 */
[----:B0-----:R-:W3:Y:S01]  /*4c220*/  LDL.LU.64 R22, [R1+0x1968] ;  /* 0x0019680001167983 */ /* 0x001ee20000300a00 */
[----:B------:R-:W3:Y:S02]  /*4c230*/  LDL.LU.64 R20, [R1+0x1960] ;  /* 0x0019600001147983 */ /* 0x000ee40000300a00 */
        /* <DEDUP_REMOVED lines=22> */
[----:B---3--:R-:W-:Y:S11]  /*4c3a0*/  HMMA.16816.F32 R16, R20, R26, R16 ;  /* 0x0000001a1410723c */ /* 0x008ff60000001810 */
[----:B------:R-:W-:Y:S11]  /*4c3b0*/  @!UPT UIADD3 URZ, URZ, URZ, URZ ;  /* 0x0000003f3f3ff290 */ /* 0x000ff6000fffe03f */
[----:B------:R-:W-:Y:S01]  /*4c3c0*/  @!UPT UIADD3 URZ, URZ, URZ, URZ ;  /* 0x0000003f3f3ff290 */ /* 0x000fe2000fffe03f */
[----:B------:R-:W-:Y:S01]  /*4c3d0*/  STL.64 [R1+0x360], R16 ;  /* 0x0003601001007387 */ /* 0x000fe20000100a00 */
[----:B------:R0:W-:Y:S03]  /*4c3e0*/  STL.64 [R1+0x368], R18 ;  /* 0x0003681201007387 */ /* 0x0001e60000100a00 */
[----:B0-----:R-:W2:Y:S01]  /*4c3f0*/  LDL.LU.64 R18, [R1+0x1920] ;  /* 0x0019200001127983 */ /* 0x001ea20000300a00 */
[----:B------:R0:W-:Y:S02]  /*4c400*/  STL.64 [R1+0x18b0], R26 ;  /* 0x0018b01a01007387 */ /* 0x0001e40000100a00 */
[----:B0-----:R-:W-:Y:S02]  /*4c410*/  IMAD.MOV.U32 R26, RZ, RZ, R3 ;  /* 0x000000ffff1a7224 */ /* 0x001fe400078e0003 */
[----:B------:R-:W-:-:S05]  /*4c420*/  IMAD.MOV.U32 R27, RZ, RZ, R2 ;  /* 0x000000ffff1b7224 */ /* 0x000fca00078e0002 */
[----:B------:R0:W-:Y:S01]  /*4c430*/  STL.64 [R1+0x18c8], R26 ;  /* 0x0018c81a01007387 */ /* 0x0001e20000100a00 */
[----:B------:R-:W3:Y:S02]  /*4c440*/  LDL.LU R24, [R1+0x2a0] ;  /* 0x0002a00001187983 */ /* 0x000ee40000300800 */
[----:B------:R-:W3:Y:S01]  /*4c450*/  LDL.LU R25, [R1+0x2a4] ;  /* 0x0002a40001197983 */ /* 0x000ee20000300800 */
[----:B0-----:R-:W3:Y:S01]  /*4c460*/  LDL.LU R26, [R1+0x2a8] ;  /* 0x0002a800011a7983 */ /* 0x001ee20000300800 */
        /* <DEDUP_REMOVED lines=20> */
[----:B------:R-:W-:Y:S01]  /*4c5b0*/  STL.64 [R1+0x600], R16 ;  /* 0x0006001001007387 */ /* 0x000fe20000100a00 */
[----:B------:R0:W-:Y:S03]  /*4c5c0*/  STL.64 [R1+0x608], R18 ;  /* 0x0006081201007387 */ /* 0x0001e60000100a00 */
[----:B0-----:R-:W2:Y:S01]  /*4c5d0*/  LDL.LU.64 R18, [R1+0x18e8] ;  /* 0x0018e80001127983 */ /* 0x001ea20000300a00 */
[----:B------:R-:W2:Y:S02]  /*4c5e0*/  LDL.LU.64 R16, [R1+0x18e0] ;  /* 0x0018e00001107983 */ /* 0x000ea40000300a00 */
[----:B------:R0:W-:Y:S02]  /*4c5f0*/  STL.64 [R1+0x18a8], R10 ;  /* 0x0018a80a01007387 */ /* 0x0001e40000100a00 */
[----:B------:R-:W4:Y:S01]  /*4c600*/  LDL.LU R8, [R1+0x2b0] ;  /* 0x0002b00001087983 */ /* 0x000f220000300800 */
[----:B------:R-:W4:Y:S04]  /*4c610*/  LDL.LU R9, [R1+0x2b4] ;  /* 0x0002b40001097983 */ /* 0x000f280000300800 */
[----:B0-----:R-:W4:Y:S01]  /*4c620*/  LDL.LU R10, [R1+0x2b8] ;  /* 0x0002b800010a7983 */ /* 0x001f220000300800 */
[----:B------:R-:W4:Y:S01]  /*4c630*/  LDL.LU R11, [R1+0x2bc] ;  /* 0x0002bc00010b7983 */ /* 0x000f220000300800 */
[----:B--2---:R-:W-:Y:S02]  /*4c640*/  HMMA.16816.F32 R20, R20, R6, R16 ;  /* 0x000000061414723c */ /* 0x004fe40000001810 */
[----:B------:R-:W4:Y:S01]  /*4c650*/  LDL.LU.64 R18, [R1+0x18d8] ;  /* 0x0018d80001127983 */ /* 0x000f220000300a00 */
[----:B------:R-:W4:Y:S02]  /*4c660*/  LDL.LU.64 R16, [R1+0x18d0] ;  /* 0x0018d00001107983 */ /* 0x000f240000300a00 */
[----:B------:R0:W-:Y:S02]  /*4c670*/  STL.64 [R1+0x18a0], R6 ;  /* 0x0018a00601007387 */ /* 0x0001e40000100a00 */
[----:B------:R-:W2:Y:S11]  /*4c680*/  LDL.LU R4, [R1+0x280] ;  /* 0x0002800001047983 */ /* 0x000eb60000300800 */
[----:B------:R-:W-:Y:S05]  /*4c690*/  @!UPT UIADD3 URZ, URZ, URZ, URZ ;  /* 0x0000003f3f3ff290 */ /* 0x000fea000fffe03f */
[----:B------:R1:W-:Y:S01]  /*4c6a0*/  STL.64 [R1+0x5f0], R20 ;  /* 0x0005f01401007387 */ /* 0x0003e20000100a00 */
[----:B------:R-:W-:Y:S02]  /*4c6b0*/  STL.64 [R1+0x5f8], R22 ;  /* 0x0005f81601007387 */ /* 0x000fe40000100a00 */
[----:B------:R-:W2:Y:S02]  /*4c6c0*/  LDL.LU R5, [R1+0x284] ;  /* 0x0002840001057983 */ /* 0x000ea40000300800 */
[----:B0-----:R-:W2:Y:S01]  /*4c6d0*/  LDL.LU R6, [R1+0x288] ;  /* 0x0002880001067983 */ /* 0x001ea20000300800 */
[----:B------:R-:W2:Y:S01]  /*4c6e0*/  LDL.LU R7, [R1+0x28c] ;  /* 0x00028c0001077983 */ /* 0x000ea20000300800 */
[C---:B----4-:R-:W-:Y:S03]  /*4c6f0*/  HMMA.16816.F32 R8, R16.reuse, R14, R8 ;  /* 0x0000000e1008723c */ /* 0x050fe60000001808 */
[----:B--2---:R-:W-:Y:S01]  /*4c700*/  STL.64 [R1+0x18c0], R6 ;  /* 0x0018c00601007387 */ /* 0x004fe20000100a00 */
[----:B------:R0:W-:Y:S11]  /*4c710*/  STL.64 [R1+0x18b8], R4 ;  /* 0x0018b80401007387 */ /* 0x0001f60000100a00 */
[----:B------:R-:W-:Y:S09]  /*4c720*/  @!UPT UIADD3 URZ, URZ, URZ, URZ ;  /* 0x0000003f3f3ff290 */ /* 0x000ff2000fffe03f */
[----:B-1----:R-:W-:Y:S01]  /*4c730*/  IMAD.MOV.U32 R20, RZ, RZ, R8 ;  /* 0x000000ffff147224 */ /* 0x002fe200078e0008 */
[----:B0-----:R-:W2:Y:S01]  /*4c740*/  LDL.LU R4, [R1+0x290] ;  /* 0x0002900001047983 */ /* 0x001ea20000300800 */
[----:B------:R-:W2:Y:S02]  /*4c750*/  LDL.LU R5, [R1+0x294] ;  /* 0x0002940001057983 */ /* 0x000ea40000300800 */
[----:B------:R-:W2:Y:S02]  /*4c760*/  LDL.LU R6, [R1+0x298] ;  /* 0x0002980001067983 */ /* 0x000ea40000300800 */
[----:B------:R-:W2:Y:S01]  /*4c770*/  LDL.LU R7, [R1+0x29c] ;  /* 0x00029c0001077983 */ /* 0x000ea20000300800 */
[----:B------:R0:W-:Y:S01]  /*4c780*/  STL.64 [R1+0x4b0], R8 ;  /* 0x0004b00801007387 */ /* 0x0001e20000100a00 */
[----:B------:R1:W-:Y:S02]  /*4c790*/  STL.64 [R1+0x4b8], R10 ;  /* 0x0004b80a01007387 */ /* 0x0003e40000100a00 */
[----:B------:R-:W4:Y:S02]  /*4c7a0*/  LDL.LU R12, [R1+0x260] ;  /* 0x00026000010c7983 */ /* 0x000f240000300800 */
[----:B------:R-:W4:Y:S01]  /*4c7b0*/  LDL.LU R13, [R1+0x264] ;  /* 0x00026400010d7983 */ /* 0x000f220000300800 */
[----:B------:R-:W4:Y:S01]  /*4c7c0*/  LDL.LU R14, [R1+0x268] ;  /* 0x00026800010e7983 */ /* 0x000f220000300800 */
[----:B------:R-:W4:Y:S03]  /*4c7d0*/  LDL.LU R15, [R1+0x26c] ;  /* 0x00026c00010f7983 */ /* 0x000f260000300800 */
[----:B0-----:R-:W2:Y:S01]  /*4c7e0*/  LDL.LU R8, [R1+0x270] ;  /* 0x0002700001087983 */ /* 0x001ea20000300800 */
[----:B------:R-:W2:Y:S02]  /*4c7f0*/  LDL.LU R9, [R1+0x274] ;  /* 0x0002740001097983 */ /* 0x000ea40000300800 */
[----:B-1----:R-:W2:Y:S02]  /*4c800*/  LDL.LU R10, [R1+0x278] ;  /* 0x00027800010a7983 */ /* 0x002ea40000300800 */
[----:B------:R-:W2:Y:S01]  /*4c810*/  LDL.LU R11, [R1+0x27c] ;  /* 0x00027c00010b7983 */ /* 0x000ea20000300800 */
[----:B------:R-:W-:Y:S01]  /*4c820*/  STL [R1+0x16a8], R20 ;  /* 0x0016a81401007387 */ /* 0x000fe20000100800 */
[----:B------:R-:W3:Y:S02]  /*4c830*/  LDL.LU.64 R22, [R1+0x58] ;  /* 0x0000580001167983 */ /* 0x000ee40000300a00 */
[----:B---3--:R-:W-:Y:S11]  /*4c840*/  HMMA.16816.F32 R24, R16, R22, R24 ;  /* 0x000000161018723c */ /* 0x008ff60000001818 */
[----:B------:R-:W-:Y:S11]  /*4c850*/  @!UPT UIADD3 URZ, URZ, URZ, URZ ;  /* 0x0000003f3f3ff290 */ /* 0x000ff6000fffe03f */
[----:B------:R-:W-:Y:S01]  /*4c860*/  @!UPT UIADD3 URZ, URZ, URZ, URZ ;  /* 0x0000003f3f3ff290 */ /* 0x000fe2000fffe03f */
[----:B------:R-:W-:Y:S01]  /*4c870*/  STL.64 [R1+0x4a0], R24 ;  /* 0x0004a01801007387 */ /* 0x000fe20000100a00 */
[----:B------:R0:W-:Y:S03]  /*4c880*/  STL.64 [R1+0x4a8], R26 ;  /* 0x0004a81a01007387 */ /* 0x0001e60000100a00 */
[----:B0-----:R-:W2:Y:S01]  /*4c890*/  LDL.LU.64 R26, [R1+0x18c8] ;  /* 0x0018c800011a7983 */ /* 0x001ea20000300a00 */
[----:B------:R-:W-:-:S05]  /*4c8a0*/  IMAD.MOV.U32 R21, RZ, RZ, R24 ;  /* 0x000000ffff157224 */ /* 0x000fca00078e0018 */
[----:B------:R-:W-:Y:S01]  /*4c8b0*/  STL [R1+0x16ac], R21 ;  /* 0x0016ac1501007387 */ /* 0x000fe20000100800 */
[----:B--2---:R-:W-:Y:S03]  /*4c8c0*/  HMMA.16816.F32 R24, R16, R26, R4 ;  /* 0x0000001a1018723c */ /* 0x004fe60000001804 */
[----:B------:R-:W2:Y:S01]  /*4c8d0*/  LDL.LU.64 R6, [R1+0x18c0] ;  /* 0x0018c00001067983 */ /* 0x000ea20000300a00 */
[----:B------:R-:W2:Y:S11]  /*4c8e0*/  LDL.LU.64 R4, [R1+0x18b8] ;  /* 0x0018b80001047983 */ /* 0x000eb60000300a00 */
[----:B------:R-:W-:Y:S08]  /*4c8f0*/  @!UPT UIADD3 URZ, URZ, URZ, URZ ;  /* 0x0000003f3f3ff290 */ /* 0x000ff0000fffe03f */
[----:B------:R-:W-:Y:S01]  /*4c900*/  STL.64 [R1+0x240], R24 ;  /* 0x0002401801007387 */ /* 0x000fe20000100a00 */
[----:B------:R0:W-:Y:S03]  /*4c910*/  STL.64 [R1+0x248], R26 ;  /* 0x0002481a01007387 */ /* 0x0001e60000100a00 */
[----:B0-----:R-:W2:Y:S01]  /*4c920*/  LDL.LU.64 R26, [R1+0x18b0] ;  /* 0x0018b000011a7983 */ /* 0x001ea20000300a00 */
[----:B------:R-:W-:Y:S02]  /*4c930*/  IMAD.MOV.U32 R28, RZ, RZ, R22 ;  /* 0x000000ffff1c7224 */ /* 0x000fe400078e0016 */
[----:B------:R-:W-:-:S05]  /*4c940*/  IMAD.MOV.U32 R22, RZ, RZ, R24 ;  /* 0x000000ffff167224 */ /* 0x000fca00078e0018 */
[----:B------:R-:W-:Y:S01]  /*4c950*/  STL [R1+0x16b0], R22 ;  /* 0x0016b01601007387 */ /* 0x000fe20000100800 */
[----:B--2---:R-:W-:Y:S11]  /*4c960*/  HMMA.16816.F32 R4, R16, R26, R4 ;  /* 0x0000001a1004723c */ /* 0x004ff60000001804 */
[----:B------:R-:W-:Y:S11]  /*4c970*/  @!UPT UIADD3 URZ, URZ, URZ, URZ ;  /* 0x0000003f3f3ff290 */ /* 0x000ff6000fffe03f */
[----:B------:R-:W-:Y:S01]  /*4c980*/  @!UPT UIADD3 URZ, URZ, URZ, URZ ;  /* 0x0000003f3f3ff290 */ /* 0x000fe2000fffe03f */
[----:B------:R-:W-:Y:S01]  /*4c990*/  STL.64 [R1+0x230], R4 ;  /* 0x0002300401007387 */ /* 0x000fe20000100a00 */
[----:B------:R-:W-:Y:S02]  /*4c9a0*/  STL.64 [R1+0x238], R6 ;  /* 0x0002380601007387 */ /* 0x000fe40000100a00 */
[----:B------:R-:W2:Y:S02]  /*4c9b0*/  LDL.LU R24, [R1+0xf0] ;  /* 0x0000f00001187983 */ /* 0x000ea40000300800 */
[----:B------:R-:W2:Y:S01]  /*4c9c0*/  LDL.LU R25, [R1+0xf4] ;  /* 0x0000f40001197983 */ /* 0x000ea20000300800 */
[----:B------:R-:W3:Y:S01]  /*4c9d0*/  LDL.LU R26, [R1+0xf8] ;  /* 0x0000f800011a7983 */ /* 0x000ee20000300800 */
[----:B------:R-:W3:Y:S02]  /*4c9e0*/  LDL.LU R27, [R1+0xfc] ;  /* 0x0000fc00011b7983 */ /* 0x000ee40000300800 */
[----:B------:R-:W-:Y:S01]  /*4c9f0*/  IMAD.MOV.U32 R20, RZ, RZ, R23 ;  /* 0x000000ffff147224 */ /* 0x000fe200078e0017 */
[----:B---3--:R-:W-:Y:S01]  /*4ca00*/  STL.64 [R1+0x1818], R26 ;  /* 0x0018181a01007387 */ /* 0x008fe20000100a00 */
[----:B--2---:R0:W-:Y:S03]  /*4ca10*/  STL.64 [R1+0x1810], R24 ;  /* 0x0018101801007387 */ /* 0x0041e60000100a00 */
[----:B0-----:R-:W2:Y:S01]  /*4ca20*/  LDL.LU R24, [R1+0x1c0] ;  /* 0x0001c00001187983 */ /* 0x001ea20000300800 */
[----:B------:R-:W2:Y:S02]  /*4ca30*/  LDL.LU R25, [R1+0x1c4] ;  /* 0x0001c40001197983 */ /* 0x000ea40000300800 */
[----:B------:R-:W3:Y:S02]  /*4ca40*/  LDL.LU R26, [R1+0x1c8] ;  /* 0x0001c800011a7983 */ /* 0x000ee40000300800 */
[----:B------:R-:W3:Y:S02]  /*4ca50*/  LDL.LU R27, [R1+0x1cc] ;  /* 0x0001cc00011b7983 */ /* 0x000ee40000300800 */
[----:B------:R-:W-:-:S02]  /*4ca60*/  IMAD.MOV.U32 R23, RZ, RZ, R4 ;  /* 0x000000ffff177224 */ /* 0x000fc400078e0004 */
[----:B------:R-:W4:Y:S01]  /*4ca70*/  LDL.LU R4, [R1+0x250] ;  /* 0x0002500001047983 */ /* 0x000f220000300800 */
[----:B------:R-:W4:Y:S02]  /*4ca80*/  LDL.LU R5, [R1+0x254] ;  /* 0x0002540001057983 */ /* 0x000f240000300800 */
[----:B------:R-:W4:Y:S02]  /*4ca90*/  LDL.LU R6, [R1+0x258] ;  /* 0x0002580001067983 */ /* 0x000f240000300800 */
[----:B------:R-:W4:Y:S02]  /*4caa0*/  LDL.LU R7, [R1+0x25c] ;  /* 0x00025c0001077983 */ /* 0x000f240000300800 */
[----:B------:R-:W-:Y:S01]  /*4cab0*/  IMAD.MOV.U32 R22, RZ, RZ, R28 ;  /* 0x000000ffff167224 */ /* 0x000fe200078e001c */
[----:B---3--:R0:W-:Y:S01]  /*4cac0*/  STL.64 [R1+0x1828], R26 ;  /* 0x0018281a01007387 */ /* 0x0081e20000100a00 */
[----:B--2---:R-:W-:Y:S03]  /*4cad0*/  STL.64 [R1+0x1820], R24 ;  /* 0x0018201801007387 */ /* 0x004fe60000100a00 */
[----:B0-----:R-:W4:Y:S01]  /*4cae0*/  LDL.LU.64 R26, [R1+0x18] ;  /* 0x00001800011a7983 */ /* 0x001f220000300a00 */
[----:B------:R0:W-:Y:S02]  /*4caf0*/  STL [R1+0x16b4], R23 ;  /* 0x0016b41701007387 */ /* 0x0001e40000100800 */
[----:B0-----:R-:W-:-:S05]  /*4cb00*/  IMAD.MOV.U32 R23, RZ, RZ, R20 ;  /* 0x000000ffff177224 */ /* 0x001fca00078e0014 */
[----:B------:R0:W-:Y:S02]  /*4cb10*/  STL.64 [R1+0x1878], R22 ;  /* 0x0018781601007387 */ /* 0x0001e40000100a00 */
[----:B0-----:R-:W-:Y:S02]  /*4cb20*/  IMAD.MOV.U32 R22, RZ, RZ, R3 ;  /* 0x000000ffff167224 */ /* 0x001fe400078e0003 */
[----:B------:R-:W-:-:S07]  /*4cb30*/  IMAD.MOV.U32 R23, RZ, RZ, R2 ;  /* 0x000000ffff177224 */ /* 0x000fce00078e0002 */
[C---:B------:R-:W-:Y:S01]  /*4cb40*/  HMMA.16816.F32 R20, R16.reuse, R22, R8 ;  /* 0x000000161014723c */ /* 0x040fe20000001808 */
[----:B------:R-:W2:Y:S11]  /*4cb50*/  LDL.LU.64 R10, [R1+0x18a8] ;  /* 0x0018a800010a7983 */ /* 0x000eb60000300a00 */
[----:B------:R-:W-:Y:S11]  /*4cb60*/  @!UPT UIADD3 URZ, URZ, URZ, URZ ;  /* 0x0000003f3f3ff290 */ /* 0x000ff6000fffe03f */
[----:B------:R-:W-:Y:S01]  /*4cb70*/  STL.64 [R1+0x1b0], R20 ;  /* 0x0001b01401007387 */ /* 0x000fe20000100a00 */
[----:B------:R4:W-:Y:S02]  /*4cb80*/  STL.64 [R1+0x1b8], R22 ;  /* 0x0001b81601007387 */ /* 0x0009e40000100a00 */
[C---:B----4-:R-:W-:Y:S01]  /*4cb90*/  HMMA.16816.F32 R20, R16.reuse, R26, R12 ;  /* 0x0000001a1014723c */ /* 0x050fe2000000180c */
[----:B------:R-:W3:Y:S11]  /*4cba0*/  LDL.LU R12, [R1+0x140] ;  /* 0x00014000010c7983 */ /* 0x000ef60000300800 */
[----:B------:R-:W-:Y:S11]  /*4cbb0*/  @!UPT UIADD3 URZ, URZ, URZ, URZ ;  /* 0x0000003f3f3ff290 */ /* 0x000ff6000fffe03f */
[----:B------:R-:W-:Y:S01]  /*4cbc0*/  STL.64 [R1+0x1a0], R20 ;  /* 0x0001a01401007387 */ /* 0x000fe20000100a00 */
[----:B------:R0:W-:Y:S02]  /*4cbd0*/  STL.64 [R1+0x1a8], R22 ;  /* 0x0001a81601007387 */ /* 0x0001e40000100a00 */
[----:B------:R-:W3:Y:S02]  /*4cbe0*/  LDL.LU R13, [R1+0x144] ;  /* 0x00014400010d7983 */ /* 0x000ee40000300800 */
[----:B------:R-:W3:Y:S01]  /*4cbf0*/  LDL.LU R14, [R1+0x148] ;  /* 0x00014800010e7983 */ /* 0x000ee20000300800 */
[----:B------:R-:W3:Y:S04]  /*4cc00*/  LDL.LU R15, [R1+0x14c] ;  /* 0x00014c00010f7983 */ /* 0x000ee80000300800 */
[----:B0-----:R-:W4:Y:S01]  /*4cc10*/  LDL.LU.64 R22, [R1+0x68] ;  /* 0x0000680001167983 */ /* 0x001f220000300a00 */
[----:B------:R0:W-:Y:S03]  /*4cc20*/  STL.64 [R1+0x1830], R26 ;  /* 0x0018301a01007387 */ /* 0x0001e60000100a00 */
[----:B0-----:R-:W2:Y:S04]  /*4cc30*/  LDL.LU.64 R26, [R1+0x28] ;  /* 0x00002800011a7983 */ /* 0x001ea80000300a00 */
[----:B--2---:R0:W-:Y:S04]  /*4cc40*/  STL.64 [R1+0x1840], R26 ;  /* 0x0018401a01007387 */ /* 0x0041e80000100a00 */
[----:B0-----:R-:W2:Y:S04]  /*4cc50*/  LDL.LU.64 R26, [R1+0x38] ;  /* 0x00003800011a7983 */ /* 0x001ea80000300a00 */
[----:B--2---:R0:W-:Y:S04]  /*4cc60*/  STL.64 [R1+0x1858], R26 ;  /* 0x0018581a01007387 */ /* 0x0041e80000100a00 */
[----:B0-----:R-:W2:Y:S01]  /*4cc70*/  LDL.LU.64 R26, [R1+0x48] ;  /* 0x00004800011a7983 */ /* 0x001ea20000300a00 */
[C---:B------:R-:W-:Y:S03]  /*4cc80*/  HMMA.16816.F32 R4, R16.reuse, R10, R4 ;  /* 0x0000000a1004723c */ /* 0x040fe60000001804 */
        /* <DEDUP_REMOVED lines=10> */
[----:B------:R-:W2:Y:S03]  /*4cd30*/  LDL.LU R27, [R1+0x22c] ;  /* 0x00022c00011b7983 */ /* 0x000ea60000300800 */
[----:B------:R-:W-:Y:S01]  /*4cd40*/  STL.64 [R1+0x190], R4 ;  /* 0x0001900401007387 */ /* 0x000fe20000100a00 */
[----:B------:R0:W-:Y:S03]  /*4cd50*/  STL.64 [R1+0x198], R6 ;  /* 0x0001980601007387 */ /* 0x0001e60000100a00 */
[----:B0-----:R-:W3:Y:S01]  /*4cd60*/  LDL.LU.64 R6, [R1+0x18a0] ;  /* 0x0018a00001067983 */ /* 0x001ee20000300a00 */
        /* <DEDUP_REMOVED lines=18> */
[----:B------:R-:W3:Y:S01]  /*4ce90*/  LDL.LU.64 R14, [R1+0x1898] ;  /* 0x00189800010e7983 */ /* 0x000ee20000300a00 */
[----:B------:R-:W3:Y:S11]  /*4cea0*/  LDL.LU.64 R12, [R1+0x1890] ;  /* 0x00189000010c7983 */ /* 0x000ef60000300a00 */
[----:B------:R-:W-:Y:S02]  /*4ceb0*/  STL.64 [R1+0x110], R16 ;  /* 0x0001101001007387 */ /* 0x000fe40000100a00 */
[----:B------:R-:W-:Y:S01]  /*4cec0*/  STL.64 [R1+0x118], R18 ;  /* 0x0001181201007387 */ /* 0x000fe20000100a00 */
[----:B------:R0:W-:Y:S01]  /*4ced0*/  STL [R1+0x16b8], R16 ;  /* 0x0016b81001007387 */ /* 0x0001e20000100800 */
[----:B----4-:R-:W-:-:S02]  /*4cee0*/  IMAD.MOV.U32 R3, RZ, RZ, R22 ;  /* 0x000000ffff037224 */ /* 0x010fc400078e0016 */
[----:B------:R-:W-:Y:S01]  /*4cef0*/  IMAD.MOV.U32 R2, RZ, RZ, R23 ;  /* 0x000000ffff027224 */ /* 0x000fe200078e0017 */
[----:B0-----:R-:W4:Y:S01]  /*4cf00*/  LDL.LU R16, [R1+0x1d0] ;  /* 0x0001d00001107983 */ /* 0x001f220000300800 */
[----:B------:R-:W4:Y:S02]  /*4cf10*/  LDL.LU R17, [R1+0x1d4] ;  /* 0x0001d40001117983 */ /* 0x000f240000300800 */
[----:B------:R-:W4:Y:S02]  /*4cf20*/  LDL.LU R18, [R1+0x1d8] ;  /* 0x0001d80001127983 */ /* 0x000f240000300800 */
[----:B------:R-:W4:Y:S01]  /*4cf30*/  LDL.LU R19, [R1+0x1dc] ;  /* 0x0001dc0001137983 */ /* 0x000f220000300800 */
        /* <DEDUP_REMOVED lines=13> */
[----:B0-----:R-:W2:Y:S01]  /*4d010*/  LDL.LU.64 R26, [R1+0x1870] ;  /* 0x00187000011a7983 */ /* 0x001ea20000300a00 */
[----:B------:R0:W-:Y:S02]  /*4d020*/  STL.64 [R1+0x17f0], R22 ;  /* 0x0017f01601007387 */ /* 0x0001e40000100a00 */
[----:B0-----:R-:W-:Y:S02]  /*4d030*/  IMAD.MOV.U32 R22, RZ, RZ, R3 ;  /* 0x000000ffff167224 */ /* 0x001fe400078e0003 */
[----:B------:R-:W-:Y:S01]  /*4d040*/  IMAD.MOV.U32 R23, RZ, RZ, R2 ;  /* 0x000000ffff177224 */ /* 0x000fe200078e0002 */
        /* <DEDUP_REMOVED lines=21> */
[----:B------:R0:W-:Y:S01]  /*4d1a0*/  STL.64 [R1+0x570], R8 ;  /* 0x0005700801007387 */ /* 0x0001e20000100a00 */
[----:B------:R1:W-:Y:S02]  /*4d1b0*/  STL.64 [R1+0x578], R10 ;  /* 0x0005780a01007387 */ /* 0x0003e40000100a00 */
[----:B0-----:R-:W-:Y:S01]  /*4d1c0*/  IMAD.MOV.U32 R9, RZ, RZ, R26 ;  /* 0x000000ffff097224 */ /* 0x001fe200078e001a */
[----:B-1----:R-:W2:Y:S01]  /*4d1d0*/  LDL.LU.64 R10, [R1+0x1838] ;  /* 0x00183800010a7983 */ /* 0x002ea20000300a00 */
[----:B------:R-:W-:Y:S02]  /*4d1e0*/  IMAD.MOV.U32 R8, RZ, RZ, R27 ;  /* 0x000000ffff087224 */ /* 0x000fe400078e001b */
        /* <DEDUP_REMOVED lines=21> */
[----:B------:R-:W2:Y:S02]  /*4d340*/  LDL.LU.64 R24, [R1+0x1810] ;  /* 0x0018100001187983 */ /* 0x000ea40000300a00 */
[----:B--2---:R-:W-:Y:S01]  /*4d350*/  HMMA.16816.F32 R12, R12, R6, R24 ;  /* 0x000000060c0c723c */ /* 0x004fe20000001818 */
[----:B------:R-:W3:Y:S01]  /*4d360*/  LDL.LU.64 R26, [R1+0x1808] ;  /* 0x00180800011a7983 */ /* 0x000ee20000300a00 */
[----:B------:R-:W3:Y:S11]  /*4d370*/  LDL.LU.64 R24, [R1+0x1800] ;  /* 0x0018000001187983 */ /* 0x000ef60000300a00 */
[----:B------:R-:W-:Y:S10]  /*4d380*/  @!UPT UIADD3 URZ, URZ, URZ, URZ ;  /* 0x0000003f3f3ff290 */ /* 0x000ff4000fffe03f */
[----:B------:R0:W-:Y:S01]  /*4d390*/  STL.64 [R1+0x5d0], R12 ;  /* 0x0005d00c01007387 */ /* 0x0001e20000100a00 */
[----:B------:R1:W-:Y:S03]  /*4d3a0*/  STL.64 [R1+0x5d8], R14 ;  /* 0x0005d80e01007387 */ /* 0x0003e60000100a00 */
[----:B0-----:R-:W2:Y:S01]  /*4d3b0*/  LDL.LU R12, [R1+0xd0] ;  /* 0x0000d000010c7983 */ /* 0x001ea20000300800 */
[----:B------:R-:W2:Y:S02]  /*4d3c0*/  LDL.LU R13, [R1+0xd4] ;  /* 0x0000d400010d7983 */ /* 0x000ea40000300800 */
[----:B-1----:R-:W2:Y:S02]  /*4d3d0*/  LDL.LU R14, [R1+0xd8] ;  /* 0x0000d800010e7983 */ /* 0x002ea40000300800 */
[----:B------:R-:W2:Y:S01]  /*4d3e0*/  LDL.LU R15, [R1+0xdc] ;  /* 0x0000dc00010f7983 */ /* 0x000ea20000300800 */
[C---:B---3--:R-:W-:Y:S01]  /*4d3f0*/  HMMA.16816.F32 R20, R24.reuse, R22, R16 ;  /* 0x000000161814723c */ /* 0x048fe20000001810 */
[----:B------:R-:W3:Y:S11]  /*4d400*/  LDL.LU.64 R16, [R1+0x17f8] ;  /* 0x0017f80001107983 */ /* 0x000ef60000300a00 */
[----:B------:R-:W-:Y:S11]  /*4d410*/  @!UPT UIADD3 URZ, URZ, URZ, URZ ;  /* 0x0000003f3f3ff290 */ /* 0x000ff6000fffe03f */
[----:B------:R-:W-:Y:S01]  /*4d420*/  STL.64 [R1+0x4c0], R20 ;  /* 0x0004c01401007387 */ /* 0x000fe20000100a00 */
[----:B------:R0:W-:Y:S03]  /*4d430*/  STL.64 [R1+0x4c8], R22 ;  /* 0x0004c81601007387 */ /* 0x0001e60000100a00 */
[----:B0-----:R-:W2:Y:S02]  /*4d440*/  LDL.LU.64 R22, [R1+0x17f0] ;  /* 0x0017f00001167983 */ /* 0x001ea40000300a00 */
[----:B--2---:R-:W-:Y:S02]  /*4d450*/  HMMA.16816.F32 R20, R24, R22, R12 ;  /* 0x000000161814723c */ /* 0x004fe4000000180c */
[----:B------:R-:W2:Y:S01]  /*4d460*/  LDL R12, [R1+0x1178] ;  /* 0x00117800010c7983 */ /* 0x000ea20000100800 */
[----:B------:R-:W4:Y:S11]  /*4d470*/  LDL.LU R14, [R1+0x96c] ;  /* 0x00096c00010e7983 */ /* 0x000f360000300800 */
[----:B------:R-:W-:Y:S09]  /*4d480*/  @!UPT UIADD3 URZ, URZ, URZ, URZ ;  /* 0x0000003f3f3ff290 */ /* 0x000ff2000fffe03f */
[----:B------:R-:W-:Y:S01]  /*4d490*/  STL.64 [R1+0x490], R20 ;  /* 0x0004901401007387 */ /* 0x000fe20000100a00 */
[----:B------:R-:W-:Y:S02]  /*4d4a0*/  STL.64 [R1+0x498], R22 ;  /* 0x0004981601007387 */ /* 0x000fe40000100a00 */
[----:B------:R-:W4:Y:S02]  /*4d4b0*/  LDL.LU R15, [R1+0x7d8] ;  /* 0x0007d800010f7983 */ /* 0x000f240000300800 */
[----:B----4-:R-:W-:Y:S01]  /*4d4c0*/  STL.64 [R1+0x1768], R14 ;  /* 0x0017680e01007387 */ /* 0x010fe20000100a00 */
[----:B--2---:R0:W-:Y:S03]  /*4d4d0*/  STL [R1+0x1764], R12 ;  /* 0x0017640c01007387 */ /* 0x0041e60000100800 */
        /* <DEDUP_REMOVED lines=9> */
[----:B------:R-:W-:-:S02]  /*4d570*/  IMAD.MOV.U32 R15, RZ, RZ, R0 ;  /* 0x000000ffff0f7224 */ /* 0x000fc400078e0000 */
[----:B------:R-:W3:Y:S04]  /*4d580*/  LDL.LU R0, [R1+0x17ec] ;  /* 0x0017ec0001007983 */ /* 0x000ee80000300800 */
[----:B----4-:R3:W-:Y:S01]  /*4d590*/  STL.64 [R1+0x1788], R14 ;  /* 0x0017880e01007387 */ /* 0x0107e20000100a00 */
[----:B--2---:R-:W-:Y:S02]  /*4d5a0*/  STL.64 [R1+0x1780], R12 ;  /* 0x0017800c01007387 */ /* 0x004fe40000100a00 */
[----:B---3--:R-:W-:Y:S02]  /*4d5b0*/  IMAD.MOV.U32 R14, RZ, RZ, R17 ;  /* 0x000000ffff0e7224 */ /* 0x008fe400078e0011 */
        /* <DEDUP_REMOVED lines=8> */
[----:B------:R-:W2:Y:S02]  /*4d640*/  LDL.LU R16, [R1+0x964] ;  /* 0x0009640001107983 */ /* 0x000ea40000300800 */
[----:B------:R-:W2:Y:S02]  /*4d650*/  LDL.LU R17, [R1+0x960] ;  /* 0x0009600001117983 */ /* 0x000ea40000300800 */
[----:B------:R-:W3:Y:S01]  /*4d660*/  LDL.LU R18, [R1+0x95c] ;  /* 0x00095c0001127983 */ /* 0x000ee20000300800 */
[----:B------:R-:W3:Y:S04]  /*4d670*/  LDL.LU R19, [R1+0x958] ;  /* 0x0009580001137983 */ /* 0x000ee80000300800 */
        /* <DEDUP_REMOVED lines=11> */
[----:B------:R-:W-:-:S02]  /*4d730*/  IMAD.MOV.U32 R19, RZ, RZ, R0 ;  /* 0x000000ffff137224 */ /* 0x000fc400078e0000 */
[----:B------:R-:W4:Y:S04]  /*4d740*/  LDL.LU R0, [R1+0x17e8] ;  /* 0x0017e80001007983 */ /* 0x000f280000300800 */
        /* <DEDUP_REMOVED lines=13> */
[----:B----4-:R-:W-:Y:S01]  /*4d820*/  IMAD.MOV.U32 R19, RZ, RZ, R0 ;  /* 0x000000ffff137224 */ /* 0x010fe200078e0000 */
[----:B------:R-:W3:Y:S01]  /*4d830*/  LDL.LU R23, [R1+0x968] ;  /* 0x0009680001177983 */ /* 0x000ee20000300800 */
[----:B------:R-:W4:Y:S02]  /*4d840*/  LDL.LU R22, [R1+0x950] ;  /* 0x0009500001167983 */ /* 0x000f240000300800 */
        /* <DEDUP_REMOVED lines=11> */
[C---:B--2---:R-:W-:Y:S03]  /*4d900*/  HMMA.16816.F32 R12, R24.reuse, R14, R16 ;  /* 0x0000000e180c723c */ /* 0x044fe60000001810 */
[----:B------:R-:W2:Y:S01]  /*4d910*/  LDL.LU.64 R18, [R1+0x17e0] ;  /* 0x0017e00001127983 */ /* 0x000ea20000300a00 */
[----:B------:R-:W2:Y:S11]  /*4d920*/  LDL.LU.64 R16, [R1+0x17d8] ;  /* 0x0017d80001107983 */ /* 0x000eb60000300a00 */
[----:B------:R-:W-:Y:S08]  /*4d930*/  @!UPT UIADD3 URZ, URZ, URZ, URZ ;  /* 0x0000003f3f3ff290 */ /* 0x000ff0000fffe03f */
        /* <DEDUP_REMOVED lines=29> */
[----:B------:R0:W-:Y:S02]  /*4db10*/  STL.64 [R1+0x468], R14 ;  /* 0x0004680e01007387 */ /* 0x0001e40000100a00 */
[----:B------:R-:W-:Y:S02]  /*4db20*/  IMAD.MOV.U32 R10, RZ, RZ, R15 ;  /* 0x000000ffff0a7224 */ /* 0x000fe400078e000f */
[----:B0-----:R-:W2:Y:S01]  /*4db30*/  LDL.LU.64 R14, [R1+0x1778] ;  /* 0x00177800010e7983 */ /* 0x001ea20000300a00 */
[----:B------:R-:W2:Y:S02]  /*4db40*/  LDL.LU.64 R12, [R1+0x1770] ;  /* 0x00177000010c7983 */ /* 0x000ea40000300a00 */
[----:B------:R-:W-:Y:S01]  /*4db50*/  STL [R1+0x16bc], R10 ;  /* 0x0016bc0a01007387 */ /* 0x000fe20000100800 */
[----:B--2---:R-:W-:Y:S01]  /*4db60*/  HMMA.16816.F32 R24, R24, R6, R12 ;  /* 0x000000061818723c */ /* 0x004fe2000000180c */
[----:B------:R-:W2:Y:S01]  /*4db70*/  LDL.LU.64 R14, [R1+0x1768] ;  /* 0x00176800010e7983 */ /* 0x000ea20000300a00 */
[----:B------:R-:W4:Y:S01]  /*4db80*/  LDL.LU R12, [R1+0x1764] ;  /* 0x00176400010c7983 */ /* 0x000f220000300800 */
[----:B------:R-:W-:-:S02]  /*4db90*/  IADD3 R16, P2, R16, UR12, RZ ;  /* 0x0000000c10107c10 */ /* 0x000fc4000ff5e0ff */
[----:B------:R-:W-:Y:S02]  /*4dba0*/  IADD3 R17, P3, R17, UR12, RZ ;  /* 0x0000000c11117c10 */ /* 0x000fe4000ff7e0ff */
[----:B------:R-:W-:Y:S02]  /*4dbb0*/  IADD3 R18, P4, R18, UR12, RZ ;  /* 0x0000000c12127c10 */ /* 0x000fe4000ff9e0ff */
[----:B------:R-:W-:Y:S02]  /*4dbc0*/  IADD3 R19, P5, R19, UR12, RZ ;  /* 0x0000000c13137c10 */ /* 0x000fe4000ffbe0ff */
[----:B---3--:R-:W-:Y:S01]  /*4dbd0*/  IADD3.X R5, R5, UR6, RZ, P2, !PT ;  /* 0x0000000605057c10 */ /* 0x008fe200097fe4ff */
[----:B------:R-:W-:Y:S01]  /*4dbe0*/  IADD3 R9, P2, R9, UR12, RZ ;  /* 0x0000000c09097c10 */ /* 0x000fe2000ff5e0ff */
[----:B------:R-:W-:Y:S01]  /*4dbf0*/  IADD3.X R4, R4, UR6, RZ, P3, !PT ;  /* 0x0000000604047c10 */ /* 0x000fe20009ffe4ff */
[----:B------:R-:W-:-:S10]  /*4dc00*/  IADD3 R8, P3, R8, UR12, RZ ;  /* 0x0000000c08087c10 */ /* 0x000fd4000ff7e0ff */
[----:B------:R-:W-:Y:S01]  /*4dc10*/  IMAD.MOV.U32 R6, RZ, RZ, R27 ;  /* 0x000000ffff067224 */ /* 0x000fe200078e001b */
[----:B------:R-:W-:Y:S01]  /*4dc20*/  STL.64 [R1+0x450], R24 ;  /* 0x0004501801007387 */ /* 0x000fe20000100a00 */
[----:B------:R-:W-:Y:S03]  /*4dc30*/  STL.64 [R1+0x458], R26 ;  /* 0x0004581a01007387 */ /* 0x000fe60000100a00 */
[----:B------:R0:W-:Y:S01]  /*4dc40*/  STL [R1+0x16c0], R6 ;  /* 0x0016c00601007387 */ /* 0x0001e20000100800 */
[----:B------:R-:W-:Y:S01]  /*4dc50*/  IADD3.X R29, R29, UR6, RZ, P4, !PT ;  /* 0x000000061d1d7c10 */ /* 0x000fe2000a7fe4ff */
[----:B------:R-:W-:Y:S01]  /*4dc60*/  IADD3 R28, P4, R28, UR12, RZ ;  /* 0x0000000c1c1c7c10 */ /* 0x000fe2000ff9e0ff */
[----:B--2---:R-:W-:Y:S02]  /*4dc70*/  IADD3 R14, P6, R14, UR12, RZ ;  /* 0x0000000c0e0e7c10 */ /* 0x004fe4000ffde0ff */
[----:B------:R-:W-:-:S02]  /*4dc80*/  IADD3 R15, P1, R15, UR12, RZ ;  /* 0x0000000c0f0f7c10 */ /* 0x000fc4000ff3e0ff */
[----:B------:R-:W-:Y:S01]  /*4dc90*/  IADD3.X R23, R23, UR6, RZ, P6, !PT ;  /* 0x0000000617177c10 */ /* 0x000fe2000b7fe4ff */
[----:B------:R-:W-:Y:S02]  /*4dca0*/  STL [R1+0x96c], R14 ;  /* 0x00096c0e01007387 */ /* 0x000fe40000100800 */
[----:B------:R-:W-:Y:S02]  /*4dcb0*/  STL [R1+0x7d8], R15 ;  /* 0x0007d80f01007387 */ /* 0x000fe40000100800 */
[----:B------:R-:W-:Y:S01]  /*4dcc0*/  STL [R1+0x964], R16 ;  /* 0x0009641001007387 */ /* 0x000fe20000100800 */
[----:B----4-:R-:W-:Y:S01]  /*4dcd0*/  IADD3 R22, P6, R22, UR12, RZ ;  /* 0x0000000c16167c10 */ /* 0x010fe2000ffde0ff */
[----:B------:R-:W-:Y:S01]  /*4dce0*/  STL [R1+0x960], R17 ;  /* 0x0009601101007387 */ /* 0x000fe20000100800 */
[----:B------:R-:W-:Y:S01]  /*4dcf0*/  IADD3.X R21, R21, UR6, RZ, P1, !PT ;  /* 0x0000000615157c10 */ /* 0x000fe20008ffe4ff */
[----:B------:R-:W-:Y:S01]  /*4dd00*/  STL [R1+0x95c], R18 ;  /* 0x00095c1201007387 */ /* 0x000fe20000100800 */
[----:B------:R-:W-:Y:S01]  /*4dd10*/  IADD3 R20, P1, R20, UR12, RZ ;  /* 0x0000000c14147c10 */ /* 0x000fe2000ff3e0ff */
[----:B------:R-:W-:Y:S01]  /*4dd20*/  STL [R1+0x958], R19 ;  /* 0x0009581301007387 */ /* 0x000fe20000100800 */
[----:B------:R-:W-:Y:S02]  /*4dd30*/  STL [R1+0x968], R23 ;  /* 0x0009681701007387 */ /* 0x000fe40000100800 */
[----:B------:R-:W-:Y:S02]  /*4dd40*/  STL [R1+0x950], R22 ;  /* 0x0009501601007387 */ /* 0x000fe40000100800 */
[----:B------:R-:W-:Y:S01]  /*4dd50*/  STL [R1+0x7cc], R21 ;  /* 0x0007cc1501007387 */ /* 0x000fe20000100800 */
[----:B------:R-:W-:Y:S01]  /*4dd60*/  STL [R1+0x948], R20 ;  /* 0x0009481401007387 */ /* 0x000fe20000100800 */
[----:B------:R-:W-:Y:S02]  /*4dd70*/  STL [R1+0x7d4], R5 ;  /* 0x0007d40501007387 */ /* 0x000fe40000100800 */
[----:B------:R-:W-:Y:S02]  /*4dd80*/  STL [R1+0x940], R9 ;  /* 0x0009400901007387 */ /* 0x000fe40000100800 */
[----:B------:R-:W-:Y:S01]  /*4dd90*/  STL [R1+0x7d0], R4 ;  /* 0x0007d00401007387 */ /* 0x000fe20000100800 */
[----:B------:R-:W-:Y:S01]  /*4dda0*/  STL [R1+0x938], R8 ;  /* 0x0009380801007387 */ /* 0x000fe20000100800 */
[----:B------:R-:W-:Y:S02]  /*4ddb0*/  STL [R1+0x7c8], R29 ;  /* 0x0007c81d01007387 */ /* 0x000fe40000100800 */
[----:B------:R-:W-:Y:S02]  /*4ddc0*/  STL [R1+0x930], R28 ;  /* 0x0009301c01007387 */ /* 0x000fe40000100800 */
[----:B0-----:R-:W2:Y:S01]  /*4ddd0*/  LDL.LU R6, [R1+0x918] ;  /* 0x0009180001067983 */ /* 0x001ea20000300800 */
[----:B------:R-:W-:Y:S01]  /*4dde0*/  IADD3.X R3, R3, UR6, RZ, P5, !PT ;  /* 0x0000000603037c10 */ /* 0x000fe2000affe4ff */
[----:B------:R-:W-:-:S04]  /*4ddf0*/  IADD3 R2, P5, R2, UR12, RZ ;  /* 0x0000000c02027c10 */ /* 0x000fc8000ffbe0ff */
[----:B------:R-:W-:Y:S04]  /*4de00*/  STL [R1+0x954], R3 ;  /* 0x0009540301007387 */ /* 0x000fe80000100800 */
[----:B--2---:R0:W-:Y:S01]  /*4de10*/  STL [R1+0x175c], R6 ;  /* 0x00175c0601007387 */ /* 0x0041e20000100800 */
[----:B------:R-:W-:Y:S03]  /*4de20*/  STL [R1+0x928], R2 ;  /* 0x0009280201007387 */ /* 0x000fe60000100800 */
[----:B0-----:R-:W2:Y:S01]  /*4de30*/  LDL.LU R6, [R1+0x944] ;  /* 0x0009440001067983 */ /* 0x001ea20000300800 */
[----:B------:R-:W-:-:S05]  /*4de40*/  IADD3.X R0, R0, UR6, RZ, P6, !PT ;  /* 0x0000000600007c10 */ /* 0x000fca000b7fe4ff */
[----:B------:R-:W-:Y:S01]  /*4de50*/  STL [R1+0x94c], R0 ;  /* 0x00094c0001007387 */ /* 0x000fe20000100800 */
[----:B------:R-:W-:-:S06]  /*4de60*/  UIADD3 UR4, UR4, 0x1, URZ ;  /* 0x0000000104047890 */ /* 0x000fcc000fffe03f */
[----:B------:R-:W-:Y:S01]  /*4de70*/  ISETP.NE.U32.AND P0, PT, R12, UR4, PT ;  /* 0x000000040c007c0c */ /* 0x000fe2000bf05070 */
        /* <DEDUP_REMOVED lines=30> */
[----:B--2---:R-:W-:-:S05]  /*4e060*/  IADD3 R6, P6, R6, UR12, RZ ;  /* 0x0000000c06067c10 */ /* 0x004fca000ffde0ff */
[----:B------:R0:W-:Y:S04]  /*4e070*/  STL [R1+0x920], R6 ;  /* 0x0009200601007387 */ /* 0x0001e80000100800 */
[----:B0-----:R-:W2:Y:S02]  /*4e080*/  LDL.LU R6, [R1+0x1760] ;  /* 0x0017600001067983 */ /* 0x001ea40000300800 */
[----:B--2---:R-:W-:-:S05]  /*4e090*/  IADD3.X R6, R6, UR6, RZ, P1, !PT ;  /* 0x0000000606067c10 */ /* 0x004fca0008ffe4ff */
[----:B------:R0:W-:Y:S04]  /*4e0a0*/  STL [R1+0x944], R6 ;  /* 0x0009440601007387 */ /* 0x0001e80000100800 */
[----:B0-----:R-:W2:Y:S01]  /*4e0b0*/  LDL.LU R6, [R1+0x175c] ;  /* 0x00175c0001067983 */ /* 0x001ea20000300800 */
[----:B---3--:R-:W-:Y:S01]  /*4e0c0*/  IADD3.X R24, R24, UR6, RZ, P2, !PT ;  /* 0x0000000618187c10 */ /* 0x008fe200097fe4ff */
[----:B----4-:R-:W-:Y:S01]  /*4e0d0*/  IADD3 R25, P2, R25, UR12, RZ ;  /* 0x0000000c19197c10 */ /* 0x010fe2000ff5e0ff */
[----:B------:R-:W-:Y:S01]  /*4e0e0*/  IADD3.X R26, R26, UR6, RZ, P3, !PT ;  /* 0x000000061a1a7c10 */ /* 0x000fe20009ffe4ff */
[----:B------:R-:W-:Y:S01]  /*4e0f0*/  IADD3 R27, P3, R27, UR12, RZ ;  /* 0x0000000c1b1b7c10 */ /* 0x000fe2000ff7e0ff */
        /* <DEDUP_REMOVED lines=16> */
[----:B------:R-:W-:-:S02]  /*4e200*/  IADD3.X R28, R28, UR6, RZ, P2, !PT ;  /* 0x000000061c1c7c10 */ /* 0x000fc400097fe4ff */
[----:B--2---:R-:W-:-:S05]  /*4e210*/  IADD3 R6, P1, R6, UR12, RZ ;  /* 0x0000000c06067c10 */ /* 0x004fca000ff3e0ff */
[----:B------:R0:W-:Y:S01]  /*4e220*/  STL [R1+0x918], R6 ;  /* 0x0009180601007387 */ /* 0x0001e20000100800 */
[----:B------:R-:W-:Y:S02]  /*4e230*/  STL [R1+0x93c], R24 ;  /* 0x00093c1801007387 */ /* 0x000fe40000100800 */
[----:B------:R-:W-:Y:S02]  /*4e240*/  STL [R1+0x910], R25 ;  /* 0x0009101901007387 */ /* 0x000fe40000100800 */
[----:B------:R-:W-:Y:S01]  /*4e250*/  STL [R1+0x934], R26 ;  /* 0x0009341a01007387 */ /* 0x000fe20000100800 */
[----:B------:R-:W-:Y:S01]  /*4e260*/  STL [R1+0x908], R27 ;  /* 0x0009081b01007387 */ /* 0x000fe20000100800 */
[----:B------:R-:W-:Y:S02]  /*4e270*/  STL [R1+0x92c], R7 ;  /* 0x00092c0701007387 */ /* 0x000fe40000100800 */
[----:B------:R-:W-:Y:S01]  /*4e280*/  STL [R1+0x900], R10 ;  /* 0x0009000a01007387 */ /* 0x000fe20000100800 */
[----:B------:R-:W-:Y:S01]  /*4e290*/  IADD3.X R15, R15, UR6, RZ, P1, !PT ;  /* 0x000000060f0f7c10 */ /* 0x000fe20008ffe4ff */
[----:B------:R-:W-:Y:S01]  /*4e2a0*/  STL [R1+0x924], R11 ;  /* 0x0009240b01007387 */ /* 0x000fe20000100800 */
[----:B------:R-:W-:Y:S01]  /*4e2b0*/  IADD3 R16, P1, R16, UR12, RZ ;  /* 0x0000000c10107c10 */ /* 0x000fe2000ff3e0ff */
        /* <DEDUP_REMOVED lines=20> */
[----:B0-----:R-:W2:Y:S01]  /*4e400*/  LDL.LU R6, [R1+0x8c4] ;  /* 0x0008c40001067983 */ /* 0x001ea20000300800 */
[----:B------:R-:W-:-:S02]  /*4e410*/  IADD3 R3, P2, R3, UR12, RZ ;  /* 0x0000000c03037c10 */ /* 0x000fc4000ff5e0ff */
[----:B------:R-:W-:-:S03]  /*4e420*/  IADD3.X R2, R2, UR6, RZ, P3, !PT ;  /* 0x0000000602027c10 */ /* 0x000fc60009ffe4ff */
[----:B------:R-:W-:Y:S04]  /*4e430*/  STL [R1+0x8b0], R3 ;  /* 0x0008b00301007387 */ /* 0x000fe80000100800 */
[----:B--2---:R0:W-:Y:S01]  /*4e440*/  STL [R1+0x1754], R6 ;  /* 0x0017540601007387 */ /* 0x0041e20000100800 */
[----:B------:R-:W-:Y:S03]  /*4e450*/  STL [R1+0x8d4], R2 ;  /* 0x0008d40201007387 */ /* 0x000fe60000100800 */
[----:B0-----:R-:W2:Y:S01]  /*4e460*/  LDL.LU R6, [R1+0x8a0] ;  /* 0x0008a00001067983 */ /* 0x001ea20000300800 */
[----:B------:R-:W-:-:S05]  /*4e470*/  IADD3 R0, P3, R0, UR12, RZ ;  /* 0x0000000c00007c10 */ /* 0x000fca000ff7e0ff */
[----:B------:R-:W-:Y:S04]  /*4e480*/  STL [R1+0x8a8], R0 ;  /* 0x0008a80001007387 */ /* 0x000fe80000100800 */
        /* <DEDUP_REMOVED lines=30> */
[----:B--2---:R-:W-:-:S05]  /*4e670*/  IADD3.X R6, R6, UR6, RZ, P4, !PT ;  /* 0x0000000606067c10 */ /* 0x004fca000a7fe4ff */
[----:B------:R0:W-:Y:S04]  /*4e680*/  STL [R1+0x8cc], R6 ;  /* 0x0008cc0601007387 */ /* 0x0001e80000100800 */
[----:B0-----:R-:W2:Y:S02]  /*4e690*/  LDL.LU R6, [R1+0x1758] ;  /* 0x0017580001067983 */ /* 0x001ea40000300800 */
[----:B--2---:R-:W-:-:S05]  /*4e6a0*/  IADD3 R6, P4, R6, UR12, RZ ;  /* 0x0000000c06067c10 */ /* 0x004fca000ff9e0ff */
[----:B------:R0:W-:Y:S04]  /*4e6b0*/  STL [R1+0x8a0], R6 ;  /* 0x0008a00601007387 */ /* 0x0001e80000100800 */
[----:B0-----:R-:W2:Y:S01]  /*4e6c0*/  LDL.LU R6, [R1+0x1754] ;  /* 0x0017540001067983 */ /* 0x001ea20000300800 */
[----:B----4-:R-:W-:Y:S01]  /*4e6d0*/  IADD3.X R25, R25, UR6, RZ, P6, !PT ;  /* 0x0000000619197c10 */ /* 0x010fe2000b7fe4ff */
[----:B---3--:R-:W-:Y:S01]  /*4e6e0*/  IADD3 R26, P6, R26, UR12, RZ ;  /* 0x0000000c1a1a7c10 */ /* 0x008fe2000ffde0ff */
        /* <DEDUP_REMOVED lines=18> */
[----:B--2---:R-:W-:Y:S01]  /*4e810*/  IADD3.X R6, R6, UR6, RZ, P5, !PT ;  /* 0x0000000606067c10 */ /* 0x004fe2000affe4ff */
[----:B------:R-:W-:-:S04]  /*4e820*/  IADD3 R24, P5, R24, UR12, RZ ;  /* 0x0000000c18187c10 */ /* 0x000fc8000ffbe0ff */
[----:B------:R0:W-:Y:S01]  /*4e830*/  STL [R1+0x8c4], R6 ;  /* 0x0008c40601007387 */ /* 0x0001e20000100800 */
[----:B------:R-:W-:Y:S02]  /*4e840*/  STL [R1+0x898], R24 ;  /* 0x0008981801007387 */ /* 0x000fe40000100800 */
[----:B------:R-:W-:Y:S02]  /*4e850*/  STL [R1+0x8bc], R25 ;  /* 0x0008bc1901007387 */ /* 0x000fe40000100800 */
[----:B------:R-:W-:Y:S01]  /*4e860*/  STL [R1+0x890], R26 ;  /* 0x0008901a01007387 */ /* 0x000fe20000100800 */
[----:B------:R-:W-:Y:S01]  /*4e870*/  STL [R1+0x8b4], R27 ;  /* 0x0008b41b01007387 */ /* 0x000fe20000100800 */
[----:B------:R-:W-:Y:S02]  /*4e880*/  STL [R1+0x888], R7 ;  /* 0x0008880701007387 */ /* 0x000fe40000100800 */
        /* <DEDUP_REMOVED lines=1732> */
[----:B------:R0:W-:Y:S04]  /*554d0*/  STL [R1+0x99c], R6 ;  /* 0x00099c0601007387 */ /* 0x0001e80000100800 */
[----:B0-----:R0:W5:Y:S01]  /*554e0*/  LDL.LU R6, [R1+0x16c0] ;  /* 0x0016c00001067983 */ /* 0x0011620000300800 */
[----:B------:R1:W-:Y:S03]  /*554f0*/  STL [R1+0x112c], R10 ;  /* 0x00112c0a01007387 */ /* 0x0003e60000100800 */
[----:B-1----:R0:W5:Y:S01]  /*55500*/  LDL.LU R10, [R1+0x16bc] ;  /* 0x0016bc00010a7983 */ /* 0x0021620000300800 */
[----:B------:R1:W-:Y:S03]  /*55510*/  STL [R1+0x998], R16 ;  /* 0x0009981001007387 */ /* 0x0003e60000100800 */
[----:B-1----:R0:W5:Y:S01]  /*55520*/  LDL.LU R16, [R1+0x16b8] ;  /* 0x0016b80001107983 */ /* 0x0021620000300800 */
[----:B------:R1:W-:Y:S03]  /*55530*/  STL [R1+0x1134], R23 ;  /* 0x0011341701007387 */ /* 0x0003e60000100800 */
[----:B-1----:R0:W5:Y:S01]  /*55540*/  LDL.LU R23, [R1+0x16b4] ;  /* 0x0016b40001177983 */ /* 0x0021620000300800 */
[----:B------:R1:W-:Y:S03]  /*55550*/  STL [R1+0x994], R22 ;  /* 0x0009941601007387 */ /* 0x0003e60000100800 */
[----:B-1----:R0:W5:Y:S01]  /*55560*/  LDL.LU R22, [R1+0x16b0] ;  /* 0x0016b00001167983 */ /* 0x0021620000300800 */
[----:B------:R1:W-:Y:S01]  /*55570*/  STL [R1+0x113c], R21 ;  /* 0x00113c1501007387 */ /* 0x0003e20000100800 */
[----:B------:R-:W-:-:S02]  /*55580*/  IADD3.X R28, R28, UR7, RZ, P2, !PT ;  /* 0x000000071c1c7c10 */ /* 0x000fc400097fe4ff */
[----:B-1----:R0:W5:Y:S01]  /*55590*/  LDL.LU R21, [R1+0x16ac] ;  /* 0x0016ac0001157983 */ /* 0x0021620000300800 */
[----:B------:R1:W-:Y:S01]  /*555a0*/  STL [R1+0x990], R20 ;  /* 0x0009901401007387 */ /* 0x0003e20000100800 */
[----:B------:R-:W-:Y:S02]  /*555b0*/  IADD3 R3, P2, R3, UR9, RZ ;  /* 0x0000000903037c10 */ /* 0x000fe4000ff5e0ff */
[----:B-1----:R0:W5:Y:S01]  /*555c0*/  LDL.LU R20, [R1+0x16a8] ;  /* 0x0016a80001147983 */ /* 0x0021620000300800 */
        /* <DEDUP_REMOVED lines=17> */
[----:B-1----:R-:W2:Y:S01]  /*556e0*/  LDL.LU R0, [R1+0x1684] ;  /* 0x0016840001007983 */ /* 0x002ea20000300800 */
[----:B------:R-:W-:Y:S01]  /*556f0*/  IADD3.X R24, R24, UR7, RZ, P4, !PT ;  /* 0x0000000718187c10 */ /* 0x000fe2000a7fe4ff */
[----:B------:R-:W-:Y:S01]  /*55700*/  IADD3 R25, P4, R25, UR9, RZ ;  /* 0x0000000919197c10 */ /* 0x000fe2000ff9e0ff */
[----:B------:R-:W-:Y:S01]  /*55710*/  IADD3.X R26, R26, UR7, RZ, P5, !PT ;  /* 0x000000071a1a7c10 */ /* 0x000fe2000affe4ff */
[----:B------:R-:W-:Y:S01]  /*55720*/  IADD3 R27, P5, R27, UR9, RZ ;  /* 0x000000091b1b7c10 */ /* 0x000fe2000ffbe0ff */
[----:B------:R-:W-:Y:S01]  /*55730*/  IADD3.X R7, R7, UR7, RZ, P6, !PT ;  /* 0x0000000707077c10 */ /* 0x000fe2000b7fe4ff */
[----:B------:R-:W-:Y:S01]  /*55740*/  STL [R1+0x1100], R24 ;  /* 0x0011001801007387 */ /* 0x000fe20000100800 */
[----:B------:R-:W-:Y:S01]  /*55750*/  IADD3 R11, P6, R11, UR9, RZ ;  /* 0x000000090b0b7c10 */ /* 0x000fe2000ffde0ff */
[----:B------:R-:W-:Y:S01]  /*55760*/  STL [R1+0x115c], R25 ;  /* 0x00115c1901007387 */ /* 0x000fe20000100800 */
[----:B------:R-:W-:Y:S01]  /*55770*/  IADD3.X R12, R12, UR7, RZ, P1, !PT ;  /* 0x000000070c0c7c10 */ /* 0x000fe20008ffe4ff */
[----:B------:R-:W-:Y:S01]  /*55780*/  STL [R1+0x1108], R26 ;  /* 0x0011081a01007387 */ /* 0x000fe20000100800 */
[----:B------:R-:W-:Y:S01]  /*55790*/  IADD3 R13, P1, R13, UR9, RZ ;  /* 0x000000090d0d7c10 */ /* 0x000fe2000ff3e0ff */
[----:B------:R-:W-:Y:S01]  /*557a0*/  STL [R1+0x1158], R27 ;  /* 0x0011581b01007387 */ /* 0x000fe20000100800 */
[----:B------:R-:W-:Y:S01]  /*557b0*/  IADD3.X R14, R14, UR7, RZ, P2, !PT ;  /* 0x000000070e0e7c10 */ /* 0x000fe200097fe4ff */
[----:B------:R-:W-:Y:S01]  /*557c0*/  STL [R1+0x1110], R7 ;  /* 0x0011100701007387 */ /* 0x000fe20000100800 */
[----:B------:R-:W-:Y:S01]  /*557d0*/  IADD3.X R15, R15, UR7, RZ, P3, !PT ;  /* 0x000000070f0f7c10 */ /* 0x000fe20009ffe4ff */
[----:B------:R-:W-:Y:S01]  /*557e0*/  STL [R1+0x1154], R11 ;  /* 0x0011540b01007387 */ /* 0x000fe20000100800 */
[----:B------:R-:W-:Y:S01]  /*557f0*/  IADD3.X R17, R17, UR7, RZ, P4, !PT ;  /* 0x0000000711117c10 */ /* 0x000fe2000a7fe4ff */
[----:B------:R-:W-:Y:S01]  /*55800*/  STL [R1+0x1118], R12 ;  /* 0x0011180c01007387 */ /* 0x000fe20000100800 */
[----:B------:R-:W-:Y:S01]  /*55810*/  STL [R1+0x1150], R13 ;  /* 0x0011500d01007387 */ /* 0x000fe20000100800 */
[----:B------:R-:W-:Y:S01]  /*55820*/  IADD3.X R18, R18, UR7, RZ, P5, !PT ;  /* 0x0000000712127c10 */ /* 0x000fe2000affe4ff */
[----:B------:R-:W-:Y:S01]  /*55830*/  STL [R1+0x1120], R14 ;  /* 0x0011200e01007387 */ /* 0x000fe20000100800 */
[----:B------:R-:W-:Y:S01]  /*55840*/  IADD3.X R19, R19, UR7, RZ, P6, !PT ;  /* 0x0000000713137c10 */ /* 0x000fe2000b7fe4ff */
[----:B------:R-:W-:Y:S01]  /*55850*/  STL [R1+0x1128], R15 ;  /* 0x0011280f01007387 */ /* 0x000fe20000100800 */
[----:B------:R-:W-:Y:S01]  /*55860*/  STL [R1+0x1130], R17 ;  /* 0x0011301101007387 */ /* 0x000fe20000100800 */
[----:B--2---:R-:W-:-:S05]  /*55870*/  IADD3.X R0, R0, UR7, RZ, P1, !PT ;  /* 0x0000000700007c10 */ /* 0x004fca0008ffe4ff */
[----:B------:R1:W-:Y:S01]  /*55880*/  STL [R1+0x1148], R0 ;  /* 0x0011480001007387 */ /* 0x0003e20000100800 */
[----:B------:R0:W-:Y:S03]  /*55890*/  STL [R1+0x1138], R18 ;  /* 0x0011381201007387 */ /* 0x0001e60000100800 */
[----:B-1----:R0:W5:Y:S01]  /*558a0*/  LDL.LU R0, [R1+0x1680] ;  /* 0x0016800001007983 */ /* 0x0021620000300800 */
[----:B------:R0:W-:Y:S01]  /*558b0*/  STL [R1+0x1140], R19 ;  /* 0x0011401301007387 */ /* 0x0001e20000100800 */
[----:B------:R-:W-:Y:S01]  /*558c0*/  @!P0 CALL.REL.NOINC `(.L_x_2) ;  /* 0x0000001000008944 */ /* 0x000fe20003c00000 */
[----:B------:R-:W-:Y:S05]  /*558d0*/  BRA `(.L_x_3) ;  /* 0xfffcc96000007947 */ /* 0x000fea000383ffff */
.L_x_2:
[----:B-----5:R1:W-:Y:S04]  /*558e0*/  STL [R1+0x1834], R16 ;  /* 0x0018341001007387 */ /* 0x0203e80000100800 */
[----:B-1----:R-:W2:Y:S04]  /*558f0*/  LDL.LU R16, [R1+0x490] ;  /* 0x0004900001107983 */ /* 0x002ea80000300800 */
[----:B--2---:R1:W-:Y:S04]  /*55900*/  STL [R1+0x1838], R16 ;  /* 0x0018381001007387 */ /* 0x0043e80000100800 */
        /* <DEDUP_REMOVED lines=28> */
[----:B------:R2:W-:Y:S01]  /*55ad0*/  STL [R1+0x1830], R22 ;  /* 0x0018301601007387 */ /* 0x0005e20000100800 */
[----:B-1----:R-:W-:-:S03]  /*55ae0*/  IMAD.MOV.U32 R16, RZ, RZ, R10 ;  /* 0x000000ffff107224 */ /* 0x002fc600078e000a */
[----:B--2---:R-:W2:Y:S04]  /*55af0*/  LDL.LU R22, [R1+0x4c0] ;  /* 0x0004c00001167983 */ /* 0x004ea80000300800 */
        /* <DEDUP_REMOVED lines=32> */
[----:B------:R1:W-:Y:S04]  /*55d00*/  STL [R1+0x1828], R20 ;  /* 0x0018281401007387 */ /* 0x0003e80000100800 */
[----:B-1----:R-:W2:Y:S04]  /*55d10*/  LDL.LU R20, [R1+0x19c] ;  /* 0x00019c0001147983 */ /* 0x002ea80000300800 */
[----:B------:R1:W-:Y:S04]  /*55d20*/  STL [R1+0x1824], R21 ;  /* 0x0018241501007387 */ /* 0x0003e80000100800 */
[----:B-1----:R-:W3:Y:S04]  /*55d30*/  LDL.LU R21, [R1+0x1ac] ;  /* 0x0001ac0001157983 */ /* 0x002ee80000300800 */
[----:B------:R-:W4:Y:S04]  /*55d40*/  LDL.LU R0, [R1+0x1b8] ;  /* 0x0001b80001007983 */ /* 0x000f280000300800 */
        /* <DEDUP_REMOVED lines=13> */
[----:B0-----:R-:W2:Y:S04]  /*55e20*/  LDL.LU R18, [R1+0x1a0] ;  /* 0x0001a00001127983 */ /* 0x001ea80000300800 */
[----:B------:R-:W2:Y:S04]  /*55e30*/  LDL.LU R19, [R1+0x1b0] ;  /* 0x0001b00001137983 */ /* 0x000ea80000300800 */
[----:B------:R0:W-:Y:S04]  /*55e40*/  STL [R1+0x16c4], R5 ;  /* 0x0016c40501007387 */ /* 0x0001e80000100800 */
[----:B0-----:R-:W4:Y:S04]  /*55e50*/  LDL.LU R5, [R1+0x1a8] ;  /* 0x0001a80001057983 */ /* 0x001f280000300800 */
[----:B------:R0:W-:Y:S01]  /*55e60*/  STL [R1+0x16c0], R4 ;  /* 0x0016c00401007387 */ /* 0x0001e20000100800 */
[----:B------:R-:W-:-:S03]  /*55e70*/  F2FP.PACK_AB R16, R22, R16 ;  /* 0x000000101610723e */ /* 0x000fc600000000ff */
        /* <DEDUP_REMOVED lines=13> */
[----:B------:R-:W2:Y:S04]  /*55f50*/  LDL.LU R22, [R1+0x18ac] ;  /* 0x0018ac0001167983 */ /* 0x000ea80000300800 */
[----:B------:R0:W-:Y:S04]  /*55f60*/  STL [R1+0x1cc], R16 ;  /* 0x0001cc1001007387 */ /* 0x0001e80000100800 */
[----:B0-----:R-:W2:Y:S02]  /*55f70*/  LDL.LU R16, [R1+0x18a8] ;  /* 0x0018a80001107983 */ /* 0x001ea40000300800 */
[----:B--2---:R-:W-:-:S02]  /*55f80*/  F2FP.PACK_AB R16, R22, R16 ;  /* 0x000000101610723e */ /* 0x004fc400000000ff */
        /* <DEDUP_REMOVED lines=54> */
[----:B0-----:R-:W2:Y:S01]  /*562f0*/  LDL.LU R16, [R1+0x1838] ;  /* 0x0018380001107983 */ /* 0x001ea20000300800 */
[----:B------:R-:W-:Y:S02]  /*56300*/  F2FP.PACK_AB R20, R23, R20 ;  /* 0x000000141714723e */ /* 0x000fe400000000ff */
[----:B---3--:R-:W-:-:S02]  /*56310*/  F2FP.PACK_AB R3, R21, R3 ;  /* 0x000000031503723e */ /* 0x008fc400000000ff */
[----:B------:R-:W-:Y:S02]  /*56320*/  F2FP.PACK_AB R2, R2, R29 ;  /* 0x0000001d0202723e */ /* 0x000fe400000000ff */
[----:B------:R-:W-:Y:S02]  /*56330*/  F2FP.PACK_AB R8, R28, R8 ;  /* 0x000000081c08723e */ /* 0x000fe400000000ff */
[----:B--2---:R-:W-:Y:S02]  /*56340*/  F2FP.PACK_AB R22, R16, R22 ;  /* 0x000000161016723e */ /* 0x004fe400000000ff */
[----:B------:R-:W2:Y:S04]  /*56350*/  LDL.LU R16, [R1+0x1834] ;  /* 0x0018340001107983 */ /* 0x000ea80000300800 */
[----:B------:R0:W-:Y:S04]  /*56360*/  STL [R1+0x160], R22 ;  /* 0x0001601601007387 */ /* 0x0001e80000100800 */
[----:B0-----:R-:W3:Y:S04]  /*56370*/  LDL.LU R22, [R1+0x1830] ;  /* 0x0018300001167983 */ /* 0x001ee80000300800 */
[----:B------:R-:W3:Y:S04]  /*56380*/  LDL.LU R23, [R1+0x182c] ;  /* 0x00182c0001177983 */ /* 0x000ee80000300800 */
[----:B------:R0:W-:Y:S04]  /*56390*/  STL [R1+0x15c], R20 ;  /* 0x00015c1401007387 */ /* 0x0001e80000100800 */
[----:B0-----:R-:W3:Y:S04]  /*563a0*/  LDL.LU R20, [R1+0x1828] ;  /* 0x0018280001147983 */ /* 0x001ee80000300800 */
[----:B------:R-:W3:Y:S04]  /*563b0*/  LDL.LU R21, [R1+0x1824] ;  /* 0x0018240001157983 */ /* 0x000ee80000300800 */
[----:B------:R0:W-:Y:S04]  /*563c0*/  STL [R1+0x158], R3 ;  /* 0x0001580301007387 */ /* 0x0001e80000100800 */
[----:B------:R4:W-:Y:S04]  /*563d0*/  STL [R1+0x154], R2 ;  /* 0x0001540201007387 */ /* 0x0009e80000100800 */
[----:B------:R-:W-:Y:S01]  /*563e0*/  STL [R1+0x150], R8 ;  /* 0x0001500801007387 */ /* 0x000fe20000100800 */
[----:B0-----:R-:W-:-:S02]  /*563f0*/  F2FP.PACK_AB R3, R9, R4 ;  /* 0x000000040903723e */ /* 0x001fc400000000ff */
[----:B----4-:R-:W-:-:S03]  /*56400*/  F2FP.PACK_AB R2, R5, R0 ;  /* 0x000000000502723e */ /* 0x010fc600000000ff */
[----:B------:R0:W-:Y:S01]  /*56410*/  STL [R1+0x14c], R3 ;  /* 0x00014c0301007387 */ /* 0x0001e20000100800 */
[----:B------:R-:W-:-:S03]  /*56420*/  F2FP.PACK_AB R0, R24, R25 ;  /* 0x000000191800723e */ /* 0x000fc600000000ff */
[----:B------:R1:W-:Y:S04]  /*56430*/  STL [R1+0x148], R2 ;  /* 0x0001480201007387 */ /* 0x0003e80000100800 */
[----:B------:R4:W-:Y:S01]  /*56440*/  STL [R1+0x144], R0 ;  /* 0x0001440001007387 */ /* 0x0009e20000100800 */
[----:B0-----:R-:W-:Y:S02]  /*56450*/  F2FP.PACK_AB R3, R26, R27 ;  /* 0x0000001b1a03723e */ /* 0x001fe400000000ff */
[----:B-1----:R-:W-:-:S03]  /*56460*/  F2FP.PACK_AB R2, R6, R7 ;  /* 0x000000070602723e */ /* 0x002fc600000000ff */
[----:B------:R0:W-:Y:S01]  /*56470*/  STL [R1+0x140], R3 ;  /* 0x0001400301007387 */ /* 0x0001e20000100800 */
[----:B----4-:R-:W-:-:S03]  /*56480*/  F2FP.PACK_AB R0, R10, R11 ;  /* 0x0000000b0a00723e */ /* 0x010fc600000000ff */
[----:B------:R1:W-:Y:S04]  /*56490*/  STL [R1+0x13c], R2 ;  /* 0x00013c0201007387 */ /* 0x0003e80000100800 */
[----:B------:R-:W-:Y:S01]  /*564a0*/  STL [R1+0x138], R0 ;  /* 0x0001380001007387 */ /* 0x000fe20000100800 */
[----:B0-----:R-:W-:Y:S02]  /*564b0*/  F2FP.PACK_AB R3, R12, R13 ;  /* 0x0000000d0c03723e */ /* 0x001fe400000000ff */
[----:B-1----:R-:W-:-:S03]  /*564c0*/  F2FP.PACK_AB R2, R14, R15 ;  /* 0x0000000f0e02723e */ /* 0x002fc600000000ff */
[----:B------:R0:W-:Y:S04]  /*564d0*/  STL [R1+0x134], R3 ;  /* 0x0001340301007387 */ /* 0x0001e80000100800 */
[----:B------:R3:W-:Y:S01]  /*564e0*/  STL [R1+0x130], R2 ;  /* 0x0001300201007387 */ /* 0x0007e20000100800 */
[----:B0-----:R-:W-:Y:S02]  /*564f0*/  F2FP.PACK_AB R3, R18, R19 ;  /* 0x000000131203723e */ /* 0x001fe400000000ff */
[----:B--2---:R-:W-:-:S05]  /*56500*/  F2FP.PACK_AB R0, R16, R17 ;  /* 0x000000111000723e */ /* 0x004fca00000000ff */
[----:B------:R-:W-:Y:S04]  /*56510*/  STL [R1+0x12c], R0 ;  /* 0x00012c0001007387 */ /* 0x000fe80000100800 */
[----:B------:R0:W-:Y:S01]  /*56520*/  STL [R1+0x128], R3 ;  /* 0x0001280301007387 */ /* 0x0001e20000100800 */
[----:B---3--:R-:W-:-:S03]  /*56530*/  F2FP.PACK_AB R2, R23, R22 ;  /* 0x000000161702723e */ /* 0x008fc600000000ff */
[----:B0-----:R-:W2:Y:S04]  /*56540*/  LDL.LU R3, [R1+0x51c] ;  /* 0x00051c0001037983 */ /* 0x001ea80000300800 */
[----:B------:R-:W-:Y:S01]  /*56550*/  STL [R1+0x124], R2 ;  /* 0x0001240201007387 */ /* 0x000fe20000100800 */
[----:B------:R-:W-:-:S03]  /*56560*/  F2FP.PACK_AB R0, R21, R20 ;  /* 0x000000141500723e */ /* 0x000fc600000000ff */
[----:B--2---:R0:W-:Y:S04]  /*56570*/  STL [R1+0x179c], R3 ;  /* 0x00179c0301007387 */ /* 0x0041e80000100800 */
[----:B------:R-:W-:Y:S04]  /*56580*/  STL [R1+0x120], R0 ;  /* 0x0001200001007387 */ /* 0x000fe80000100800 */
[----:B0-----:R-:W2:Y:S04]  /*56590*/  LDL.LU R3, [R1+0x4fc] ;  /* 0x0004fc0001037983 */ /* 0x001ea80000300800 */
[----:B--2---:R0:W-:Y:S04]  /*565a0*/  STL [R1+0x17a4], R3 ;  /* 0x0017a40301007387 */ /* 0x0041e80000100800 */
        /* <DEDUP_REMOVED lines=31> */
[----:B------:R-:W3:Y:S04]  /*567a0*/  LDL.LU R2, [R1+0x52c] ;  /* 0x00052c0001027983 */ /* 0x000ee80000300800 */
[----:B---3--:R0:W-:Y:S04]  /*567b0*/  STL [R1+0x1798], R2 ;  /* 0x0017980201007387 */ /* 0x0081e80000100800 */
[----:B0-----:R-:W3:Y:S04]  /*567c0*/  LDL.LU R2, [R1+0x50c] ;  /* 0x00050c0001027983 */ /* 0x001ee80000300800 */
        /* <DEDUP_REMOVED lines=33> */
[----:B0-----:R-:W2:Y:S04]  /*569e0*/  LDL.LU R2, [R1+0x32c] ;  /* 0x00032c0001027983 */ /* 0x001ea80000300800 */
[----:B------:R-:W3:Y:S04]  /*569f0*/  LDL.LU R29, [R1+0x53c] ;  /* 0x00053c00011d7983 */ /* 0x000ee80000300800 */
[----:B------:R-:W4:Y:S04]  /*56a00*/  LDL.LU R28, [R1+0x54c] ;  /* 0x00054c00011c7983 */ /* 0x000f280000300800 */
        /* <DEDUP_REMOVED lines=25> */
[----:B--2---:R-:W-:-:S03]  /*56ba0*/  F2FP.PACK_AB R3, R2, R3 ;  /* 0x000000030203723e */ /* 0x004fc600000000ff */
        /* <DEDUP_REMOVED lines=68> */
[----:B------:R-:W2:Y:S01]  /*56ff0*/  LDL.LU R2, [R1+0x1798] ;  /* 0x0017980001027983 */ /* 0x000ea20000300800 */
[----:B----4-:R-:W-:-:S03]  /*57000*/  F2FP.PACK_AB R8, R28, R8 ;  /* 0x000000081c08723e */ /* 0x010fc600000000ff */
[----:B------:R3:W-:Y:S02]  /*57010*/  STL [R1+0xd8], R3 ;  /* 0x0000d80301007387 */ /* 0x0007e40000100800 */
[----:B---3--:R-:W-:Y:S02]  /*57020*/  F2FP.PACK_AB R3, R9, R4 ;  /* 0x000000040903723e */ /* 0x008fe400000000ff */
[----:B--2---:R-:W-:-:S05]  /*57030*/  F2FP.PACK_AB R2, R2, R29 ;  /* 0x0000001d0202723e */ /* 0x004fca00000000ff */
[----:B------:R0:W-:Y:S04]  /*57040*/  STL [R1+0xd4], R2 ;  /* 0x0000d40201007387 */ /* 0x0001e80000100800 */
[----:B------:R-:W-:Y:S04]  /*57050*/  STL [R1+0xd0], R8 ;  /* 0x0000d00801007387 */ /* 0x000fe80000100800 */
[----:B------:R1:W-:Y:S01]  /*57060*/  STL [R1+0xcc], R3 ;  /* 0x0000cc0301007387 */ /* 0x0003e20000100800 */
[----:B0-----:R-:W-:Y:S02]  /*57070*/  F2FP.PACK_AB R2, R5, R0 ;  /* 0x000000000502723e */ /* 0x001fe400000000ff */
[----:B------:R-:W-:-:S03]  /*57080*/  F2FP.PACK_AB R0, R24, R25 ;  /* 0x000000191800723e */ /* 0x000fc600000000ff */
[----:B------:R0:W-:Y:S01]  /*57090*/  STL [R1+0xc8], R2 ;  /* 0x0000c80201007387 */ /* 0x0001e20000100800 */
[----:B-1----:R-:W-:-:S03]  /*570a0*/  F2FP.PACK_AB R3, R26, R27 ;  /* 0x0000001b1a03723e */ /* 0x002fc600000000ff */
[----:B------:R1:W-:Y:S04]  /*570b0*/  STL [R1+0xc4], R0 ;  /* 0x0000c40001007387 */ /* 0x0003e80000100800 */
[----:B------:R2:W-:Y:S01]  /*570c0*/  STL [R1+0xc0], R3 ;  /* 0x0000c00301007387 */ /* 0x0005e20000100800 */
[----:B0-----:R-:W-:Y:S02]  /*570d0*/  F2FP.PACK_AB R2, R6, R7 ;  /* 0x000000070602723e */ /* 0x001fe400000000ff */
[----:B-1----:R-:W-:-:S03]  /*570e0*/  F2FP.PACK_AB R0, R10, R11 ;  /* 0x0000000b0a00723e */ /* 0x002fc600000000ff */
[----:B------:R0:W-:Y:S01]  /*570f0*/  STL [R1+0xbc], R2 ;  /* 0x0000bc0201007387 */ /* 0x0001e20000100800 */
[----:B--2---:R-:W-:-:S03]  /*57100*/  F2FP.PACK_AB R3, R12, R13 ;  /* 0x0000000d0c03723e */ /* 0x004fc600000000ff */
[----:B------:R1:W-:Y:S04]  /*57110*/  STL [R1+0xb8], R0 ;  /* 0x0000b80001007387 */ /* 0x0003e80000100800 */
[----:B------:R2:W-:Y:S01]  /*57120*/  STL [R1+0xb4], R3 ;  /* 0x0000b40301007387 */ /* 0x0005e20000100800 */
[----:B0-----:R-:W-:Y:S02]  /*57130*/  F2FP.PACK_AB R2, R14, R15 ;  /* 0x0000000f0e02723e */ /* 0x001fe400000000ff */
[----:B-1----:R-:W-:-:S03]  /*57140*/  F2FP.PACK_AB R0, R16, R17 ;  /* 0x000000111000723e */ /* 0x002fc600000000ff */
[----:B------:R-:W-:Y:S01]  /*57150*/  STL [R1+0xb0], R2 ;  /* 0x0000b00201007387 */ /* 0x000fe20000100800 */
[----:B--2---:R-:W-:-:S03]  /*57160*/  F2FP.PACK_AB R3, R18, R19 ;  /* 0x000000131203723e */ /* 0x004fc600000000ff */
[----:B------:R-:W-:Y:S04]  /*57170*/  STL [R1+0xac], R0 ;  /* 0x0000ac0001007387 */ /* 0x000fe80000100800 */
[----:B------:R0:W-:Y:S04]  /*57180*/  STL [R1+0xa8], R3 ;  /* 0x0000a80301007387 */ /* 0x0001e80000100800 */
[----:B0-----:R-:W2:Y:S01]  /*57190*/  LDL.LU R3, [R1+0x60c] ;  /* 0x00060c0001037983 */ /* 0x001ea20000300800 */
[----:B------:R-:W-:Y:S02]  /*571a0*/  F2FP.PACK_AB R2, R20, R21 ;  /* 0x000000151402723e */ /* 0x000fe400000000ff */
[----:B------:R-:W-:-:S03]  /*571b0*/  F2FP.PACK_AB R0, R22, R23 ;  /* 0x000000171600723e */ /* 0x000fc600000000ff */
        /* <DEDUP_REMOVED lines=183> */
[----:B------:R0:W-:Y:S01]  /*57d30*/  STL [R1+0x34], R2 ;  /* 0x0000340201007387 */ /* 0x0001e20000100800 */
[----:B--2---:R-:W-:-:S03]  /*57d40*/  F2FP.PACK_AB R3, R18, R19 ;  /* 0x000000131203723e */ /* 0x004fc600000000ff */
[----:B------:R1:W-:Y:S04]  /*57d50*/  STL [R1+0x30], R0 ;  /* 0x0000300001007387 */ /* 0x0003e80000100800 */
[----:B------:R-:W-:Y:S04]  /*57d60*/  STL [R1+0x2c], R3 ;  /* 0x00002c0301007387 */ /* 0x000fe80000100800 */
[----:B------:R-:W2:Y:S01]  /*57d70*/  LDL.LU R7, [R1+0x6d4] ;  /* 0x0006d40001077983 */ /* 0x000ea20000300800 */
[----:B0-----:R-:W-:Y:S02]  /*57d80*/  F2FP.PACK_AB R2, R20, R21 ;  /* 0x000000151402723e */ /* 0x001fe400000000ff */
[----:B-1----:R-:W-:-:S03]  /*57d90*/  F2FP.PACK_AB R0, R22, R23 ;  /* 0x000000171600723e */ /* 0x002fc600000000ff */
        /* <DEDUP_REMOVED lines=43> */
[----:B------:R-:W2:Y:S04]  /*58050*/  LDL.LU R11, [R1+0x6d0] ;  /* 0x0006d000010b7983 */ /* 0x000ea80000300800 */
[----:B--2---:R0:W-:Y:S04]  /*58060*/  STL [R1+0x16bc], R11 ;  /* 0x0016bc0b01007387 */ /* 0x0041e80000100800 */
[----:B0-----:R-:W2:Y:S04]  /*58070*/  LDL.LU R11, [R1+0x6a4] ;  /* 0x0006a400010b7983 */ /* 0x001ea80000300800 */
[----:B------:R-:W2:Y:S04]  /*58080*/  LDL.LU R9, [R1+0x660] ;  /* 0x0006600001097983 */ /* 0x000ea80000300800 */
[----:B--2---:R0:W-:Y:S04]  /*58090*/  STL [R1+0x16b8], R9 ;  /* 0x0016b80901007387 */ /* 0x0041e80000100800 */
[----:B0-----:R-:W2:Y:S04]  /*580a0*/  LDL.LU R9, [R1+0x6c0] ;  /* 0x0006c00001097983 */ /* 0x001ea80000300800 */
[----:B------:R-:W2:Y:S04]  /*580b0*/  LDL.LU R10, [R1+0x670] ;  /* 0x00067000010a7983 */ /* 0x000ea80000300800 */
[----:B------:R-:W2:Y:S04]  /*580c0*/  LDL.LU R8, [R1+0x680] ;  /* 0x0006800001087983 */ /* 0x000ea80000300800 */
[----:B------:R-:W2:Y:S04]  /*580d0*/  LDL.LU R15, [R1+0x6fc] ;  /* 0x0006fc00010f7983 */ /* 0x000ea80000300800 */
[----:B--2---:R0:W-:Y:S04]  /*580e0*/  STL [R1+0x16ac], R15 ;  /* 0x0016ac0f01007387 */ /* 0x0041e80000100800 */
[----:B0-----:R-:W2:Y:S04]  /*580f0*/  LDL.LU R15, [R1+0x6a0] ;  /* 0x0006a000010f7983 */ /* 0x001ea80000300800 */
        /* <DEDUP_REMOVED lines=18> */
[----:B------:R-:W2:Y:S01]  /*58220*/  LDL.LU R28, [R1+0x748] ;  /* 0x00074800011c7983 */ /* 0x000ea20000300800 */
[----:B------:R-:W-:-:S03]  /*58230*/  F2FP.PACK_AB R7, R5, R7 ;  /* 0x000000070507723e */ /* 0x000fc600000000ff */
        /* <DEDUP_REMOVED lines=48> */
[----:B------:R0:W-:Y:S04]  /*58540*/  STL [R1], R7 ;  /* 0x0000000701007387 */ /* 0x0001e80000100800 */
[----:B0-----:R-:W2:Y:S02]  /*58550*/  LDL.LU R7, [R1+0x16cc] ;  /* 0x0016cc0001077983 */ /* 0x001ea40000300800 */
[----:B--2---:R-:W-:-:S02]  /*58560*/  F2FP.PACK_AB R7, R5, R7 ;  /* 0x000000070507723e */ /* 0x004fc400000000ff */
[----:B------:R-:W3:Y:S02]  /*58570*/  LDL.LU R5, [R1+0x16c8] ;  /* 0x0016c80001057983 */ /* 0x000ee40000300800 */
[----:B---3--:R-:W-:Y:S02]  /*58580*/  F2FP.PACK_AB R6, R5, R6 ;  /* 0x000000060506723e */ /* 0x008fe400000000ff */
[----:B------:R-:W4:Y:S02]  /*58590*/  LDL.LU R5, [R1+0x16c4] ;  /* 0x0016c40001057983 */ /* 0x000f240000300800 */
[----:B----4-:R-:W-:Y:S02]  /*585a0*/  F2FP.PACK_AB R5, R4, R5 ;  /* 0x000000050405723e */ /* 0x010fe400000000ff */
[----:B------:R-:W2:Y:S02]  /*585b0*/  LDL.LU R4, [R1+0x16c0] ;  /* 0x0016c00001047983 */ /* 0x000ea40000300800 */
[----:B--2---:R-:W-:-:S02]  /*585c0*/  F2FP.PACK_AB R4, R11, R4 ;  /* 0x000000040b04723e */ /* 0x004fc400000000ff */
[----:B------:R-:W2:Y:S02]  /*585d0*/  LDL.LU R11, [R1+0x16bc] ;  /* 0x0016bc00010b7983 */ /* 0x000ea40000300800 */
[----:B--2---:R-:W-:Y:S02]  /*585e0*/  F2FP.PACK_AB R11, R9, R11 ;  /* 0x0000000b090b723e */ /* 0x004fe400000000ff */
[----:B------:R-:W2:Y:S02]  /*585f0*/  LDL.LU R9, [R1+0x16b8] ;  /* 0x0016b80001097983 */ /* 0x000ea40000300800 */
[----:B--2---:R-:W-:Y:S02]  /*58600*/  F2FP.PACK_AB R10, R9, R10 ;  /* 0x0000000a090a723e */ /* 0x004fe400000000ff */
        /* <DEDUP_REMOVED lines=18> */
[----:B------:R-:W2:Y:S01]  /*58730*/  LDL.LU R28, [R1+0x1690] ;  /* 0x00169000011c7983 */ /* 0x000ea20000300800 */
[----:B------:R-:W-:Y:S02]  /*58740*/  F2FP.PACK_AB R23, R29, R23 ;  /* 0x000000171d17723e */ /* 0x000fe400000000ff */
[----:B------:R-:W-:-:S02]  /*58750*/  F2FP.PACK_AB R22, R2, R22 ;  /* 0x000000160216723e */ /* 0x000fc400000000ff */
[----:B------:R-:W-:Y:S02]  /*58760*/  F2FP.PACK_AB R21, R3, R21 ;  /* 0x000000150315723e */ /* 0x000fe400000000ff */
[----:B--2---:R-:W-:Y:S02]  /*58770*/  F2FP.PACK_AB R16, R28, R16 ;  /* 0x000000101c10723e */ /* 0x004fe400000000ff */
[----:B------:R-:W2:Y:S04]  /*58780*/  LDL.LU R28, [R1+0x168c] ;  /* 0x00168c00011c7983 */ /* 0x000ea80000300800 */
[----:B------:R-:W2:Y:S04]  /*58790*/  LDL.LU R29, [R1+0x1688] ;  /* 0x00168800011d7983 */ /* 0x000ea80000300800 */
[----:B------:R-:W3:Y:S04]  /*587a0*/  LDL.LU R2, [R1+0x1684] ;  /* 0x0016840001027983 */ /* 0x000ee80000300800 */
[----:B------:R-:W3:Y:S01]  /*587b0*/  LDL.LU R3, [R1+0x1680] ;  /* 0x0016800001037983 */ /* 0x000ee20000300800 */
[----:B------:R-:W-:-:S02]  /*587c0*/  F2FP.PACK_AB R27, R24, R27 ;  /* 0x0000001b181b723e */ /* 0x000fc400000000ff */
[----:B------:R-:W-:Y:S02]  /*587d0*/  F2FP.PACK_AB R26, R25, R26 ;  /* 0x0000001a191a723e */ /* 0x000fe400000000ff */
[----:B------:R-:W-:Y:S02]  /*587e0*/  F2FP.PACK_AB R20, R0, R20 ;  /* 0x000000140014723e */ /* 0x000fe400000000ff */
[----:B--2---:R-:W-:Y:S02]  /*587f0*/  F2FP.PACK_AB R25, R29, R28 ;  /* 0x0000001c1d19723e */ /* 0x004fe400000000ff */
[----:B---3--:R-:W-:Y:S02]  /*58800*/  F2FP.PACK_AB R24, R3, R2 ;  /* 0x000000020318723e */ /* 0x008fe400000000ff */
.L_x_1:
[----:B0-----:R-:W2:Y:S04]  /*58810*/  LDL.LU R0, [R1+0x1180] ;  /* 0x0011800001007983 */ /* 0x001ea80000300800 */
[----:B------:R-:W0:Y:S02]  /*58820*/  S2R R3, SR_TID.X ;  /* 0x0000000000037919 */ /* 0x000e240000002100 */
[----:B0-----:R-:W-:-:S02]  /*58830*/  IMAD.SHL.U32 R2, R3, 0x20, RZ ;  /* 0x0000002003027824 */ /* 0x001fc400078e00ff */
[----:B------:R-:W-:Y:S01]  /*58840*/  BAR.SYNC.DEFER_BLOCKING 0x0 ;  /* 0x0000000000007b1d */ /* 0x000fe20000010000 */
[----:B--2---:R-:W-:-:S04]  /*58850*/  LOP3.LUT R0, R0, 0x7000, RZ, 0xc0, !PT ;  /* 0x0000700000007812 */ /* 0x004fc800078ec0ff */
[----:B------:R-:W-:Y:S01]  /*58860*/  LOP3.LUT R0, R0, 0x60, R2, 0xf8, !PT ;  /* 0x0000006000007812 */ /* 0x000fe200078ef802 */
[----:B------:R-:W-:-:S05]  /*58870*/  IMAD.SHL.U32 R2, R3, 0x4, RZ ;  /* 0x0000000403027824 */ /* 0x000fca00078e00ff */
[----:B------:R-:W-:Y:S01]  /*58880*/  LOP3.LUT R0, R0, 0x70, R2, 0x78, !PT ;  /* 0x0000007000007812 */ /* 0x000fe200078e7802 */
[----:B------:R-:W-:-:S05]  /*58890*/  IMAD.SHL.U32 R2, R3, 0x1000, RZ ;  /* 0x0000100003027824 */ /* 0x000fca00078e00ff */
[----:B------:R-:W-:-:S05]  /*588a0*/  LOP3.LUT R2, R2, 0x18000, RZ, 0xc0, !PT ;  /* 0x0001800002027812 */ /* 0x000fca00078ec0ff */
[----:B------:R-:W-:-:S05]  /*588b0*/  IMAD.IADD R0, R2, 0x1, R0 ;  /* 0x0000000102007824 */ /* 0x000fca00078e0200 */
[----:B------:R0:W-:Y:S04]  /*588c0*/  STS.128 [R0], R24 ;  /* 0x0000001800007388 */ /* 0x0001e80000000c00 */
[----:B0-----:R-:W2:Y:S04]  /*588d0*/  LDL.LU R24, [R1+0x1c0] ;  /* 0x0001c00001187983 */ /* 0x001ea80000300800 */
[----:B------:R-:W2:Y:S04]  /*588e0*/  LDL.LU R25, [R1+0x1c4] ;  /* 0x0001c40001197983 */ /* 0x000ea80000300800 */
[----:B------:R-:W3:Y:S04]  /*588f0*/  LDL.LU R26, [R1+0x1c8] ;  /* 0x0001c800011a7983 */ /* 0x000ee80000300800 */
[----:B------:R-:W3:Y:S04]  /*58900*/  LDL.LU R27, [R1+0x1cc] ;  /* 0x0001cc00011b7983 */ /* 0x000ee80000300800 */
[----:B------:R0:W-:Y:S04]  /*58910*/  STS.128 [R0+0x800], R20 ;  /* 0x0008001400007388 */ /* 0x0001e80000000c00 */
[----:B---3--:R-:W-:Y:S04]  /*58920*/  STL.64 [R1+0x1710], R26 ;  /* 0x0017101a01007387 */ /* 0x008fe80000100a00 */
[----:B--2---:R-:W-:Y:S04]  /*58930*/  STL.64 [R1+0x1708], R24 ;  /* 0x0017081801007387 */ /* 0x004fe80000100a00 */
        /* <DEDUP_REMOVED lines=13> */
[----:B--2---:R1:W-:Y:S04]  /*58a10*/  STL.64 [R1+0x1728], R16 ;  /* 0x0017281001007387 */ /* 0x0043e80000100a00 */
[----:B0-----:R-:W2:Y:S04]  /*58a20*/  LDL.LU R12, [R1+0x160] ;  /* 0x00016000010c7983 */ /* 0x001ea80000300800 */
[----:B------:R-:W2:Y:S04]  /*58a30*/  LDL.LU R13, [R1+0x164] ;  /* 0x00016400010d7983 */ /* 0x000ea80000300800 */
[----:B------:R-:W3:Y:S04]  /*58a40*/  LDL.LU R14, [R1+0x168] ;  /* 0x00016800010e7983 */ /* 0x000ee80000300800 */
[----:B------:R-:W3:Y:S04]  /*58a50*/  LDL.LU R15, [R1+0x16c] ;  /* 0x00016c00010f7983 */ /* 0x000ee80000300800 */
[----:B---3--:R-:W-:Y:S04]  /*58a60*/  STL.64 [R1+0x1740], R14 ;  /* 0x0017400e01007387 */ /* 0x008fe80000100a00 */
[----:B--2---:R-:W-:Y:S04]  /*58a70*/  STL.64 [R1+0x1738], R12 ;  /* 0x0017380c01007387 */ /* 0x004fe80000100a00 */
[----:B------:R-:W2:Y:S04]  /*58a80*/  LDL.LU R20, [R1+0x120] ;  /* 0x0001200001147983 */ /* 0x000ea80000300800 */
[----:B------:R-:W2:Y:S04]  /*58a90*/  LDL.LU R21, [R1+0x124] ;  /* 0x0001240001157983 */ /* 0x000ea80000300800 */
[----:B------:R-:W3:Y:S04]  /*58aa0*/  LDL.LU R22, [R1+0x128] ;  /* 0x0001280001167983 */ /* 0x000ee80000300800 */
[----:B------:R-:W3:Y:S04]  /*58ab0*/  LDL.LU R23, [R1+0x12c] ;  /* 0x00012c0001177983 */ /* 0x000ee80000300800 */
[----:B---3--:R-:W-:Y:S04]  /*58ac0*/  STL.64 [R1+0x1750], R22 ;  /* 0x0017501601007387 */ /* 0x008fe80000100a00 */
[----:B--2---:R0:W-:Y:S04]  /*58ad0*/  STL.64 [R1+0x1748], R20 ;  /* 0x0017481401007387 */ /* 0x0041e80000100a00 */
[----:B-1----:R-:W2:Y:S04]  /*58ae0*/  LDL.LU R16, [R1+0x110] ;  /* 0x0001100001107983 */ /* 0x002ea80000300800 */
[----:B------:R-:W2:Y:S04]  /*58af0*/  LDL.LU R17, [R1+0x114] ;  /* 0x0001140001117983 */ /* 0x000ea80000300800 */
[----:B------:R-:W3:Y:S04]  /*58b00*/  LDL.LU R18, [R1+0x118] ;  /* 0x0001180001127983 */ /* 0x000ee80000300800 */
[----:B------:R-:W3:Y:S04]  /*58b10*/  LDL.LU R19, [R1+0x11c] ;  /* 0x00011c0001137983 */ /* 0x000ee80000300800 */
[----:B---3--:R-:W-:Y:S04]  /*58b20*/  STL.64 [R1+0x1760], R18 ;  /* 0x0017601201007387 */ /* 0x008fe80000100a00 */
[----:B--2---:R1:W-:Y:S04]  /*58b30*/  STL.64 [R1+0x1758], R16 ;  /* 0x0017581001007387 */ /* 0x0043e80000100a00 */
[----:B0-----:R-:W2:Y:S04]  /*58b40*/  LDL.LU R20, [R1+0xf0] ;  /* 0x0000f00001147983 */ /* 0x001ea80000300800 */
        /* <DEDUP_REMOVED lines=10> */
[----:B--2---:R-:W-:Y:S04]  /*58bf0*/  STL.64 [R1+0x1778], R16 ;  /* 0x0017781001007387 */ /* 0x004fe80000100a00 */
[----:B0-----:R-:W2:Y:S04]  /*58c00*/  LDL.LU R20, [R1+0xd0] ;  /* 0x0000d00001147983 */ /* 0x001ea80000300800 */
        /* <DEDUP_REMOVED lines=71> */
[----:B0-----:R-:W2:Y:S04]  /*59080*/  LDL.LU R20, [R1] ;  /* 0x0000000001147983 */ /* 0x001ea80000300800 */
[----:B------:R-:W2:Y:S04]  /*59090*/  LDL.LU R21, [R1+0x4] ;  /* 0x0000040001157983 */ /* 0x000ea80000300800 */
[----:B------:R-:W2:Y:S04]  /*590a0*/  LDL.LU R22, [R1+0x8] ;  /* 0x0000080001167983 */ /* 0x000ea80000300800 */
[----:B------:R-:W2:Y:S04]  /*590b0*/  LDL.LU R23, [R1+0xc] ;  /* 0x00000c0001177983 */ /* 0x000ea80000300800 */
[----:B------:R-:W3:Y:S04]  /*590c0*/  LDL.LU R16, [R1+0xc0] ;  /* 0x0000c00001107983 */ /* 0x000ee80000300800 */
[----:B------:R-:W3:Y:S04]  /*590d0*/  LDL.LU R17, [R1+0xc4] ;  /* 0x0000c40001117983 */ /* 0x000ee80000300800 */
[----:B------:R-:W3:Y:S04]  /*590e0*/  LDL.LU R18, [R1+0xc8] ;  /* 0x0000c80001127983 */ /* 0x000ee80000300800 */
[----:B------:R-:W3:Y:S04]  /*590f0*/  LDL.LU R19, [R1+0xcc] ;  /* 0x0000cc0001137983 */ /* 0x000ee80000300800 */
[----:B------:R-:W4:Y:S04]  /*59100*/  LDL.LU R12, [R1+0x100] ;  /* 0x00010000010c7983 */ /* 0x000f280000300800 */
[----:B------:R-:W4:Y:S04]  /*59110*/  LDL.LU R13, [R1+0x104] ;  /* 0x00010400010d7983 */ /* 0x000f280000300800 */
[----:B------:R-:W4:Y:S04]  /*59120*/  LDL.LU R14, [R1+0x108] ;  /* 0x00010800010e7983 */ /* 0x000f280000300800 */
[----:B------:R-:W4:Y:S04]  /*59130*/  LDL.LU R15, [R1+0x10c] ;  /* 0x00010c00010f7983 */ /* 0x000f280000300800 */
[----:B------:R-:W5:Y:S04]  /*59140*/  LDL.LU R24, [R1+0x130] ;  /* 0x0001300001187983 */ /* 0x000f680000300800 */
[----:B------:R-:W5:Y:S04]  /*59150*/  LDL.LU R25, [R1+0x134] ;  /* 0x0001340001197983 */ /* 0x000f680000300800 */
[----:B------:R-:W5:Y:S04]  /*59160*/  LDL.LU R26, [R1+0x138] ;  /* 0x00013800011a7983 */ /* 0x000f680000300800 */
[----:B------:R-:W5:Y:S04]  /*59170*/  LDL.LU R27, [R1+0x13c] ;  /* 0x00013c00011b7983 */ /* 0x000f680000300800 */
[----:B------:R0:W-:Y:S04]  /*59180*/  STS.128 [R0+0x100], R8 ;  /* 0x0001000800007388 */ /* 0x0001e80000000c00 */
[----:B------:R1:W-:Y:S04]  /*59190*/  STS.128 [R0+0x900], R4 ;  /* 0x0009000400007388 */ /* 0x0003e80000000c00 */
[----:B0-----:R-:W3:Y:S04]  /*591a0*/  LDL.LU R8, [R1+0x150] ;  /* 0x0001500001087983 */ /* 0x001ee80000300800 */
[----:B------:R-:W3:Y:S04]  /*591b0*/  LDL.LU R9, [R1+0x154] ;  /* 0x0001540001097983 */ /* 0x000ee80000300800 */
[----:B------:R-:W3:Y:S04]  /*591c0*/  LDL.LU R10, [R1+0x158] ;  /* 0x00015800010a7983 */ /* 0x000ee80000300800 */
[----:B------:R-:W3:Y:S04]  /*591d0*/  LDL.LU R11, [R1+0x15c] ;  /* 0x00015c00010b7983 */ /* 0x000ee80000300800 */
[----:B-1----:R-:W3:Y:S04]  /*591e0*/  LDL.LU R4, [R1+0x140] ;  /* 0x0001400001047983 */ /* 0x002ee80000300800 */
[----:B------:R-:W3:Y:S04]  /*591f0*/  LDL.LU R5, [R1+0x144] ;  /* 0x0001440001057983 */ /* 0x000ee80000300800 */
[----:B------:R-:W3:Y:S04]  /*59200*/  LDL.LU R6, [R1+0x148] ;  /* 0x0001480001067983 */ /* 0x000ee80000300800 */
[----:B------:R-:W3:Y:S04]  /*59210*/  LDL.LU R7, [R1+0x14c] ;  /* 0x00014c0001077983 */ /* 0x000ee80000300800 */
[----:B--2---:R0:W-:Y:S04]  /*59220*/  STS.128 [R0+0x180], R20 ;  /* 0x0001801400007388 */ /* 0x0041e80000000c00 */
[----:B0-----:R-:W2:Y:S04]  /*59230*/  LDL.LU.64 R22, [R1+0x1840] ;  /* 0x0018400001167983 */ /* 0x001ea80000300a00 */
[----:B------:R-:W2:Y:S04]  /*59240*/  LDL.LU.64 R20, [R1+0x1838] ;  /* 0x0018380001147983 */ /* 0x000ea80000300a00 */
        /* <DEDUP_REMOVED lines=33> */
[----:B---3--:R0:W-:Y:S04]  /*59460*/  STS.128 [R0+0x480], R16 ;  /* 0x0004801000007388 */ /* 0x0081e80000000c00 */
[----:B0-----:R-:W3:Y:S04]  /*59470*/  LDL.LU.64 R18, [R1+0x1780] ;  /* 0x0017800001127983 */ /* 0x001ee80000300a00 */
[----:B------:R-:W3:Y:S04]  /*59480*/  LDL.LU.64 R16, [R1+0x1778] ;  /* 0x0017780001107983 */ /* 0x000ee80000300a00 */
        /* <DEDUP_REMOVED lines=9> */
[----:B----4-:R0:W-:Y:S04]  /*59520*/  STS.128 [R0+0x580], R12 ;  /* 0x0005800c00007388 */ /* 0x0101e80000000c00 */
[----:B---3--:R1:W-:Y:S04]  /*59530*/  STS.128 [R0+0xd80], R16 ;  /* 0x000d801000007388 */ /* 0x0083e80000000c00 */
[----:B-----5:R-:W-:Y:S04]  /*59540*/  STS.128 [R0+0xe00], R24 ;  /* 0x000e001800007388 */ /* 0x020fe80000000c00 */
[----:B0-----:R-:W3:Y:S04]  /*59550*/  LDL.LU.64 R14, [R1+0x1740] ;  /* 0x00174000010e7983 */ /* 0x001ee80000300a00 */
[----:B------:R-:W3:Y:S01]  /*59560*/  LDL.LU.64 R12, [R1+0x1738] ;  /* 0x00173800010c7983 */ /* 0x000ee20000300a00 */
[----:B------:R-:W-:-:S03]  /*59570*/  IMAD R2, R3, 0x400, R3 ;  /* 0x0000040003027824 */ /* 0x000fc600078e0203 */
[----:B-1----:R-:W4:Y:S04]  /*59580*/  LDL.LU.64 R18, [R1+0x1730] ;  /* 0x0017300001127983 */ /* 0x002f280000300a00 */
[----:B------:R-:W4:Y:S04]  /*59590*/  LDL.LU.64 R16, [R1+0x1728] ;  /* 0x0017280001107983 */ /* 0x000f280000300a00 */
[----:B--2---:R0:W-:Y:S04]  /*595a0*/  STS.128 [R0+0x600], R20 ;  /* 0x0006001400007388 */ /* 0x0041e80000000c00 */
[----:B0-----:R-:W2:Y:S04]  /*595b0*/  LDL.LU.64 R22, [R1+0x1720] ;  /* 0x0017200001167983 */ /* 0x001ea80000300a00 */
[----:B------:R-:W2:Y:S04]  /*595c0*/  LDL.LU.64 R20, [R1+0x1718] ;  /* 0x0017180001147983 */ /* 0x000ea80000300a00 */
[----:B------:R-:W5:Y:S04]  /*595d0*/  LDL.LU.64 R26, [R1+0x1710] ;  /* 0x00171000011a7983 */ /* 0x000f680000300a00 */
[----:B------:R-:W5:Y:S01]  /*595e0*/  LDL.LU.64 R24, [R1+0x1708] ;  /* 0x0017080001187983 */ /* 0x000f620000300a00 */
[----:B------:R-:W-:-:S03]  /*595f0*/  IMAD.SHL.U32 R2, R2, 0x10, RZ ;  /* 0x0000001002027824 */ /* 0x000fc600078e00ff */
[----:B------:R0:W-:Y:S02]  /*59600*/  STS.128 [R0+0x680], R4 ;  /* 0x0006800400007388 */ /* 0x0001e40000000c00 */
[----:B------:R-:W-:Y:S02]  /*59610*/  LOP3.LUT R3, R2, 0x18ff0, RZ, 0xc0, !PT ;  /* 0x00018ff002037812 */ /* 0x000fe400078ec0ff */
[----:B------:R1:W-:Y:S04]  /*59620*/  STS.128 [R0+0xe80], R8 ;  /* 0x000e800800007388 */ /* 0x0003e80000000c00 */
[----:B---3--:R-:W-:Y:S04]  /*59630*/  STS.128 [R0+0x700], R12 ;  /* 0x0007000c00007388 */ /* 0x008fe80000000c00 */
[----:B----4-:R-:W-:Y:S01]  /*59640*/  STS.128 [R0+0xf00], R16 ;  /* 0x000f001000007388 */ /* 0x010fe20000000c00 */
[----:B0-----:R-:W-:-:S03]  /*59650*/  LOP3.LUT R5, R3, 0x20, RZ, 0x3c, !PT ;  /* 0x0000002003057812 */ /* 0x001fc600078e3cff */
[----:B-1----:R-:W3:Y:S04]  /*59660*/  LDL.LU R9, [R1+0x1184] ;  /* 0x0011840001097983 */ /* 0x002ee80000300800 */
[----:B------:R-:W4:Y:S04]  /*59670*/  LDL.LU R7, [R1+0x764] ;  /* 0x0007640001077983 */ /* 0x000f280000300800 */
[----:B------:R-:W3:Y:S01]  /*59680*/  LDL.LU R2, [R1+0x1188] ;  /* 0x0011880001027983 */ /* 0x000ee20000300800 */
[C---:B------:R-:W-:Y:S02]  /*59690*/  LOP3.LUT R4, R3.reuse, 0x40, RZ, 0x3c, !PT ;  /* 0x0000004003047812 */ /* 0x040fe400078e3cff */
[----:B------:R-:W-:Y:S01]  /*596a0*/  LOP3.LUT R8, R3, 0x60, RZ, 0x3c, !PT ;  /* 0x0000006003087812 */ /* 0x000fe200078e3cff */
[----:B--2---:R-:W-:Y:S04]  /*596b0*/  STS.128 [R0+0x780], R20 ;  /* 0x0007801400007388 */ /* 0x004fe80000000c00 */
[----:B-----5:R-:W-:Y:S04]  /*596c0*/  STS.128 [R0+0xf80], R24 ;  /* 0x000f801800007388 */ /* 0x020fe80000000c00 */
[----:B------:R-:W-:Y:S06]  /*596d0*/  BAR.SYNC.DEFER_BLOCKING 0x0 ;  /* 0x0000000000007b1d */ /* 0x000fec0000010000 */
[----:B------:R-:W0:Y:S04]  /*596e0*/  LDS.128 R12, [R3] ;  /* 0x00000000030c7984 */ /* 0x000e280000000c00 */
[----:B------:R-:W-:Y:S04]  /*596f0*/  LDS.128 R16, [R5+0x1000] ;  /* 0x0010000005107984 */ /* 0x000fe80000000c00 */
[----:B0-----:R-:W-:Y:S01]  /*59700*/  STL.64 [R1+0x70], R12 ;  /* 0x0000700c01007387 */ /* 0x001fe20000100a00 */
[----:B------:R-:W-:-:S03]  /*59710*/  IMAD.MOV.U32 R27, RZ, RZ, R12 ;  /* 0x000000ffff1b7224 */ /* 0x000fc600078e000c */
[----:B------:R-:W-:Y:S04]  /*59720*/  STL.64 [R1+0x78], R14 ;  /* 0x0000780e01007387 */ /* 0x000fe80000100a00 */
[----:B------:R-:W0:Y:S04]  /*59730*/  LDS.128 R12, [R5] ;  /* 0x00000000050c7984 */ /* 0x000e280000000c00 */
[----:B------:R-:W2:Y:S04]  /*59740*/  LDL.LU R6, [R1+0x118c] ;  /* 0x00118c0001067983 */ /* 0x000ea80000300800 */
[----:B------:R-:W2:Y:S04]  /*59750*/  LDL.LU R10, [R1+0x1190] ;  /* 0x00119000010a7983 */ /* 0x000ea80000300800 */
[----:B0-----:R-:W-:Y:S01]  /*59760*/  STL.64 [R1+0x60], R12 ;  /* 0x0000600c01007387 */ /* 0x001fe20000100a00 */
[----:B------:R-:W-:-:S03]  /*59770*/  IMAD.MOV.U32 R26, RZ, RZ, R12 ;  /* 0x000000ffff1a7224 */ /* 0x000fc600078e000c */
[----:B------:R-:W-:Y:S04]  /*59780*/  STL.64 [R1+0x68], R14 ;  /* 0x0000680e01007387 */ /* 0x000fe80000100a00 */
[----:B------:R-:W0:Y:S04]  /*59790*/  LDS.128 R12, [R4] ;  /* 0x00000000040c7984 */ /* 0x000e280000000c00 */
[----:B0-----:R-:W-:Y:S01]  /*597a0*/  STL.64 [R1+0x80], R12 ;  /* 0x0000800c01007387 */ /* 0x001fe20000100a00 */
[----:B------:R-:W-:-:S03]  /*597b0*/  IMAD.MOV.U32 R25, RZ, RZ, R12 ;  /* 0x000000ffff197224 */ /* 0x000fc600078e000c */
[----:B------:R-:W-:Y:S04]  /*597c0*/  STL.64 [R1+0x88], R14 ;  /* 0x0000880e01007387 */ /* 0x000fe80000100a00 */
[----:B------:R-:W0:Y:S04]  /*597d0*/  LDS.128 R12, [R8] ;  /* 0x00000000080c7984 */ /* 0x000e280000000c00 */
[----:B0-----:R-:W-:Y:S01]  /*597e0*/  STL.64 [R1+0x120], R12 ;  /* 0x0001200c01007387 */ /* 0x001fe20000100a00 */
[----:B------:R-:W-:-:S03]  /*597f0*/  IMAD.MOV.U32 R22, RZ, RZ, R12 ;  /* 0x000000ffff167224 */ /* 0x000fc600078e000c */
[----:B------:R-:W-:Y:S04]  /*59800*/  STL.64 [R1+0x128], R14 ;  /* 0x0001280e01007387 */ /* 0x000fe80000100a00 */
[----:B------:R-:W0:Y:S01]  /*59810*/  LDS.128 R12, [R3+0x1000] ;  /* 0x00100000030c7984 */ /* 0x000e220000000c00 */
[----:B------:R-:W-:Y:S02]  /*59820*/  IMAD.MOV.U32 R23, RZ, RZ, R16 ;  /* 0x000000ffff177224 */ /* 0x000fe400078e0010 */
[----:B0-----:R-:W-:Y:S01]  /*59830*/  IMAD.MOV.U32 R24, RZ, RZ, R12 ;  /* 0x000000ffff187224 */ /* 0x001fe200078e000c */
[----:B------:R-:W-:Y:S04]  /*59840*/  STL.64 [R1+0x170], R12 ;  /* 0x0001700c01007387 */ /* 0x000fe80000100a00 */
[----:B------:R-:W-:Y:S04]  /*59850*/  STL.64 [R1+0x178], R14 ;  /* 0x0001780e01007387 */ /* 0x000fe80000100a00 */
[----:B------:R-:W-:Y:S04]  /*59860*/  STL.64 [R1+0x1700], R26 ;  /* 0x0017001a01007387 */ /* 0x000fe80000100a00 */
[----:B------:R-:W-:Y:S04]  /*59870*/  STL.64 [R1+0x16f8], R24 ;  /* 0x0016f81801007387 */ /* 0x000fe80000100a00 */
[----:B------:R-:W-:Y:S04]  /*59880*/  STL.64 [R1+0x150], R16 ;  /* 0x0001501001007387 */ /* 0x000fe80000100a00 */
[----:B------:R-:W-:Y:S04]  /*59890*/  STL.64 [R1+0x158], R18 ;  /* 0x0001581201007387 */ /* 0x000fe80000100a00 */
[----:B------:R-:W0:Y:S04]  /*598a0*/  LDS.128 R16, [R4+0x1000] ;  /* 0x0010000004107984 */ /* 0x000e280000000c00 */
[----:B------:R-:W1:Y:S04]  /*598b0*/  LDS.128 R24, [R8+0x1000] ;  /* 0x0010000008187984 */ /* 0x000e680000000c00 */
[----:B0-----:R-:W-:Y:S04]  /*598c0*/  STL.64 [R1+0x190], R16 ;  /* 0x0001901001007387 */ /* 0x001fe80000100a00 */
[----:B------:R0:W-:Y:S01]  /*598d0*/  STL.64 [R1+0x198], R18 ;  /* 0x0001981201007387 */ /* 0x0001e20000100a00 */
[----:B-1----:R-:W-:-:S03]  /*598e0*/  IMAD.MOV.U32 R20, RZ, RZ, R24 ;  /* 0x000000ffff147224 */ /* 0x002fc600078e0018 */
[----:B0-----:R-:W5:Y:S04]  /*598f0*/  LDL.LU R19, [R1+0x1194] ;  /* 0x0011940001137983 */ /* 0x001f680000300800 */
[----:B------:R-:W5:Y:S04]  /*59900*/  LDL.LU R18, [R1+0x1198] ;  /* 0x0011980001127983 */ /* 0x000f680000300800 */
[----:B------:R-:W-:Y:S04]  /*59910*/  STL.64 [R1+0x1b0], R24 ;  /* 0x0001b01801007387 */ /* 0x000fe80000100a00 */
[----:B------:R0:W-:Y:S04]  /*59920*/  STL.64 [R1+0x1b8], R26 ;  /* 0x0001b81a01007387 */ /* 0x0001e80000100a00 */
[----:B0-----:R-:W5:Y:S04]  /*59930*/  LDL.LU.64 R26, [R1+0x1700] ;  /* 0x00170000011a7983 */ /* 0x001f680000300a00 */
[----:B------:R-:W5:Y:S01]  /*59940*/  LDL.LU.64 R24, [R1+0x16f8] ;  /* 0x0016f80001187983 */ /* 0x000f620000300a00 */
[----:B------:R-:W-:-:S03]  /*59950*/  IMAD.MOV.U32 R21, RZ, RZ, R16 ;  /* 0x000000ffff157224 */ /* 0x000fc600078e0010 */
[----:B------:R-:W5:Y:S04]  /*59960*/  LDL.LU R17, [R1+0x119c] ;  /* 0x00119c0001117983 */ /* 0x000f680000300800 */
[----:B------:R-:W5:Y:S01]  /*59970*/  LDL.LU R16, [R1+0x11a0] ;  /* 0x0011a00001107983 */ /* 0x000f620000300800 */
[C---:B---3--:R-:W-:Y:S01]  /*59980*/  ISETP.GE.AND P0, PT, R9.reuse, c[0x0][0x178], PT ;  /* 0x00005e0009007a0c */ /* 0x048fe20003f06270 */
[----:B------:R-:W-:Y:S02]  /*59990*/  IMAD R0, R9, c[0x0][0x194], RZ ;  /* 0x0000650009007a24 */ /* 0x000fe400078e02ff */
[C---:B------:R-:W-:Y:S01]  /*599a0*/  IMAD R11, R2.reuse, c[0x0][0x198], RZ ;  /* 0x00006600020b7a24 */ /* 0x040fe200078e02ff */
[C---:B----4-:R-:W-:Y:S01]  /*599b0*/  ISETP.LT.AND P1, PT, R7.reuse, c[0x0][0x17c], !P0 ;  /* 0x00005f0007007a0c */ /* 0x050fe20004721270 */
[----:B------:R-:W-:Y:S01]  /*599c0*/  IMAD R7, R7, c[0x0][0x198], RZ ;  /* 0x0000660007077a24 */ /* 0x000fe200078e02ff */
[----:B------:R-:W-:-:S02]  /*599d0*/  ISETP.LT.AND P2, PT, R2, c[0x0][0x17c], !P0 ;  /* 0x00005f0002007a0c */ /* 0x000fc40004741270 */
[----:B------:R-:W-:Y:S01]  /*599e0*/  LEA R2, P5, R0, c[0x0][0x170], 0x1 ;  /* 0x00005c0000027a11 */ /* 0x000fe200078a08ff */
[C---:B--2---:R-:W-:Y:S01]  /*599f0*/  IMAD R9, R6.reuse, c[0x0][0x198], RZ ;  /* 0x0000660006097a24 */ /* 0x044fe200078e02ff */
[----:B------:R-:W-:Y:S01]  /*59a00*/  ISETP.LT.AND P3, PT, R6, c[0x0][0x17c], !P0 ;  /* 0x00005f0006007a0c */ /* 0x000fe20004761270 */
[C---:B------:R-:W-:Y:S01]  /*59a10*/  IMAD R15, R10.reuse, c[0x0][0x198], RZ ;  /* 0x000066000a0f7a24 */ /* 0x040fe200078e02ff */
[----:B------:R-:W-:Y:S02]  /*59a20*/  ISETP.LT.AND P4, PT, R10, c[0x0][0x17c], !P0 ;  /* 0x00005f000a007a0c */ /* 0x000fe40004781270 */
[----:B------:R-:W-:Y:S02]  /*59a30*/  LEA.HI.X.SX32 R0, R0, c[0x0][0x174], 0x1, P5 ;  /* 0x00005d0000007a11 */ /* 0x000fe400028f0eff */
[-C--:B------:R-:W-:Y:S02]  /*59a40*/  LEA R6, P6, R7, R2.reuse, 0x1 ;  /* 0x0000000207067211 */ /* 0x080fe400078c08ff */
[----:B------:R-:W-:-:S02]  /*59a50*/  LEA R10, P5, R11, R2, 0x1 ;  /* 0x000000020b0a7211 */ /* 0x000fc400078a08ff */
[----:B------:R-:W-:Y:S02]  /*59a60*/  LEA.HI.X.SX32 R7, R7, R0, 0x1, P6 ;  /* 0x0000000007077211 */ /* 0x000fe400030f0eff */
[----:B------:R-:W-:Y:S02]  /*59a70*/  LEA R12, P6, R9, R2, 0x1 ;  /* 0x00000002090c7211 */ /* 0x000fe400078c08ff */
[----:B------:R-:W-:Y:S02]  /*59a80*/  LEA.HI.X.SX32 R11, R11, R0, 0x1, P5 ;  /* 0x000000000b0b7211 */ /* 0x000fe400028f0eff */
[----:B------:R-:W-:Y:S02]  /*59a90*/  LEA R14, P5, R15, R2, 0x1 ;  /* 0x000000020f0e7211 */ /* 0x000fe400078a08ff */
[-C--:B------:R-:W-:Y:S02]  /*59aa0*/  LEA.HI.X.SX32 R13, R9, R0.reuse, 0x1, P6 ;  /* 0x00000000090d7211 */ /* 0x080fe400030f0eff */
[----:B------:R-:W-:Y:S01]  /*59ab0*/  LEA.HI.X.SX32 R15, R15, R0, 0x1, P5 ;  /* 0x000000000f0f7211 */ /* 0x000fe200028f0eff */
[----:B------:R-:W-:Y:S04]  /*59ac0*/  STL [R1+0x16f0], R23 ;  /* 0x0016f01701007387 */ /* 0x000fe80000100800 */
[----:B------:R-:W-:Y:S04]  /*59ad0*/  STL.64 [R1+0x16e8], R20 ;  /* 0x0016e81401007387 */ /* 0x000fe80000100a00 */
[----:B-----5:R0:W-:Y:S04]  /*59ae0*/  @P1 STG.E.U16 [R6.64], R27 ;  /* 0x0000001b06001986 */ /* 0x0201e8000c10150a */
[----:B------:R1:W-:Y:S04]  /*59af0*/  @P2 STG.E.U16 [R10.64], R26 ;  /* 0x0000001a0a002986 */ /* 0x0003e8000c10150a */
[----:B------:R-:W-:Y:S04]  /*59b00*/  @P3 STG.E.U16 [R12.64], R25 ;  /* 0x000000190c003986 */ /* 0x000fe8000c10150a */
[----:B------:R-:W-:Y:S04]  /*59b10*/  @P4 STG.E.U16 [R14.64], R22 ;  /* 0x000000160e004986 */ /* 0x000fe8000c10150a */
[----:B------:R-:W2:Y:S01]  /*59b20*/  LDS.128 R12, [R3+0x2000] ;  /* 0x00200000030c7984 */ /* 0x000ea20000000c00 */
[C---:B------:R-:W-:Y:S01]  /*59b30*/  ISETP.LT.AND P4, PT, R19.reuse, c[0x0][0x17c], !P0 ;  /* 0x00005f0013007a0c */ /* 0x040fe20004781270 */
[----:B0-----:R-:W-:Y:S01]  /*59b40*/  IMAD R7, R19, c[0x0][0x198], RZ ;  /* 0x0000660013077a24 */ /* 0x001fe200078e02ff */
[C---:B------:R-:W-:Y:S01]  /*59b50*/  ISETP.LT.AND P3, PT, R18.reuse, c[0x0][0x17c], !P0 ;  /* 0x00005f0012007a0c */ /* 0x040fe20004761270 */
[----:B-1----:R-:W-:Y:S01]  /*59b60*/  IMAD R11, R18, c[0x0][0x198], RZ ;  /* 0x00006600120b7a24 */ /* 0x002fe200078e02ff */
[C---:B------:R-:W-:Y:S01]  /*59b70*/  ISETP.LT.AND P2, PT, R17.reuse, c[0x0][0x17c], !P0 ;  /* 0x00005f0011007a0c */ /* 0x040fe20004741270 */
[----:B------:R-:W-:Y:S01]  /*59b80*/  IMAD R9, R17, c[0x0][0x198], RZ ;  /* 0x0000660011097a24 */ /* 0x000fe200078e02ff */
[C---:B------:R-:W-:Y:S01]  /*59b90*/  ISETP.LT.AND P1, PT, R16.reuse, c[0x0][0x17c], !P0 ;  /* 0x00005f0010007a0c */ /* 0x040fe20004721270 */
[----:B------:R-:W-:Y:S04]  /*59ba0*/  LDS.128 R20, [R8+0x2000] ;  /* 0x0020000008147984 */ /* 0x000fe80000000c00 */
[----:B--2---:R-:W-:Y:S04]  /*59bb0*/  STL.64 [R1+0x160], R12 ;  /* 0x0001600c01007387 */ /* 0x004fe80000100a00 */
[----:B------:R0:W-:Y:S02]  /*59bc0*/  STL.64 [R1+0x168], R14 ;  /* 0x0001680e01007387 */ /* 0x0001e40000100a00 */
[----:B0-----:R-:W-:-:S02]  /*59bd0*/  IMAD R15, R16, c[0x0][0x198], RZ ;  /* 0x00006600100f7a24 */ /* 0x001fc400078e02ff */
[----:B------:R-:W0:Y:S04]  /*59be0*/  LDS.128 R16, [R5+0x2000] ;  /* 0x0020000005107984 */ /* 0x000e280000000c00 */
[----:B0-----:R-:W-:Y:S01]  /*59bf0*/  STL.64 [R1+0x140], R16 ;  /* 0x0001401001007387 */ /* 0x001fe20000100a00 */
[----:B------:R-:W-:-:S03]  /*59c00*/  IMAD.MOV.U32 R26, RZ, RZ, R16 ;  /* 0x000000ffff1a7224 */ /* 0x000fc600078e0010 */
[----:B------:R-:W-:Y:S04]  /*59c10*/  STL.64 [R1+0x148], R18 ;  /* 0x0001481201007387 */ /* 0x000fe80000100a00 */
[----:B------:R-:W0:Y:S01]  /*59c20*/  LDS.128 R16, [R4+0x2000] ;  /* 0x0020000004107984 */ /* 0x000e220000000c00 */
[----:B------:R-:W-:-:S03]  /*59c30*/  IMAD.MOV.U32 R27, RZ, RZ, R12 ;  /* 0x000000ffff1b7224 */ /* 0x000fc600078e000c */
[----:B0-----:R-:W-:Y:S01]  /*59c40*/  STL.64 [R1+0x180], R16 ;  /* 0x0001801001007387 */ /* 0x001fe20000100a00 */
[----:B------:R-:W-:-:S03]  /*59c50*/  IMAD.MOV.U32 R25, RZ, RZ, R16 ;  /* 0x000000ffff197224 */ /* 0x000fc600078e0010 */
[----:B------:R0:W-:Y:S04]  /*59c60*/  STL.64 [R1+0x188], R18 ;  /* 0x0001881201007387 */ /* 0x0001e80000100a00 */
[----:B0-----:R-:W2:Y:S04]  /*59c70*/  LDL.LU R19, [R1+0x11a4] ;  /* 0x0011a40001137983 */ /* 0x001ea80000300800 */
[----:B------:R-:W3:Y:S04]  /*59c80*/  LDL.LU R18, [R1+0x11a8] ;  /* 0x0011a80001127983 */ /* 0x000ee80000300800 */
[----:B------:R-:W4:Y:S04]  /*59c90*/  LDL.LU R17, [R1+0x11ac] ;  /* 0x0011ac0001117983 */ /* 0x000f280000300800 */
[----:B------:R-:W-:Y:S04]  /*59ca0*/  STL.64 [R1+0x16e0], R26 ;  /* 0x0016e01a01007387 */ /* 0x000fe80000100a00 */
[----:B------:R-:W-:Y:S04]  /*59cb0*/  STL [R1+0x16d8], R25 ;  /* 0x0016d81901007387 */ /* 0x000fe80000100800 */
[----:B------:R-:W-:Y:S04]  /*59cc0*/  STL.64 [R1+0x1a0], R20 ;  /* 0x0001a01401007387 */ /* 0x000fe80000100a00 */
[----:B------:R0:W-:Y:S02]  /*59cd0*/  STL.64 [R1+0x1a8], R22 ;  /* 0x0001a81601007387 */ /* 0x0001e40000100a00 */
[----:B0-----:R-:W-:-:S02]  /*59ce0*/  IMAD.MOV.U32 R22, RZ, RZ, R20 ;  /* 0x000000ffff167224 */ /* 0x001fc400078e0014 */
[----:B------:R-:W5:Y:S04]  /*59cf0*/  LDL.LU R23, [R1+0x16f0] ;  /* 0x0016f00001177983 */ /* 0x000f680000300800 */
[----:B------:R-:W2:Y:S01]  /*59d00*/  LDL.LU.64 R20, [R1+0x16e8] ;  /* 0x0016e80001147983 */ /* 0x000ea20000300a00 */
[-C--:B------:R-:W-:Y:S02]  /*59d10*/  LEA R6, P6, R7, R2.reuse, 0x1 ;  /* 0x0000000207067211 */ /* 0x080fe400078c08ff */
[----:B------:R-:W-:Y:S01]  /*59d20*/  LEA R10, P5, R11, R2, 0x1 ;  /* 0x000000020b0a7211 */ /* 0x000fe200078a08ff */
[----:B------:R-:W3:Y:S01]  /*59d30*/  LDL.LU R16, [R1+0x11b0] ;  /* 0x0011b00001107983 */ /* 0x000ee20000300800 */
[----:B------:R-:W-:Y:S02]  /*59d40*/  LEA.HI.X.SX32 R7, R7, R0, 0x1, P6 ;  /* 0x0000000007077211 */ /* 0x000fe400030f0eff */
[----:B------:R-:W-:-:S02]  /*59d50*/  LEA R12, P6, R9, R2, 0x1 ;  /* 0x00000002090c7211 */ /* 0x000fc400078c08ff */
[----:B------:R-:W-:Y:S02]  /*59d60*/  LEA.HI.X.SX32 R11, R11, R0, 0x1, P5 ;  /* 0x000000000b0b7211 */ /* 0x000fe400028f0eff */
[----:B------:R-:W-:Y:S02]  /*59d70*/  LEA R14, P5, R15, R2, 0x1 ;  /* 0x000000020f0e7211 */ /* 0x000fe400078a08ff */
[-C--:B------:R-:W-:Y:S02]  /*59d80*/  LEA.HI.X.SX32 R13, R9, R0.reuse, 0x1, P6 ;  /* 0x00000000090d7211 */ /* 0x080fe400030f0eff */
[----:B------:R-:W-:Y:S01]  /*59d90*/  LEA.HI.X.SX32 R15, R15, R0, 0x1, P5 ;  /* 0x000000000f0f7211 */ /* 0x000fe200028f0eff */
[----:B------:R-:W-:Y:S04]  /*59da0*/  @P4 STG.E.U16 [R6.64], R24 ;  /* 0x0000001806004986 */ /* 0x000fe8000c10150a */
[----:B------:R-:W-:Y:S04]  /*59db0*/  LDS.128 R24, [R5+0x3000] ;  /* 0x0030000005187984 */ /* 0x000fe80000000c00 */
[----:B-----5:R-:W-:Y:S04]  /*59dc0*/  @P3 STG.E.U16 [R10.64], R23 ;  /* 0x000000170a003986 */ /* 0x020fe8000c10150a */
[----:B--2---:R-:W-:Y:S04]  /*59dd0*/  @P2 STG.E.U16 [R12.64], R21 ;  /* 0x000000150c002986 */ /* 0x004fe8000c10150a */
[----:B------:R-:W-:Y:S04]  /*59de0*/  @P1 STG.E.U16 [R14.64], R20 ;  /* 0x000000140e001986 */ /* 0x000fe8000c10150a */
[----:B------:R-:W0:Y:S04]  /*59df0*/  LDS.128 R12, [R3+0x3000] ;  /* 0x00300000030c7984 */ /* 0x000e280000000c00 */
[----:B0-----:R-:W-:Y:S04]  /*59e00*/  STL.64 [R1+0x130], R12 ;  /* 0x0001300c01007387 */ /* 0x001fe80000100a00 */
[----:B------:R-:W-:Y:S04]  /*59e10*/  STL.64 [R1+0x138], R14 ;  /* 0x0001380e01007387 */ /* 0x000fe80000100a00 */
[----:B------:R-:W-:Y:S04]  /*59e20*/  STL.64 [R1+0x110], R24 ;  /* 0x0001101801007387 */ /* 0x000fe80000100a00 */
[----:B------:R0:W-:Y:S04]  /*59e30*/  STL.64 [R1+0x118], R26 ;  /* 0x0001181a01007387 */ /* 0x0001e80000100a00 */
[----:B0-----:R-:W2:Y:S04]  /*59e40*/  LDL.LU.64 R26, [R1+0x16e0] ;  /* 0x0016e000011a7983 */ /* 0x001ea80000300a00 */
[----:B------:R-:W5:Y:S04]  /*59e50*/  LDL.LU R25, [R1+0x16d8] ;  /* 0x0016d80001197983 */ /* 0x000f680000300800 */
[----:B------:R-:W-:Y:S01]  /*59e60*/  STL [R1+0x16c8], R24 ;  /* 0x0016c81801007387 */ /* 0x000fe20000100800 */
[C---:B----4-:R-:W-:Y:S01]  /*59e70*/  ISETP.LT.AND P1, PT, R17.reuse, c[0x0][0x17c], !P0 ;  /* 0x00005f0011007a0c */ /* 0x050fe20004721270 */
[----:B------:R-:W-:Y:S01]  /*59e80*/  IMAD R13, R17, c[0x0][0x198], RZ ;  /* 0x00006600110d7a24 */ /* 0x000fe200078e02ff */
[C---:B---3--:R-:W-:Y:S01]  /*59e90*/  ISETP.LT.AND P2, PT, R18.reuse, c[0x0][0x17c], !P0 ;  /* 0x00005f0012007a0c */ /* 0x048fe20004741270 */
[----:B------:R-:W-:Y:S01]  /*59ea0*/  IMAD R11, R18, c[0x0][0x198], RZ ;  /* 0x00006600120b7a24 */ /* 0x000fe200078e02ff */
[C---:B------:R-:W-:Y:S01]  /*59eb0*/  ISETP.LT.AND P5, PT, R16.reuse, c[0x0][0x17c], !P0 ;  /* 0x00005f0010007a0c */ /* 0x040fe200047a1270 */
[----:B------:R-:W-:Y:S01]  /*59ec0*/  IMAD R9, R16, c[0x0][0x198], RZ ;  /* 0x0000660010097a24 */ /* 0x000fe200078e02ff */
[----:B--2---:R-:W-:Y:S04]  /*59ed0*/  STL.64 [R1+0x16d0], R26 ;  /* 0x0016d01a01007387 */ /* 0x004fe80000100a00 */
[----:B-----5:R-:W-:Y:S04]  /*59ee0*/  STL [R1+0x16cc], R25 ;  /* 0x0016cc1901007387 */ /* 0x020fe80000100800 */
[----:B------:R-:W0:Y:S04]  /*59ef0*/  LDS.128 R24, [R4+0x3000] ;  /* 0x0030000004187984 */ /* 0x000e280000000c00 */
[----:B------:R-:W2:Y:S04]  /*59f00*/  LDL.LU R17, [R1+0x11b4] ;  /* 0x0011b40001117983 */ /* 0x000ea80000300800 */
[----:B------:R-:W3:Y:S04]  /*59f10*/  LDL.LU R21, [R1+0x11b8] ;  /* 0x0011b80001157983 */ /* 0x000ee80000300800 */
[----:B0-----:R-:W-:Y:S01]  /*59f20*/  STL.64 [R1+0x100], R24 ;  /* 0x0001001801007387 */ /* 0x001fe20000100a00 */
[----:B------:R-:W-:-:S03]  /*59f30*/  IMAD.MOV.U32 R23, RZ, RZ, R24 ;  /* 0x000000ffff177224 */ /* 0x000fc600078e0018 */
[----:B------:R-:W-:Y:S04]  /*59f40*/  STL.64 [R1+0x108], R26 ;  /* 0x0001081a01007387 */ /* 0x000fe80000100a00 */
[----:B------:R-:W0:Y:S04]  /*59f50*/  LDS.128 R24, [R8+0x3000] ;  /* 0x0030000008187984 */ /* 0x000e280000000c00 */
[----:B------:R-:W4:Y:S04]  /*59f60*/  LDL.LU R18, [R1+0x11bc] ;  /* 0x0011bc0001127983 */ /* 0x000f280000300800 */
[----:B------:R-:W5:Y:S04]  /*59f70*/  LDL.LU R16, [R1+0x11c0] ;  /* 0x0011c00001107983 */ /* 0x000f680000300800 */
[----:B0-----:R-:W-:Y:S04]  /*59f80*/  STL.64 [R1+0xf0], R24 ;  /* 0x0000f01801007387 */ /* 0x001fe80000100a00 */
[----:B------:R0:W-:Y:S04]  /*59f90*/  STL.64 [R1+0xf8], R26 ;  /* 0x0000f81a01007387 */ /* 0x0001e80000100a00 */
[----:B0-----:R-:W4:Y:S04]  /*59fa0*/  LDL.LU.64 R26, [R1+0x16d0] ;  /* 0x0016d000011a7983 */ /* 0x001f280000300a00 */
[----:B------:R-:W5:Y:S01]  /*59fb0*/  LDL.LU R25, [R1+0x16cc] ;  /* 0x0016cc0001197983 */ /* 0x000f620000300800 */
[C---:B------:R-:W-:Y:S01]  /*59fc0*/  IMAD R7, R19.reuse, c[0x0][0x198], RZ ;  /* 0x0000660013077a24 */ /* 0x040fe200078e02ff */
[----:B------:R-:W-:-:S02]  /*59fd0*/  ISETP.LT.AND P3, PT, R19, c[0x0][0x17c], !P0 ;  /* 0x00005f0013007a0c */ /* 0x000fc40004761270 */
[-C--:B------:R-:W-:Y:S02]  /*59fe0*/  LEA R10, P4, R11, R2.reuse, 0x1 ;  /* 0x000000020b0a7211 */ /* 0x080fe400078808ff */
[----:B------:R-:W-:Y:S01]  /*59ff0*/  LEA R6, P6, R7, R2, 0x1 ;  /* 0x0000000207067211 */ /* 0x000fe200078c08ff */
[----:B------:R-:W-:Y:S01]  /*5a000*/  IMAD.MOV.U32 R19, RZ, RZ, R12 ;  /* 0x000000ffff137224 */ /* 0x000fe200078e000c */
[-C--:B------:R-:W-:Y:S02]  /*5a010*/  LEA.HI.X.SX32 R11, R11, R0.reuse, 0x1, P4 ;  /* 0x000000000b0b7211 */ /* 0x080fe400020f0eff */
[----:B------:R-:W-:Y:S02]  /*5a020*/  LEA.HI.X.SX32 R7, R7, R0, 0x1, P6 ;  /* 0x0000000007077211 */ /* 0x000fe400030f0eff */
[-C--:B------:R-:W-:Y:S02]  /*5a030*/  LEA R12, P6, R13, R2.reuse, 0x1 ;  /* 0x000000020d0c7211 */ /* 0x080fe400078c08ff */
[----:B------:R-:W-:-:S02]  /*5a040*/  LEA R14, P4, R9, R2, 0x1 ;  /* 0x00000002090e7211 */ /* 0x000fc400078808ff */
[-C--:B------:R-:W-:Y:S02]  /*5a050*/  LEA.HI.X.SX32 R13, R13, R0.reuse, 0x1, P6 ;  /* 0x000000000d0d7211 */ /* 0x080fe400030f0eff */
[----:B------:R-:W-:Y:S01]  /*5a060*/  LEA.HI.X.SX32 R15, R9, R0, 0x1, P4 ;  /* 0x00000000090f7211 */ /* 0x000fe200020f0eff */
[----:B------:R-:W-:Y:S02]  /*5a070*/  IMAD.MOV.U32 R20, RZ, RZ, R24 ;  /* 0x000000ffff147224 */ /* 0x000fe400078e0018 */
[----:B--2---:R-:W-:Y:S01]  /*5a080*/  IMAD R9, R17, c[0x0][0x198], RZ ;  /* 0x0000660011097a24 */ /* 0x004fe200078e02ff */
[----:B---3--:R-:W-:Y:S01]  /*5a090*/  ISETP.LT.AND P4, PT, R21, c[0x0][0x17c], !P0 ;  /* 0x00005f0015007a0c */ /* 0x008fe20004781270 */
[----:B----4-:R-:W-:Y:S04]  /*5a0a0*/  @P3 STG.E.U16 [R6.64], R27 ;  /* 0x0000001b06003986 */ /* 0x010fe8000c10150a */
[----:B------:R-:W-:Y:S04]  /*5a0b0*/  @P2 STG.E.U16 [R10.64], R26 ;  /* 0x0000001a0a002986 */ /* 0x000fe8000c10150a */
[----:B-----5:R-:W-:Y:S04]  /*5a0c0*/  @P1 STG.E.U16 [R12.64], R25 ;  /* 0x000000190c001986 */ /* 0x020fe8000c10150a */
[----:B------:R-:W-:Y:S04]  /*5a0d0*/  @P5 STG.E.U16 [R14.64], R22 ;  /* 0x000000160e005986 */ /* 0x000fe8000c10150a */
[----:B------:R-:W0:Y:S04]  /*5a0e0*/  LDS.128 R12, [R3+0x4000] ;  /* 0x00400000030c7984 */ /* 0x000e280000000c00 */
[----:B------:R-:W1:Y:S01]  /*5a0f0*/  LDS.128 R24, [R5+0x4000] ;  /* 0x0040000005187984 */ /* 0x000e620000000c00 */
[----:B------:R-:W-:-:S02]  /*5a100*/  ISETP.LT.AND P3, PT, R17, c[0x0][0x17c], !P0 ;  /* 0x00005f0011007a0c */ /* 0x000fc40004761270 */
[----:B------:R-:W-:Y:S01]  /*5a110*/  ISETP.LT.AND P1, PT, R16, c[0x0][0x17c], !P0 ;  /* 0x00005f0010007a0c */ /* 0x000fe20004721270 */
[----:B0-----:R0:W-:Y:S01]  /*5a120*/  STL.64 [R1+0xe0], R12 ;  /* 0x0000e00c01007387 */ /* 0x0011e20000100a00 */
[----:B------:R-:W-:-:S03]  /*5a130*/  IMAD.MOV.U32 R17, RZ, RZ, R12 ;  /* 0x000000ffff117224 */ /* 0x000fc600078e000c */
[----:B------:R-:W-:Y:S01]  /*5a140*/  STL.64 [R1+0xe8], R14 ;  /* 0x0000e80e01007387 */ /* 0x000fe20000100a00 */
[----:B0-----:R-:W-:-:S04]  /*5a150*/  LEA R12, P6, R9, R2, 0x1 ;  /* 0x00000002090c7211 */ /* 0x001fc800078c08ff */
[----:B------:R-:W-:Y:S01]  /*5a160*/  LEA.HI.X.SX32 R13, R9, R0, 0x1, P6 ;  /* 0x00000000090d7211 */ /* 0x000fe200030f0eff */
[----:B------:R-:W-:Y:S02]  /*5a170*/  IMAD R9, R16, c[0x0][0x198], RZ ;  /* 0x0000660010097a24 */ /* 0x000fe400078e02ff */
[----:B------:R-:W2:Y:S01]  /*5a180*/  LDL.LU R16, [R1+0x11c4] ;  /* 0x0011c40001107983 */ /* 0x000ea20000300800 */
[----:B-1----:R-:W-:-:S03]  /*5a190*/  IMAD.MOV.U32 R22, RZ, RZ, R24 ;  /* 0x000000ffff167224 */ /* 0x002fc600078e0018 */
[----:B------:R-:W-:Y:S04]  /*5a1a0*/  STL.64 [R1+0xa0], R24 ;  /* 0x0000a01801007387 */ /* 0x000fe80000100a00 */
[----:B------:R-:W-:Y:S04]  /*5a1b0*/  STL.64 [R1+0xa8], R26 ;  /* 0x0000a81a01007387 */ /* 0x000fe80000100a00 */
[----:B------:R-:W0:Y:S01]  /*5a1c0*/  LDS.128 R24, [R4+0x4000] ;  /* 0x0040000004187984 */ /* 0x000e220000000c00 */
[----:B------:R-:W-:-:S03]  /*5a1d0*/  IMAD R7, R21, c[0x0][0x198], RZ ;  /* 0x0000660015077a24 */ /* 0x000fc600078e02ff */
[----:B0-----:R-:W-:Y:S01]  /*5a1e0*/  STL.64 [R1+0xd0], R24 ;  /* 0x0000d01801007387 */ /* 0x001fe20000100a00 */
[----:B------:R-:W-:-:S03]  /*5a1f0*/  IMAD.MOV.U32 R21, RZ, RZ, R24 ;  /* 0x000000ffff157224 */ /* 0x000fc600078e0018 */
[----:B------:R-:W-:Y:S04]  /*5a200*/  STL.64 [R1+0xd8], R26 ;  /* 0x0000d81a01007387 */ /* 0x000fe80000100a00 */
[----:B------:R-:W0:Y:S01]  /*5a210*/  LDS.128 R24, [R8+0x4000] ;  /* 0x0040000008187984 */ /* 0x000e220000000c00 */
[C---:B------:R-:W-:Y:S01]  /*5a220*/  ISETP.LT.AND P2, PT, R18.reuse, c[0x0][0x17c], !P0 ;  /* 0x00005f0012007a0c */ /* 0x040fe20004741270 */
[----:B------:R-:W-:Y:S02]  /*5a230*/  IMAD R11, R18, c[0x0][0x198], RZ ;  /* 0x00006600120b7a24 */ /* 0x000fe400078e02ff */
[----:B------:R-:W3:Y:S04]  /*5a240*/  LDL.LU R18, [R1+0x11c8] ;  /* 0x0011c80001127983 */ /* 0x000ee80000300800 */
[----:B------:R-:W4:Y:S04]  /*5a250*/  LDL.LU R15, [R1+0x11cc] ;  /* 0x0011cc00010f7983 */ /* 0x000f280000300800 */
[----:B------:R1:W-:Y:S04]  /*5a260*/  @P3 STG.E.U16 [R12.64], R19 ;  /* 0x000000130c003986 */ /* 0x0003e8000c10150a */
[----:B0-----:R0:W-:Y:S01]  /*5a270*/  STL.64 [R1+0xc0], R24 ;  /* 0x0000c01801007387 */ /* 0x0011e20000100a00 */
[----:B-1----:R-:W-:-:S03]  /*5a280*/  IMAD.MOV.U32 R19, RZ, RZ, R24 ;  /* 0x000000ffff137224 */ /* 0x002fc600078e0018 */
[----:B------:R-:W-:Y:S04]  /*5a290*/  STL.64 [R1+0xc8], R26 ;  /* 0x0000c81a01007387 */ /* 0x000fe80000100a00 */
[----:B0-----:R-:W5:Y:S01]  /*5a2a0*/  LDL.LU R24, [R1+0x16c8] ;  /* 0x0016c80001187983 */ /* 0x001f620000300800 */
[----:B------:R-:W-:-:S03]  /*5a2b0*/  LEA R6, P5, R7, R2, 0x1 ;  /* 0x0000000207067211 */ /* 0x000fc600078a08ff */
[----:B------:R-:W3:Y:S01]  /*5a2c0*/  LDL.LU R14, [R1+0x11d0] ;  /* 0x0011d000010e7983 */ /* 0x000ee20000300800 */
[----:B------:R-:W-:Y:S02]  /*5a2d0*/  LEA.HI.X.SX32 R7, R7, R0, 0x1, P5 ;  /* 0x0000000007077211 */ /* 0x000fe400028f0eff */
[-C--:B------:R-:W-:Y:S02]  /*5a2e0*/  LEA R10, P6, R11, R2.reuse, 0x1 ;  /* 0x000000020b0a7211 */ /* 0x080fe400078c08ff */
[----:B------:R-:W-:Y:S02]  /*5a2f0*/  LEA R12, P3, R9, R2, 0x1 ;  /* 0x00000002090c7211 */ /* 0x000fe400078608ff */
[-C--:B------:R-:W-:Y:S02]  /*5a300*/  LEA.HI.X.SX32 R11, R11, R0.reuse, 0x1, P6 ;  /* 0x000000000b0b7211 */ /* 0x080fe400030f0eff */
[----:B------:R-:W-:Y:S02]  /*5a310*/  LEA.HI.X.SX32 R13, R9, R0, 0x1, P3 ;  /* 0x00000000090d7211 */ /* 0x000fe400018f0eff */
[C---:B--2---:R-:W-:Y:S01]  /*5a320*/  ISETP.LT.AND P5, PT, R16.reuse, c[0x0][0x17c], !P0 ;  /* 0x00005f0010007a0c */ /* 0x044fe200047a1270 */
[----:B-----5:R0:W-:Y:S04]  /*5a330*/  @P4 STG.E.U16 [R6.64], R24 ;  /* 0x0000001806004986 */ /* 0x0201e8000c10150a */
[----:B------:R-:W1:Y:S01]  /*5a340*/  LDS.128 R24, [R3+0x5000] ;  /* 0x0050000003187984 */ /* 0x000e620000000c00 */
[----:B0-----:R-:W-:-:S03]  /*5a350*/  IMAD R7, R16, c[0x0][0x198], RZ ;  /* 0x0000660010077a24 */ /* 0x001fc600078e02ff */
[----:B-1----:R-:W-:Y:S01]  /*5a360*/  STL.64 [R1+0xb0], R24 ;  /* 0x0000b01801007387 */ /* 0x002fe20000100a00 */
[----:B------:R-:W-:-:S03]  /*5a370*/  IMAD.MOV.U32 R16, RZ, RZ, R24 ;  /* 0x000000ffff107224 */ /* 0x000fc600078e0018 */
[----:B------:R-:W-:Y:S04]  /*5a380*/  STL.64 [R1+0xb8], R26 ;  /* 0x0000b81a01007387 */ /* 0x000fe80000100a00 */
[----:B------:R-:W0:Y:S04]  /*5a390*/  LDS.128 R24, [R5+0x5000] ;  /* 0x0050000005187984 */ /* 0x000e280000000c00 */
[----:B------:R1:W-:Y:S04]  /*5a3a0*/  @P2 STG.E.U16 [R10.64], R23 ;  /* 0x000000170a002986 */ /* 0x0003e8000c10150a */
[----:B------:R2:W-:Y:S04]  /*5a3b0*/  @P1 STG.E.U16 [R12.64], R20 ;  /* 0x000000140c001986 */ /* 0x0005e8000c10150a */
[----:B-1----:R-:W5:Y:S04]  /*5a3c0*/  LDL.LU R23, [R1+0x11d4] ;  /* 0x0011d40001177983 */ /* 0x002f680000300800 */
[----:B0-----:R-:W-:Y:S01]  /*5a3d0*/  STL.64 [R1+0x90], R24 ;  /* 0x0000901801007387 */ /* 0x001fe20000100a00 */
[----:B--2---:R-:W-:-:S03]  /*5a3e0*/  IMAD.MOV.U32 R20, RZ, RZ, R24 ;  /* 0x000000ffff147224 */ /* 0x004fc600078e0018 */
[----:B------:R-:W-:Y:S04]  /*5a3f0*/  STL.64 [R1+0x98], R26 ;  /* 0x0000981a01007387 */ /* 0x000fe80000100a00 */
[----:B------:R-:W0:Y:S01]  /*5a400*/  LDS.128 R24, [R4+0x5000] ;  /* 0x0050000004187984 */ /* 0x000e220000000c00 */
[----:B------:R-:W-:-:S04]  /*5a410*/  LEA R6, P1, R7, R2, 0x1 ;  /* 0x0000000207067211 */ /* 0x000fc800078208ff */
[----:B------:R-:W-:Y:S01]  /*5a420*/  LEA.HI.X.SX32 R7, R7, R0, 0x1, P1 ;  /* 0x0000000007077211 */ /* 0x000fe200008f0eff */
[C---:B---3--:R-:W-:Y:S01]  /*5a430*/  IMAD R9, R18.reuse, c[0x0][0x198], RZ ;  /* 0x0000660012097a24 */ /* 0x048fe200078e02ff */
[----:B------:R-:W-:-:S03]  /*5a440*/  ISETP.LT.AND P3, PT, R18, c[0x0][0x17c], !P0 ;  /* 0x00005f0012007a0c */ /* 0x000fc60004761270 */
[----:B------:R1:W-:Y:S04]  /*5a450*/  @P5 STG.E.U16 [R6.64], R17 ;  /* 0x0000001106005986 */ /* 0x0003e8000c10150a */
[----:B0-----:R-:W-:Y:S04]  /*5a460*/  STL.64 [R1+0x30], R24 ;  /* 0x0000301801007387 */ /* 0x001fe80000100a00 */
[----:B------:R-:W-:Y:S04]  /*5a470*/  STL.64 [R1+0x38], R26 ;  /* 0x0000381a01007387 */ /* 0x000fe80000100a00 */
[----:B------:R-:W2:Y:S04]  /*5a480*/  LDL.LU R18, [R1+0x11d8] ;  /* 0x0011d80001127983 */ /* 0x000ea80000300800 */
[----:B-1----:R-:W3:Y:S01]  /*5a490*/  LDL.LU R17, [R1+0x11dc] ;  /* 0x0011dc0001117983 */ /* 0x002ee20000300800 */
[C---:B----4-:R-:W-:Y:S01]  /*5a4a0*/  ISETP.LT.AND P2, PT, R15.reuse, c[0x0][0x17c], !P0 ;  /* 0x00005f000f007a0c */ /* 0x050fe20004741270 */
[----:B------:R-:W-:-:S02]  /*5a4b0*/  IMAD R11, R15, c[0x0][0x198], RZ ;  /* 0x000066000f0b7a24 */ /* 0x000fc400078e02ff */
[----:B------:R-:W-:Y:S02]  /*5a4c0*/  IMAD.MOV.U32 R15, RZ, RZ, R24 ;  /* 0x000000ffff0f7224 */ /* 0x000fe400078e0018 */
[----:B------:R-:W0:Y:S01]  /*5a4d0*/  LDS.128 R24, [R8+0x5000] ;  /* 0x0050000008187984 */ /* 0x000e220000000c00 */
[-C--:B------:R-:W-:Y:S02]  /*5a4e0*/  LEA R12, P4, R9, R2.reuse, 0x1 ;  /* 0x00000002090c7211 */ /* 0x080fe400078808ff */
[----:B------:R-:W-:Y:S02]  /*5a4f0*/  LEA R10, P6, R11, R2, 0x1 ;  /* 0x000000020b0a7211 */ /* 0x000fe400078c08ff */
[C---:B------:R-:W-:Y:S01]  /*5a500*/  ISETP.LT.AND P1, PT, R14.reuse, c[0x0][0x17c], !P0 ;  /* 0x00005f000e007a0c */ /* 0x040fe20004721270 */
[----:B------:R-:W-:Y:S01]  /*5a510*/  IMAD R14, R14, c[0x0][0x198], RZ ;  /* 0x000066000e0e7a24 */ /* 0x000fe200078e02ff */
[-C--:B------:R-:W-:Y:S02]  /*5a520*/  LEA.HI.X.SX32 R13, R9, R0.reuse, 0x1, P4 ;  /* 0x00000000090d7211 */ /* 0x080fe400020f0eff */
[----:B------:R-:W-:Y:S01]  /*5a530*/  LEA.HI.X.SX32 R11, R11, R0, 0x1, P6 ;  /* 0x000000000b0b7211 */ /* 0x000fe200030f0eff */
[----:B0-----:R-:W-:Y:S04]  /*5a540*/  STL.64 [R1+0x10], R24 ;  /* 0x0000101801007387 */ /* 0x001fe80000100a00 */
[----:B------:R-:W-:Y:S04]  /*5a550*/  STL.64 [R1+0x18], R26 ;  /* 0x0000181a01007387 */ /* 0x000fe80000100a00 */
[----:B------:R-:W0:Y:S01]  /*5a560*/  LDS.128 R24, [R3+0x6000] ;  /* 0x0060000003187984 */ /* 0x000e220000000c00 */
[----:B------:R-:W-:-:S03]  /*5a570*/  LEA R6, P5, R14, R2, 0x1 ;  /* 0x000000020e067211 */ /* 0x000fc600078a08ff */
[----:B------:R-:W-:Y:S04]  /*5a580*/  @P3 STG.E.U16 [R12.64], R22 ;  /* 0x000000160c003986 */ /* 0x000fe8000c10150a */
[----:B------:R-:W-:Y:S01]  /*5a590*/  @P2 STG.E.U16 [R10.64], R21 ;  /* 0x000000150a002986 */ /* 0x000fe2000c10150a */
[----:B------:R-:W-:-:S05]  /*5a5a0*/  LEA.HI.X.SX32 R7, R14, R0, 0x1, P5 ;  /* 0x000000000e077211 */ /* 0x000fca00028f0eff */
[----:B------:R-:W-:Y:S04]  /*5a5b0*/  @P1 STG.E.U16 [R6.64], R19 ;  /* 0x0000001306001986 */ /* 0x000fe8000c10150a */
[----:B0-----:R-:W-:Y:S01]  /*5a5c0*/  STL.64 [R1+0x50], R24 ;  /* 0x0000501801007387 */ /* 0x001fe20000100a00 */
[----:B------:R-:W-:-:S03]  /*5a5d0*/  IMAD.MOV.U32 R29, RZ, RZ, R27 ;  /* 0x000000ffff1d7224 */ /* 0x000fc600078e001b */
[----:B------:R-:W-:Y:S04]  /*5a5e0*/  STL [R1+0x58], R26 ;  /* 0x0000581a01007387 */ /* 0x000fe80000100800 */
[----:B------:R-:W0:Y:S04]  /*5a5f0*/  LDS.128 R24, [R5+0x6000] ;  /* 0x0060000005187984 */ /* 0x000e280000000c00 */
[----:B------:R-:W4:Y:S04]  /*5a600*/  LDL.LU R14, [R1+0x11e0] ;  /* 0x0011e000010e7983 */ /* 0x000f280000300800 */
[----:B------:R-:W-:Y:S01]  /*5a610*/  STL [R1+0x168c], R29 ;  /* 0x00168c1d01007387 */ /* 0x000fe20000100800 */
[----:B0-----:R-:W-:-:S03]  /*5a620*/  IMAD.MOV.U32 R28, RZ, RZ, R27 ;  /* 0x000000ffff1c7224 */ /* 0x001fc600078e001b */
[----:B------:R-:W-:Y:S04]  /*5a630*/  STL.64 [R1+0x40], R24 ;  /* 0x0000401801007387 */ /* 0x000fe80000100a00 */
[----:B------:R-:W-:Y:S01]  /*5a640*/  STL [R1+0x48], R26 ;  /* 0x0000481a01007387 */ /* 0x000fe20000100800 */
[C---:B-----5:R-:W-:Y:S01]  /*5a650*/  IMAD R9, R23.reuse, c[0x0][0x198], RZ ;  /* 0x0000660017097a24 */ /* 0x060fe200078e02ff */
[----:B------:R-:W-:-:S04]  /*5a660*/  ISETP.LT.AND P4, PT, R23, c[0x0][0x17c], !P0 ;  /* 0x00005f0017007a0c */ /* 0x000fc80004781270 */
[----:B------:R-:W-:-:S04]  /*5a670*/  LEA R12, P2, R9, R2, 0x1 ;  /* 0x00000002090c7211 */ /* 0x000fc800078408ff */
[----:B------:R-:W-:Y:S02]  /*5a680*/  LEA.HI.X.SX32 R13, R9, R0, 0x1, P2 ;  /* 0x00000000090d7211 */ /* 0x000fe400010f0eff */
[----:B------:R-:W5:Y:S04]  /*5a690*/  LDL.LU R9, [R1+0x11e4] ;  /* 0x0011e40001097983 */ /* 0x000f680000300800 */
[----:B------:R-:W-:Y:S04]  /*5a6a0*/  @P4 STG.E.U16 [R12.64], R16 ;  /* 0x000000100c004986 */ /* 0x000fe8000c10150a */
[----:B------:R-:W-:Y:S01]  /*5a6b0*/  STL [R1+0x1690], R28 ;  /* 0x0016901c01007387 */ /* 0x000fe20000100800 */
[C---:B--2---:R-:W-:Y:S01]  /*5a6c0*/  ISETP.LT.AND P1, PT, R18.reuse, c[0x0][0x17c], !P0 ;  /* 0x00005f0012007a0c */ /* 0x044fe20004721270 */
[----:B------:R-:W-:Y:S01]  /*5a6d0*/  IMAD R7, R18, c[0x0][0x198], RZ ;  /* 0x0000660012077a24 */ /* 0x000fe200078e02ff */
[C---:B---3--:R-:W-:Y:S01]  /*5a6e0*/  ISETP.LT.AND P2, PT, R17.reuse, c[0x0][0x17c], !P0 ;  /* 0x00005f0011007a0c */ /* 0x048fe20004741270 */
[----:B------:R-:W-:-:S02]  /*5a6f0*/  IMAD R11, R17, c[0x0][0x198], RZ ;  /* 0x00006600110b7a24 */ /* 0x000fc400078e02ff */
[----:B------:R-:W0:Y:S01]  /*5a700*/  LDS.128 R16, [R4+0x6000] ;  /* 0x0060000004107984 */ /* 0x000e220000000c00 */
[----:B------:R-:W-:-:S04]  /*5a710*/  LEA R6, P4, R7, R2, 0x1 ;  /* 0x0000000207067211 */ /* 0x000fc800078808ff */
[----:B------:R-:W-:-:S05]  /*5a720*/  LEA.HI.X.SX32 R7, R7, R0, 0x1, P4 ;  /* 0x0000000007077211 */ /* 0x000fca00020f0eff */
[----:B------:R-:W-:Y:S01]  /*5a730*/  @P1 STG.E.U16 [R6.64], R20 ;  /* 0x0000001406001986 */ /* 0x000fe2000c10150a */
[----:B0-----:R-:W-:-:S03]  /*5a740*/  IMAD.MOV.U32 R21, RZ, RZ, R16 ;  /* 0x000000ffff157224 */ /* 0x001fc600078e0010 */
[----:B------:R-:W-:Y:S01]  /*5a750*/  STL [R1+0x24], R17 ;  /* 0x0000241101007387 */ /* 0x000fe20000100800 */
[----:B------:R-:W-:Y:S02]  /*5a760*/  IMAD.MOV.U32 R28, RZ, RZ, R18 ;  /* 0x000000ffff1c7224 */ /* 0x000fe400078e0012 */
[----:B------:R-:W-:Y:S01]  /*5a770*/  IMAD.MOV.U32 R27, RZ, RZ, R19 ;  /* 0x000000ffff1b7224 */ /* 0x000fe200078e0013 */
[----:B------:R-:W-:Y:S04]  /*5a780*/  STL [R1+0x16c4], R21 ;  /* 0x0016c41501007387 */ /* 0x000fe80000100800 */
[----:B------:R-:W0:Y:S04]  /*5a790*/  LDS.128 R16, [R8+0x6000] ;  /* 0x0060000008107984 */ /* 0x000e280000000c00 */
[----:B------:R-:W1:Y:S04]  /*5a7a0*/  LDS.128 R20, [R3+0x7000] ;  /* 0x0070000003147984 */ /* 0x000e680000000c00 */
[----:B------:R-:W2:Y:S04]  /*5a7b0*/  LDL.LU R13, [R1+0x11e8] ;  /* 0x0011e800010d7983 */ /* 0x000ea80000300800 */
[----:B------:R-:W-:Y:S04]  /*5a7c0*/  STL [R1+0x16ac], R28 ;  /* 0x0016ac1c01007387 */ /* 0x000fe80000100800 */
[----:B------:R3:W-:Y:S04]  /*5a7d0*/  STL [R1+0x1694], R27 ;  /* 0x0016941b01007387 */ /* 0x0007e80000100800 */
[----:B---3--:R-:W3:Y:S04]  /*5a7e0*/  LDL.LU R27, [R1+0x50] ;  /* 0x00005000011b7983 */ /* 0x008ee80000300800 */
[----:B------:R-:W3:Y:S04]  /*5a7f0*/  LDL.LU R28, [R1+0x40] ;  /* 0x00004000011c7983 */ /* 0x000ee80000300800 */
[----:B0-----:R0:W-:Y:S01]  /*5a800*/  STL [R1+0x16b0], R18 ;  /* 0x0016b01201007387 */ /* 0x0011e20000100800 */
[----:B-1----:R-:W-:-:S03]  /*5a810*/  IMAD.MOV.U32 R29, RZ, RZ, R22 ;  /* 0x000000ffff1d7224 */ /* 0x002fc600078e0016 */
[----:B------:R1:W-:Y:S04]  /*5a820*/  STL [R1+0x1698], R19 ;  /* 0x0016981301007387 */ /* 0x0003e80000100800 */
[----:B------:R-:W3:Y:S01]  /*5a830*/  LDL.LU R24, [R1+0x11ec] ;  /* 0x0011ec0001187983 */ /* 0x000ee20000300800 */
[----:B0-----:R-:W-:Y:S02]  /*5a840*/  IMAD.MOV.U32 R18, RZ, RZ, R20 ;  /* 0x000000ffff127224 */ /* 0x001fe400078e0014 */
[----:B-1----:R-:W-:Y:S02]  /*5a850*/  IMAD.MOV.U32 R19, RZ, RZ, R21 ;  /* 0x000000ffff137224 */ /* 0x002fe400078e0015 */
[----:B------:R-:W3:Y:S04]  /*5a860*/  LDL.LU R21, [R1+0x16c4] ;  /* 0x0016c40001157983 */ /* 0x000ee80000300800 */
[----:B------:R-:W3:Y:S04]  /*5a870*/  LDL.LU R20, [R1+0x11f0] ;  /* 0x0011f00001147983 */ /* 0x000ee80000300800 */
[----:B------:R0:W-:Y:S04]  /*5a880*/  STL [R1+0x16b4], R29 ;  /* 0x0016b41d01007387 */ /* 0x0001e80000100800 */
[----:B0-----:R-:W3:Y:S01]  /*5a890*/  LDL.LU R29, [R1+0x10] ;  /* 0x00001000011d7983 */ /* 0x001ee20000300800 */
[----:B------:R-:W-:Y:S01]  /*5a8a0*/  LEA R10, P5, R11, R2, 0x1 ;  /* 0x000000020b0a7211 */ /* 0x000fe200078a08ff */
[----:B----4-:R-:W-:-:S03]  /*5a8b0*/  IMAD R12, R14, c[0x0][0x198], RZ ;  /* 0x000066000e0c7a24 */ /* 0x010fc600078e02ff */
[----:B------:R-:W-:Y:S02]  /*5a8c0*/  LEA.HI.X.SX32 R11, R11, R0, 0x1, P5 ;  /* 0x000000000b0b7211 */ /* 0x000fe400028f0eff */
[----:B------:R-:W-:-:S03]  /*5a8d0*/  LEA R6, P1, R12, R2, 0x1 ;  /* 0x000000020c067211 */ /* 0x000fc600078208ff */
[----:B------:R0:W-:Y:S01]  /*5a8e0*/  @P2 STG.E.U16 [R10.64], R15 ;  /* 0x0000000f0a002986 */ /* 0x0001e2000c10150a */
[----:B------:R-:W-:Y:S02]  /*5a8f0*/  ISETP.LT.AND P3, PT, R14, c[0x0][0x17c], !P0 ;  /* 0x00005f000e007a0c */ /* 0x000fe40004761270 */
[----:B------:R-:W-:Y:S01]  /*5a900*/  LEA.HI.X.SX32 R7, R12, R0, 0x1, P1 ;  /* 0x000000000c077211 */ /* 0x000fe200008f0eff */
[----:B------:R-:W-:-:S05]  /*5a910*/  IMAD.MOV.U32 R26, RZ, RZ, R23 ;  /* 0x000000ffff1a7224 */ /* 0x000fca00078e0017 */
[----:B------:R-:W-:Y:S01]  /*5a920*/  STL [R1+0x169c], R26 ;  /* 0x00169c1a01007387 */ /* 0x000fe20000100800 */
[C---:B-----5:R-:W-:Y:S01]  /*5a930*/  ISETP.LT.AND P4, PT, R9.reuse, c[0x0][0x17c], !P0 ;  /* 0x00005f0009007a0c */ /* 0x060fe20004781270 */
[----:B------:R-:W-:-:S05]  /*5a940*/  IMAD R9, R9, c[0x0][0x198], RZ ;  /* 0x0000660009097a24 */ /* 0x000fca00078e02ff */
[----:B0-----:R-:W-:-:S04]  /*5a950*/  LEA R10, P5, R9, R2, 0x1 ;  /* 0x00000002090a7211 */ /* 0x001fc800078a08ff */
[----:B------:R-:W-:Y:S02]  /*5a960*/  LEA.HI.X.SX32 R11, R9, R0, 0x1, P5 ;  /* 0x00000000090b7211 */ /* 0x000fe400028f0eff */
[C---:B--2---:R-:W-:Y:S01]  /*5a970*/  ISETP.LT.AND P2, PT, R13.reuse, c[0x0][0x17c], !P0 ;  /* 0x00005f000d007a0c */ /* 0x044fe20004741270 */
[----:B------:R-:W-:Y:S02]  /*5a980*/  IMAD R9, R13, c[0x0][0x198], RZ ;  /* 0x000066000d097a24 */ /* 0x000fe400078e02ff */
[----:B------:R-:W0:Y:S04]  /*5a990*/  LDS.128 R12, [R5+0x7000] ;  /* 0x00700000050c7984 */ /* 0x000e280000000c00 */
[----:B---3--:R-:W-:Y:S04]  /*5a9a0*/  @P3 STG.E.U16 [R6.64], R29 ;  /* 0x0000001d06003986 */ /* 0x008fe8000c10150a */
[----:B------:R-:W1:Y:S04]  /*5a9b0*/  LDS.128 R4, [R4+0x7000] ;  /* 0x0070000004047984 */ /* 0x000e680000000c00 */
[----:B0-----:R0:W-:Y:S04]  /*5a9c0*/  STL [R1+0x16b8], R14 ;  /* 0x0016b80e01007387 */ /* 0x0011e80000100800 */
[----:B------:R-:W-:Y:S04]  /*5a9d0*/  STL [R1+0x16a0], R15 ;  /* 0x0016a00f01007387 */ /* 0x000fe80000100800 */
[----:B------:R-:W2:Y:S04]  /*5a9e0*/  LDL.LU R26, [R1+0x1288] ;  /* 0x00128800011a7983 */ /* 0x000ea80000300800 */
[----:B0-----:R-:W3:Y:S04]  /*5a9f0*/  LDL.LU R14, [R1+0x11f4] ;  /* 0x0011f400010e7983 */ /* 0x001ee80000300800 */
[----:B-1----:R0:W-:Y:S04]  /*5aa00*/  STL [R1+0x16bc], R6 ;  /* 0x0016bc0601007387 */ /* 0x0021e80000100800 */
[----:B------:R-:W-:Y:S04]  /*5aa10*/  STL [R1+0x16a4], R7 ;  /* 0x0016a40701007387 */ /* 0x000fe80000100800 */
[----:B0-----:R-:W4:Y:S04]  /*5aa20*/  LDL.LU R6, [R1+0x11f8] ;  /* 0x0011f80001067983 */ /* 0x001f280000300800 */
[----:B------:R-:W5:Y:S01]  /*5aa30*/  LDL.LU R15, [R1+0x11fc] ;  /* 0x0011fc00010f7983 */ /* 0x000f620000300800 */
[----:B------:R-:W-:-:S03]  /*5aa40*/  LEA R22, P1, R9, R2, 0x1 ;  /* 0x0000000209167211 */ /* 0x000fc600078208ff */
[----:B------:R-:W-:Y:S01]  /*5aa50*/  @P4 STG.E.U16 [R10.64], R27 ;  /* 0x0000001b0a004986 */ /* 0x000fe2000c10150a */
[----:B------:R-:W-:-:S03]  /*5aa60*/  LEA.HI.X.SX32 R23, R9, R0, 0x1, P1 ;  /* 0x0000000009177211 */ /* 0x000fc600008f0eff */
[----:B------:R-:W0:Y:S01]  /*5aa70*/  LDS.128 R8, [R8+0x7000] ;  /* 0x0070000008087984 */ /* 0x000e220000000c00 */
[C---:B------:R-:W-:Y:S01]  /*5aa80*/  IMAD R3, R24.reuse, c[0x0][0x198], RZ ;  /* 0x0000660018037a24 */ /* 0x040fe200078e02ff */
[----:B------:R-:W-:Y:S02]  /*5aa90*/  ISETP.LT.AND P4, PT, R24, c[0x0][0x17c], !P0 ;  /* 0x00005f0018007a0c */ /* 0x000fe40004781270 */
[C---:B------:R-:W-:Y:S02]  /*5aaa0*/  ISETP.LT.AND P1, PT, R20.reuse, c[0x0][0x17c], !P0 ;  /* 0x00005f0014007a0c */ /* 0x040fe40004721270 */
[----:B------:R-:W-:Y:S01]  /*5aab0*/  LEA R24, P3, R3, R2, 0x1 ;  /* 0x0000000203187211 */ /* 0x000fe200078608ff */
[----:B------:R-:W-:-:S03]  /*5aac0*/  IMAD R20, R20, c[0x0][0x198], RZ ;  /* 0x0000660014147a24 */ /* 0x000fc600078e02ff */
[----:B------:R-:W-:Y:S01]  /*5aad0*/  LEA.HI.X.SX32 R25, R3, R0, 0x1, P3 ;  /* 0x0000000003197211 */ /* 0x000fe200018f0eff */
[----:B------:R1:W-:Y:S04]  /*5aae0*/  @P2 STG.E.U16 [R22.64], R28 ;  /* 0x0000001c16002986 */ /* 0x0003e8000c10150a */
[----:B------:R-:W-:Y:S01]  /*5aaf0*/  @P4 STG.E.U16 [R24.64], R21 ;  /* 0x0000001518004986 */ /* 0x000fe2000c10150a */
[----:B-1----:R-:W-:-:S04]  /*5ab00*/  LEA R22, P5, R20, R2, 0x1 ;  /* 0x0000000214167211 */ /* 0x002fc800078a08ff */
[----:B------:R-:W-:Y:S01]  /*5ab10*/  LEA.HI.X.SX32 R23, R20, R0, 0x1, P5 ;  /* 0x0000000014177211 */ /* 0x000fe200028f0eff */
[----:B0-----:R0:W-:Y:S04]  /*5ab20*/  STL [R1+0x16c0], R10 ;  /* 0x0016c00a01007387 */ /* 0x0011e80000100800 */
[----:B------:R1:W-:Y:S04]  /*5ab30*/  STL [R1+0x16a8], R11 ;  /* 0x0016a80b01007387 */ /* 0x0003e80000100800 */
[----:B------:R0:W-:Y:S01]  /*5ab40*/  @P1 STG.E.U16 [R22.64], R16 ;  /* 0x0000001016001986 */ /* 0x0001e2000c10150a */
[C---:B---3--:R-:W-:Y:S01]  /*5ab50*/  ISETP.LT.AND P3, PT, R14.reuse, c[0x0][0x17c], !P0 ;  /* 0x00005f000e007a0c */ /* 0x048fe20004761270 */
[----:B------:R-:W-:-:S02]  /*5ab60*/  IMAD R3, R14, c[0x0][0x198], RZ ;  /* 0x000066000e037a24 */ /* 0x000fc400078e02ff */
[----:B------:R-:W3:Y:S04]  /*5ab70*/  LDL.LU R14, [R1+0x1200] ;  /* 0x00120000010e7983 */ /* 0x000ee80000300800 */
[----:B0-----:R-:W3:Y:S04]  /*5ab80*/  LDL.LU R10, [R1+0x70] ;  /* 0x00007000010a7983 */ /* 0x001ee80000300800 */
[----:B-1----:R-:W3:Y:S01]  /*5ab90*/  LDL.LU R11, [R1+0x128c] ;  /* 0x00128c00010b7983 */ /* 0x002ee20000300800 */
[----:B------:R-:W-:-:S04]  /*5aba0*/  LEA R24, P6, R3, R2, 0x1 ;  /* 0x0000000203187211 */ /* 0x000fc800078c08ff */
[----:B------:R-:W-:Y:S02]  /*5abb0*/  LEA.HI.X.SX32 R25, R3, R0, 0x1, P6 ;  /* 0x0000000003197211 */ /* 0x000fe400030f0eff */
[C---:B----4-:R-:W-:Y:S01]  /*5abc0*/  ISETP.LT.AND P4, PT, R6.reuse, c[0x0][0x17c], !P0 ;  /* 0x00005f0006007a0c */ /* 0x050fe20004781270 */
[----:B------:R-:W-:Y:S02]  /*5abd0*/  IMAD R20, R6, c[0x0][0x198], RZ ;  /* 0x0000660006147a24 */ /* 0x000fe400078e02ff */
[----:B------:R-:W4:Y:S01]  /*5abe0*/  LDL.LU R6, [R1+0x1204] ;  /* 0x0012040001067983 */ /* 0x000f220000300800 */
[C---:B-----5:R-:W-:Y:S01]  /*5abf0*/  ISETP.LT.AND P1, PT, R15.reuse, c[0x0][0x17c], !P0 ;  /* 0x00005f000f007a0c */ /* 0x060fe20004721270 */
[----:B------:R-:W-:Y:S02]  /*5ac00*/  IMAD R3, R15, c[0x0][0x198], RZ ;  /* 0x000066000f037a24 */ /* 0x000fe400078e02ff */
[----:B------:R-:W5:Y:S04]  /*5ac10*/  LDL.LU R7, [R1+0x60] ;  /* 0x0000600001077983 */ /* 0x000f680000300800 */
[----:B------:R-:W5:Y:S01]  /*5ac20*/  LDL.LU R15, [R1+0x1208] ;  /* 0x00120800010f7983 */ /* 0x000f620000300800 */
[----:B------:R-:W-:-:S03]  /*5ac30*/  LEA R22, P5, R20, R2, 0x1 ;  /* 0x0000000214167211 */ /* 0x000fc600078a08ff */
[----:B------:R0:W-:Y:S01]  /*5ac40*/  @P3 STG.E.U16 [R24.64], R18 ;  /* 0x0000001218003986 */ /* 0x0001e2000c10150a */
[----:B------:R-:W-:Y:S02]  /*5ac50*/  LEA.HI.X.SX32 R23, R20, R0, 0x1, P5 ;  /* 0x0000000014177211 */ /* 0x000fe400028f0eff */
[----:B0-----:R-:W-:-:S04]  /*5ac60*/  LEA R24, P3, R3, R2, 0x1 ;  /* 0x0000000203187211 */ /* 0x001fc800078608ff */
[----:B------:R-:W-:Y:S01]  /*5ac70*/  LEA.HI.X.SX32 R25, R3, R0, 0x1, P3 ;  /* 0x0000000003197211 */ /* 0x000fe200018f0eff */
[----:B------:R0:W-:Y:S01]  /*5ac80*/  @P4 STG.E.U16 [R22.64], R12 ;  /* 0x0000000c16004986 */ /* 0x0001e2000c10150a */
[----:B--2---:R-:W-:-:S03]  /*5ac90*/  ISETP.LT.AND P2, PT, R26, c[0x0][0x17c], !P0 ;  /* 0x00005f001a007a0c */ /* 0x004fc60004741270 */
[----:B------:R1:W-:Y:S01]  /*5aca0*/  @P1 STG.E.U16 [R24.64], R4 ;  /* 0x0000000418001986 */ /* 0x0003e2000c10150a */
[C---:B---3--:R-:W-:Y:S01]  /*5acb0*/  ISETP.LT.AND P6, PT, R14.reuse, c[0x0][0x17c], !P0 ;  /* 0x00005f000e007a0c */ /* 0x048fe200047c1270 */
[----:B------:R-:W-:Y:S02]  /*5acc0*/  IMAD R20, R14, c[0x0][0x198], RZ ;  /* 0x000066000e147a24 */ /* 0x000fe400078e02ff */
[----:B------:R-:W2:Y:S01]  /*5acd0*/  LDL.LU R14, [R1+0x80] ;  /* 0x00008000010e7983 */ /* 0x000ea20000300800 */
[----:B------:R-:W-:-:S03]  /*5ace0*/  ISETP.LT.AND P3, PT, R11, c[0x0][0x17c], !P0 ;  /* 0x00005f000b007a0c */ /* 0x000fc60004761270 */
[----:B------:R-:W3:Y:S01]  /*5acf0*/  LDL.LU R11, [R1+0x120c] ;  /* 0x00120c00010b7983 */ /* 0x000ee20000300800 */
[----:B0-----:R-:W-:-:S04]  /*5ad00*/  LEA R22, P5, R20, R2, 0x1 ;  /* 0x0000000214167211 */ /* 0x001fc800078a08ff */
[----:B------:R-:W-:Y:S02]  /*5ad10*/  LEA.HI.X.SX32 R23, R20, R0, 0x1, P5 ;  /* 0x0000000014177211 */ /* 0x000fe400028f0eff */
[----:B-1----:R-:W-:Y:S02]  /*5ad20*/  PRMT R4, R10, 0x7632, R4 ;  /* 0x000076320a047816 */ /* 0x002fe40000000004 */
[C---:B----4-:R-:W-:Y:S01]  /*5ad30*/  ISETP.LT.AND P4, PT, R6.reuse, c[0x0][0x17c], !P0 ;  /* 0x00005f0006007a0c */ /* 0x050fe20004781270 */
[----:B------:R-:W-:Y:S02]  /*5ad40*/  IMAD R3, R6, c[0x0][0x198], RZ ;  /* 0x0000660006037a24 */ /* 0x000fe400078e02ff */
[----:B------:R-:W4:Y:S01]  /*5ad50*/  LDL.LU R6, [R1+0x120] ;  /* 0x0001200001067983 */ /* 0x000f220000300800 */
[C---:B-----5:R-:W-:Y:S01]  /*5ad60*/  ISETP.LT.AND P1, PT, R15.reuse, c[0x0][0x17c], !P0 ;  /* 0x00005f000f007a0c */ /* 0x060fe20004721270 */
[----:B------:R-:W-:Y:S02]  /*5ad70*/  IMAD R20, R15, c[0x0][0x198], RZ ;  /* 0x000066000f147a24 */ /* 0x000fe400078e02ff */
[----:B------:R-:W5:Y:S04]  /*5ad80*/  LDL.LU R15, [R1+0x1210] ;  /* 0x00121000010f7983 */ /* 0x000f680000300800 */
[----:B------:R-:W5:Y:S04]  /*5ad90*/  LDL.LU R26, [R1+0x170] ;  /* 0x00017000011a7983 */ /* 0x000f680000300800 */
[----:B------:R-:W5:Y:S01]  /*5ada0*/  LDL.LU R10, [R1+0x1214] ;  /* 0x00121400010a7983 */ /* 0x000f620000300800 */
[----:B------:R-:W-:-:S03]  /*5adb0*/  LEA R24, P5, R3, R2, 0x1 ;  /* 0x0000000203187211 */ /* 0x000fc600078a08ff */
[----:B------:R0:W-:Y:S01]  /*5adc0*/  @P6 STG.E.U16 [R22.64], R8 ;  /* 0x0000000816006986 */ /* 0x0001e2000c10150a */
[----:B------:R-:W-:-:S05]  /*5add0*/  LEA.HI.X.SX32 R25, R3, R0, 0x1, P5 ;  /* 0x0000000003197211 */ /* 0x000fca00028f0eff */
[----:B------:R1:W-:Y:S01]  /*5ade0*/  @P4 STG.E.U16 [R24.64], R4 ;  /* 0x0000000418004986 */ /* 0x0003e2000c10150a */
[----:B0-----:R-:W-:-:S04]  /*5adf0*/  LEA R22, P6, R20, R2, 0x1 ;  /* 0x0000000214167211 */ /* 0x001fc800078c08ff */
[----:B------:R-:W-:Y:S02]  /*5ae00*/  LEA.HI.X.SX32 R23, R20, R0, 0x1, P6 ;  /* 0x0000000014177211 */ /* 0x000fe400030f0eff */
[----:B------:R-:W-:-:S05]  /*5ae10*/  PRMT R8, R7, 0x7632, R8 ;  /* 0x0000763207087816 */ /* 0x000fca0000000008 */
[----:B------:R-:W-:Y:S01]  /*5ae20*/  @P1 STG.E.U16 [R22.64], R8 ;  /* 0x0000000816001986 */ /* 0x000fe2000c10150a */
[C---:B---3--:R-:W-:Y:S01]  /*5ae30*/  IMAD R3, R11.reuse, c[0x0][0x198], RZ ;  /* 0x000066000b037a24 */ /* 0x048fe200078e02ff */
[----:B------:R-:W-:Y:S02]  /*5ae40*/  ISETP.LT.AND P5, PT, R11, c[0x0][0x17c], !P0 ;  /* 0x00005f000b007a0c */ /* 0x000fe400047a1270 */
[----:B------:R-:W3:Y:S02]  /*5ae50*/  LDL.LU R11, [R1+0x1218] ;  /* 0x00121800010b7983 */ /* 0x000ee40000300800 */
[C---:B-1----:R-:W-:Y:S02]  /*5ae60*/  LEA R24, P6, R3.reuse, R2, 0x1 ;  /* 0x0000000203187211 */ /* 0x042fe400078c08ff */
[----:B--2---:R-:W-:Y:S01]  /*5ae70*/  PRMT R4, R14, 0x7632, R4 ;  /* 0x000076320e047816 */ /* 0x004fe20000000004 */
[----:B------:R-:W2:Y:S01]  /*5ae80*/  LDL.LU R7, [R1+0x150] ;  /* 0x0001500001077983 */ /* 0x000ea20000300800 */
[----:B------:R-:W-:-:S05]  /*5ae90*/  LEA.HI.X.SX32 R25, R3, R0, 0x1, P6 ;  /* 0x0000000003197211 */ /* 0x000fca00030f0eff */
[----:B------:R4:W-:Y:S02]  /*5aea0*/  @P5 STG.E.U16 [R24.64], R4 ;  /* 0x0000000418005986 */ /* 0x0009e4000c10150a */
[----:B----4-:R-:W-:Y:S02]  /*5aeb0*/  PRMT R4, R6, 0x7632, R4 ;  /* 0x0000763206047816 */ /* 0x010fe40000000004 */
[C---:B-----5:R-:W-:Y:S01]  /*5aec0*/  ISETP.LT.AND P4, PT, R15.reuse, c[0x0][0x17c], !P0 ;  /* 0x00005f000f007a0c */ /* 0x060fe20004781270 */
[----:B------:R-:W-:Y:S02]  /*5aed0*/  IMAD R20, R15, c[0x0][0x198], RZ ;  /* 0x000066000f147a24 */ /* 0x000fe400078e02ff */
[----:B------:R-:W4:Y:S01]  /*5aee0*/  LDL.LU R15, [R1+0x190] ;  /* 0x00019000010f7983 */ /* 0x000f220000300800 */
[C---:B------:R-:W-:Y:S01]  /*5aef0*/  ISETP.LT.AND P1, PT, R10.reuse, c[0x0][0x17c], !P0 ;  /* 0x00005f000a007a0c */ /* 0x040fe20004721270 */
[----:B------:R-:W-:Y:S02]  /*5af00*/  IMAD R3, R10, c[0x0][0x198], RZ ;  /* 0x000066000a037a24 */ /* 0x000fe400078e02ff */
[----:B------:R-:W5:Y:S04]  /*5af10*/  LDL.LU R10, [R1+0x121c] ;  /* 0x00121c00010a7983 */ /* 0x000f680000300800 */
[----:B------:R-:W5:Y:S04]  /*5af20*/  LDL.LU R14, [R1+0x1b0] ;  /* 0x0001b000010e7983 */ /* 0x000f680000300800 */
[----:B------:R-:W5:Y:S01]  /*5af30*/  LDL.LU R6, [R1+0x1220] ;  /* 0x0012200001067983 */ /* 0x000f620000300800 */
[----:B------:R-:W-:-:S02]  /*5af40*/  LEA R22, P6, R20, R2, 0x1 ;  /* 0x0000000214167211 */ /* 0x000fc400078c08ff */
[C---:B------:R-:W-:Y:S02]  /*5af50*/  LEA R24, P5, R3.reuse, R2, 0x1 ;  /* 0x0000000203187211 */ /* 0x040fe400078a08ff */
[-C--:B------:R-:W-:Y:S02]  /*5af60*/  LEA.HI.X.SX32 R23, R20, R0.reuse, 0x1, P6 ;  /* 0x0000000014177211 */ /* 0x080fe400030f0eff */
[----:B------:R-:W-:-:S03]  /*5af70*/  LEA.HI.X.SX32 R25, R3, R0, 0x1, P5 ;  /* 0x0000000003197211 */ /* 0x000fc600028f0eff */
[----:B------:R0:W-:Y:S01]  /*5af80*/  @P4 STG.E.U16 [R22.64], R4 ;  /* 0x0000000416004986 */ /* 0x0001e2000c10150a */
[----:B------:R-:W-:-:S05]  /*5af90*/  PRMT R3, R26, 0x7632, R3 ;  /* 0x000076321a037816 */ /* 0x000fca0000000003 */
[----:B------:R-:W-:Y:S01]  /*5afa0*/  @P1 STG.E.U16 [R24.64], R3 ;  /* 0x0000000318001986 */ /* 0x000fe2000c10150a */
[C---:B---3--:R-:W-:Y:S01]  /*5afb0*/  IMAD R20, R11.reuse, c[0x0][0x198], RZ ;  /* 0x000066000b147a24 */ /* 0x048fe200078e02ff */
[----:B------:R-:W-:Y:S02]  /*5afc0*/  ISETP.LT.AND P6, PT, R11, c[0x0][0x17c], !P0 ;  /* 0x00005f000b007a0c */ /* 0x000fe400047c1270 */
[----:B------:R-:W3:Y:S02]  /*5afd0*/  LDL.LU R11, [R1+0x1224] ;  /* 0x00122400010b7983 */ /* 0x000ee40000300800 */
[C---:B0-----:R-:W-:Y:S02]  /*5afe0*/  LEA R22, P5, R20.reuse, R2, 0x1 ;  /* 0x0000000214167211 */ /* 0x041fe400078a08ff */
        /* <DEDUP_REMOVED lines=47> */
[----:B0-----:R-:W-:Y:S02]  /*5b2e0*/  LEA R22, P4, R20, R2, 0x1 ;  /* 0x0000000214167211 */ /* 0x001fe400078808ff */
        /* <DEDUP_REMOVED lines=11> */
[----:B------:R-:W4:Y:S04]  /*5b3a0*/  LDL.LU R14, [R1+0xe0] ;  /* 0x0000e000010e7983 */ /* 0x000f280000300800 */
[----:B------:R-:W4:Y:S01]  /*5b3b0*/  LDL.LU R6, [R1+0x1244] ;  /* 0x0012440001067983 */ /* 0x000f220000300800 */
[----:B------:R-:W-:-:S02]  /*5b3c0*/  LEA R24, P5, R3, R2, 0x1 ;  /* 0x0000000203187211 */ /* 0x000fc400078a08ff */
[C---:B------:R-:W-:Y:S02]  /*5b3d0*/  LEA R22, P6, R20.reuse, R2, 0x1 ;  /* 0x0000000214167211 */ /* 0x040fe400078c08ff */
[-C--:B------:R-:W-:Y:S02]  /*5b3e0*/  LEA.HI.X.SX32 R25, R3, R0.reuse, 0x1, P5 ;  /* 0x0000000003197211 */ /* 0x080fe400028f0eff */
[----:B------:R-:W-:Y:S02]  /*5b3f0*/  LEA.HI.X.SX32 R23, R20, R0, 0x1, P6 ;  /* 0x0000000014177211 */ /* 0x000fe400030f0eff */
[----:B------:R-:W-:Y:S01]  /*5b400*/  PRMT R8, R26, 0x7632, R8 ;  /* 0x000076321a087816 */ /* 0x000fe20000000008 */
[----:B------:R0:W-:Y:S04]  /*5b410*/  @P1 STG.E.U16 [R24.64], R4 ;  /* 0x0000000418001986 */ /* 0x0001e8000c10150a */
[----:B------:R1:W-:Y:S01]  /*5b420*/  @P4 STG.E.U16 [R22.64], R8 ;  /* 0x0000000816004986 */ /* 0x0003e2000c10150a */
[C---:B---3--:R-:W-:Y:S01]  /*5b430*/  ISETP.LT.AND P5, PT, R11.reuse, c[0x0][0x17c], !P0 ;  /* 0x00005f000b007a0c */ /* 0x048fe200047a1270 */
[----:B------:R-:W-:-:S02]  /*5b440*/  IMAD R3, R11, c[0x0][0x198], RZ ;  /* 0x000066000b037a24 */ /* 0x000fc400078e02ff */
[----:B------:R-:W3:Y:S03]  /*5b450*/  LDL.LU R11, [R1+0x1248] ;  /* 0x00124800010b7983 */ /* 0x000ee60000300800 */
[C---:B0-----:R-:W-:Y:S01]  /*5b460*/  LEA R24, P1, R3.reuse, R2, 0x1 ;  /* 0x0000000203187211 */ /* 0x041fe200078208ff */
[----:B------:R-:W3:Y:S03]  /*5b470*/  LDL.LU R26, [R1+0xa0] ;  /* 0x0000a000011a7983 */ /* 0x000ee60000300800 */
[----:B------:R-:W-:Y:S02]  /*5b480*/  LEA.HI.X.SX32 R25, R3, R0, 0x1, P1 ;  /* 0x0000000003197211 */ /* 0x000fe400008f0eff */
[----:B--2---:R-:W-:Y:S02]  /*5b490*/  PRMT R4, R7, 0x7632, R4 ;  /* 0x0000763207047816 */ /* 0x004fe40000000004 */
[C---:B-----5:R-:W-:Y:S01]  /*5b4a0*/  ISETP.LT.AND P4, PT, R10.reuse, c[0x0][0x17c], !P0 ;  /* 0x00005f000a007a0c */ /* 0x060fe20004781270 */
[----:B------:R-:W-:-:S02]  /*5b4b0*/  IMAD R20, R10, c[0x0][0x198], RZ ;  /* 0x000066000a147a24 */ /* 0x000fc400078e02ff */
[----:B------:R-:W2:Y:S01]  /*5b4c0*/  LDL.LU R10, [R1+0xd0] ;  /* 0x0000d000010a7983 */ /* 0x000ea20000300800 */
[C---:B----4-:R-:W-:Y:S01]  /*5b4d0*/  ISETP.LT.AND P1, PT, R6.reuse, c[0x0][0x17c], !P0 ;  /* 0x00005f0006007a0c */ /* 0x050fe20004721270 */
[----:B------:R-:W-:Y:S02]  /*5b4e0*/  IMAD R3, R6, c[0x0][0x198], RZ ;  /* 0x0000660006037a24 */ /* 0x000fe400078e02ff */
[----:B------:R-:W4:Y:S04]  /*5b4f0*/  LDL.LU R6, [R1+0x124c] ;  /* 0x00124c0001067983 */ /* 0x000f280000300800 */
[----:B------:R-:W5:Y:S01]  /*5b500*/  LDL.LU R7, [R1+0xc0] ;  /* 0x0000c00001077983 */ /* 0x000f620000300800 */
[----:B-1----:R-:W-:-:S03]  /*5b510*/  LEA R22, P6, R20, R2, 0x1 ;  /* 0x0000000214167211 */ /* 0x002fc600078c08ff */
[----:B------:R0:W-:Y:S01]  /*5b520*/  @P5 STG.E.U16 [R24.64], R4 ;  /* 0x0000000418005986 */ /* 0x0001e2000c10150a */
[----:B------:R-:W-:Y:S02]  /*5b530*/  LEA.HI.X.SX32 R23, R20, R0, 0x1, P6 ;  /* 0x0000000014177211 */ /* 0x000fe400030f0eff */
[----:B0-----:R-:W-:Y:S02]  /*5b540*/  LEA R24, P5, R3, R2, 0x1 ;  /* 0x0000000203187211 */ /* 0x001fe400078a08ff */
[----:B------:R-:W-:Y:S02]  /*5b550*/  PRMT R4, R15, 0x7632, R4 ;  /* 0x000076320f047816 */ /* 0x000fe40000000004 */
[----:B------:R-:W-:Y:S01]  /*5b560*/  LEA.HI.X.SX32 R25, R3, R0, 0x1, P5 ;  /* 0x0000000003197211 */ /* 0x000fe200028f0eff */
[----:B------:R-:W5:Y:S01]  /*5b570*/  LDL.LU R15, [R1+0xb0] ;  /* 0x0000b000010f7983 */ /* 0x000f620000300800 */
[----:B------:R-:W-:-:S03]  /*5b580*/  PRMT R3, R14, 0x7632, R3 ;  /* 0x000076320e037816 */ /* 0x000fc60000000003 */
[----:B------:R-:W-:Y:S04]  /*5b590*/  @P4 STG.E.U16 [R22.64], R4 ;  /* 0x0000000416004986 */ /* 0x000fe8000c10150a */
[----:B------:R0:W-:Y:S01]  /*5b5a0*/  @P1 STG.E.U16 [R24.64], R3 ;  /* 0x0000000318001986 */ /* 0x0001e2000c10150a */
[C---:B---3--:R-:W-:Y:S01]  /*5b5b0*/  ISETP.LT.AND P6, PT, R11.reuse, c[0x0][0x17c], !P0 ;  /* 0x00005f000b007a0c */ /* 0x048fe200047c1270 */
[----:B------:R-:W-:Y:S02]  /*5b5c0*/  IMAD R20, R11, c[0x0][0x198], RZ ;  /* 0x000066000b147a24 */ /* 0x000fe400078e02ff */
[----:B------:R-:W3:Y:S04]  /*5b5d0*/  LDL.LU R11, [R1+0x1254] ;  /* 0x00125400010b7983 */ /* 0x000ee80000300800 */
[----:B------:R-:W3:Y:S04]  /*5b5e0*/  LDL.LU R14, [R1+0x90] ;  /* 0x00009000010e7983 */ /* 0x000ee80000300800 */
[----:B0-----:R-:W3:Y:S01]  /*5b5f0*/  LDL.LU R25, [R1+0x1250] ;  /* 0x0012500001197983 */ /* 0x001ee20000300800 */
[----:B------:R-:W-:-:S02]  /*5b600*/  LEA R22, P5, R20, R2, 0x1 ;  /* 0x0000000214167211 */ /* 0x000fc400078a08ff */
[----:B------:R-:W-:Y:S02]  /*5b610*/  PRMT R4, R26, 0x7632, R4 ;  /* 0x000076321a047816 */ /* 0x000fe40000000004 */
[----:B------:R-:W-:-:S05]  /*5b620*/  LEA.HI.X.SX32 R23, R20, R0, 0x1, P5 ;  /* 0x0000000014177211 */ /* 0x000fca00028f0eff */
[----:B------:R2:W-:Y:S02]  /*5b630*/  @P6 STG.E.U16 [R22.64], R4 ;  /* 0x0000000416006986 */ /* 0x0005e4000c10150a */
[----:B--2---:R-:W-:Y:S02]  /*5b640*/  PRMT R4, R10, 0x7632, R4 ;  /* 0x000076320a047816 */ /* 0x004fe40000000004 */
[C---:B----4-:R-:W-:Y:S01]  /*5b650*/  ISETP.LT.AND P4, PT, R6.reuse, c[0x0][0x17c], !P0 ;  /* 0x00005f0006007a0c */ /* 0x050fe20004781270 */
[----:B------:R-:W-:Y:S02]  /*5b660*/  IMAD R3, R6, c[0x0][0x198], RZ ;  /* 0x0000660006037a24 */ /* 0x000fe400078e02ff */
[----:B------:R-:W2:Y:S01]  /*5b670*/  LDL.LU R6, [R1+0x1258] ;  /* 0x0012580001067983 */ /* 0x000ea20000300800 */
[----:B-----5:R-:W-:-:S03]  /*5b680*/  PRMT R8, R7, 0x7632, R8 ;  /* 0x0000763207087816 */ /* 0x020fc60000000008 */
[----:B------:R-:W4:Y:S04]  /*5b690*/  LDL.LU R26, [R1+0x30] ;  /* 0x00003000011a7983 */ /* 0x000f280000300800 */
[----:B------:R-:W5:Y:S04]  /*5b6a0*/  LDL.LU R10, [R1+0x125c] ;  /* 0x00125c00010a7983 */ /* 0x000f680000300800 */
[----:B------:R-:W4:Y:S01]  /*5b6b0*/  LDL.LU R7, [R1+0x1260] ;  /* 0x0012600001077983 */ /* 0x000f220000300800 */
[----:B------:R-:W-:Y:S01]  /*5b6c0*/  LEA R24, P5, R3, R2, 0x1 ;  /* 0x0000000203187211 */ /* 0x000fe200078a08ff */
[C---:B---3--:R-:W-:Y:S01]  /*5b6d0*/  IMAD R20, R25.reuse, c[0x0][0x198], RZ ;  /* 0x0000660019147a24 */ /* 0x048fe200078e02ff */
[----:B------:R-:W-:-:S02]  /*5b6e0*/  ISETP.LT.AND P1, PT, R25, c[0x0][0x17c], !P0 ;  /* 0x00005f0019007a0c */ /* 0x000fc40004721270 */
[----:B------:R-:W-:Y:S01]  /*5b6f0*/  LEA.HI.X.SX32 R25, R3, R0, 0x1, P5 ;  /* 0x0000000003197211 */ /* 0x000fe200028f0eff */
[----:B------:R-:W-:Y:S01]  /*5b700*/  IMAD R3, R11, c[0x0][0x198], RZ ;  /* 0x000066000b037a24 */ /* 0x000fe200078e02ff */
[----:B------:R-:W-:-:S03]  /*5b710*/  LEA R22, P6, R20, R2, 0x1 ;  /* 0x0000000214167211 */ /* 0x000fc600078c08ff */
[----:B------:R0:W-:Y:S01]  /*5b720*/  @P4 STG.E.U16 [R24.64], R4 ;  /* 0x0000000418004986 */ /* 0x0001e2000c10150a */
[----:B------:R-:W-:-:S05]  /*5b730*/  LEA.HI.X.SX32 R23, R20, R0, 0x1, P6 ;  /* 0x0000000014177211 */ /* 0x000fca00030f0eff */
[----:B------:R1:W-:Y:S01]  /*5b740*/  @P1 STG.E.U16 [R22.64], R8 ;  /* 0x0000000816001986 */ /* 0x0003e2000c10150a */
[----:B0-----:R-:W-:-:S04]  /*5b750*/  LEA R24, P6, R3, R2, 0x1 ;  /* 0x0000000203187211 */ /* 0x001fc800078c08ff */
[----:B------:R-:W-:Y:S02]  /*5b760*/  LEA.HI.X.SX32 R25, R3, R0, 0x1, P6 ;  /* 0x0000000003197211 */ /* 0x000fe400030f0eff */
[C---:B--2---:R-:W-:Y:S01]  /*5b770*/  ISETP.LT.AND P4, PT, R6.reuse, c[0x0][0x17c], !P0 ;  /* 0x00005f0006007a0c */ /* 0x044fe20004781270 */
[----:B------:R-:W-:Y:S02]  /*5b780*/  IMAD R20, R6, c[0x0][0x198], RZ ;  /* 0x0000660006147a24 */ /* 0x000fe400078e02ff */
[----:B------:R-:W2:Y:S03]  /*5b790*/  LDL.LU R6, [R1+0x1264] ;  /* 0x0012640001067983 */ /* 0x000ea60000300800 */
[----:B-1----:R-:W-:Y:S02]  /*5b7a0*/  LEA R22, P6, R20, R2, 0x1 ;  /* 0x0000000214167211 */ /* 0x002fe400078c08ff */
[C---:B-----5:R-:W-:Y:S01]  /*5b7b0*/  ISETP.LT.AND P1, PT, R10.reuse, c[0x0][0x17c], !P0 ;  /* 0x00005f000a007a0c */ /* 0x060fe20004721270 */
[----:B------:R-:W-:Y:S01]  /*5b7c0*/  IMAD R3, R10, c[0x0][0x198], RZ ;  /* 0x000066000a037a24 */ /* 0x000fe200078e02ff */
[----:B------:R-:W-:Y:S01]  /*5b7d0*/  LEA.HI.X.SX32 R23, R20, R0, 0x1, P6 ;  /* 0x0000000014177211 */ /* 0x000fe200030f0eff */
[----:B------:R-:W3:Y:S01]  /*5b7e0*/  LDL.LU R10, [R1+0x1268] ;  /* 0x00126800010a7983 */ /* 0x000ee20000300800 */
[C---:B----4-:R-:W-:Y:S01]  /*5b7f0*/  ISETP.LT.AND P6, PT, R7.reuse, c[0x0][0x17c], !P0 ;  /* 0x00005f0007007a0c */ /* 0x050fe200047c1270 */
[----:B------:R-:W-:-:S02]  /*5b800*/  IMAD R20, R7, c[0x0][0x198], RZ ;  /* 0x0000660007147a24 */ /* 0x000fc400078e02ff */
[----:B------:R-:W4:Y:S01]  /*5b810*/  LDL.LU R7, [R1+0x126c] ;  /* 0x00126c0001077983 */ /* 0x000f220000300800 */
[----:B------:R-:W-:Y:S02]  /*5b820*/  ISETP.LT.AND P5, PT, R11, c[0x0][0x17c], !P0 ;  /* 0x00005f000b007a0c */ /* 0x000fe400047a1270 */
[----:B------:R-:W-:-:S11]  /*5b830*/  PRMT R4, R15, 0x7632, R4 ;  /* 0x000076320f047816 */ /* 0x000fd60000000004 */
[----:B------:R0:W-:Y:S02]  /*5b840*/  @P5 STG.E.U16 [R24.64], R4 ;  /* 0x0000000418005986 */ /* 0x0001e4000c10150a */
[C---:B0-----:R-:W-:Y:S02]  /*5b850*/  LEA R24, P5, R3.reuse, R2, 0x1 ;  /* 0x0000000203187211 */ /* 0x041fe400078a08ff */
[----:B------:R-:W-:Y:S02]  /*5b860*/  PRMT R4, R14, 0x7632, R4 ;  /* 0x000076320e047816 */ /* 0x000fe40000000004 */
[----:B------:R-:W5:Y:S01]  /*5b870*/  LDL.LU R14, [R1+0x1270] ;  /* 0x00127000010e7983 */ /* 0x000f620000300800 */
[----:B------:R-:W-:Y:S02]  /*5b880*/  LEA.HI.X.SX32 R25, R3, R0, 0x1, P5 ;  /* 0x0000000003197211 */ /* 0x000fe400028f0eff */
[----:B------:R-:W-:Y:S01]  /*5b890*/  PRMT R3, R26, 0x7632, R3 ;  /* 0x000076321a037816 */ /* 0x000fe20000000003 */
[----:B------:R-:W5:Y:S04]  /*5b8a0*/  LDL.LU R11, [R1+0x1274] ;  /* 0x00127400010b7983 */ /* 0x000f680000300800 */
[----:B------:R0:W-:Y:S04]  /*5b8b0*/  @P4 STG.E.U16 [R22.64], R4 ;  /* 0x0000000416004986 */ /* 0x0001e8000c10150a */
[----:B------:R2:W-:Y:S01]  /*5b8c0*/  @P1 STG.E.U16 [R24.64], R3 ;  /* 0x0000000318001986 */ /* 0x0005e2000c10150a */
[----:B0-----:R-:W-:-:S04]  /*5b8d0*/  LEA R22, P5, R20, R2, 0x1 ;  /* 0x0000000214167211 */ /* 0x001fc800078a08ff */
[----:B------:R-:W-:Y:S01]  /*5b8e0*/  LEA.HI.X.SX32 R23, R20, R0, 0x1, P5 ;  /* 0x0000000014177211 */ /* 0x000fe200028f0eff */
[C---:B--2---:R-:W-:Y:S01]  /*5b8f0*/  IMAD R3, R6.reuse, c[0x0][0x198], RZ ;  /* 0x0000660006037a24 */ /* 0x044fe200078e02ff */
[----:B------:R-:W-:Y:S02]  /*5b900*/  ISETP.LT.AND P4, PT, R6, c[0x0][0x17c], !P0 ;  /* 0x00005f0006007a0c */ /* 0x000fe40004781270 */
[----:B------:R-:W2:Y:S02]  /*5b910*/  LDL.LU R6, [R1+0x1278] ;  /* 0x0012780001067983 */ /* 0x000ea40000300800 */
[C---:B------:R-:W-:Y:S02]  /*5b920*/  LEA R24, P5, R3.reuse, R2, 0x1 ;  /* 0x0000000203187211 */ /* 0x040fe400078a08ff */
[C---:B---3--:R-:W-:Y:S01]  /*5b930*/  ISETP.LT.AND P1, PT, R10.reuse, c[0x0][0x17c], !P0 ;  /* 0x00005f000a007a0c */ /* 0x048fe20004721270 */
[----:B------:R-:W-:Y:S01]  /*5b940*/  IMAD R20, R10, c[0x0][0x198], RZ ;  /* 0x000066000a147a24 */ /* 0x000fe200078e02ff */
[----:B------:R-:W-:Y:S01]  /*5b950*/  LEA.HI.X.SX32 R25, R3, R0, 0x1, P5 ;  /* 0x0000000003197211 */ /* 0x000fe200028f0eff */
[----:B------:R-:W3:Y:S01]  /*5b960*/  LDL.LU R10, [R1+0x1280] ;  /* 0x00128000010a7983 */ /* 0x000ee20000300800 */
[C---:B----4-:R-:W-:Y:S01]  /*5b970*/  ISETP.LT.AND P5, PT, R7.reuse, c[0x0][0x17c], !P0 ;  /* 0x00005f0007007a0c */ /* 0x050fe200047a1270 */
[----:B------:R-:W-:-:S02]  /*5b980*/  IMAD R3, R7, c[0x0][0x198], RZ ;  /* 0x0000660007037a24 */ /* 0x000fc400078e02ff */
[----:B------:R-:W4:Y:S01]  /*5b990*/  LDL.LU R7, [R1+0x127c] ;  /* 0x00127c0001077983 */ /* 0x000f220000300800 */
[----:B------:R-:W-:-:S05]  /*5b9a0*/  PRMT R4, R29, 0x7632, R4 ;  /* 0x000076321d047816 */ /* 0x000fca0000000004 */
[----:B------:R0:W-:Y:S01]  /*5b9b0*/  @P6 STG.E.U16 [R22.64], R4 ;  /* 0x0000000416006986 */ /* 0x0001e2000c10150a */
[----:B------:R-:W-:Y:S02]  /*5b9c0*/  PRMT R8, R28, 0x7632, R8 ;  /* 0x000076321c087816 */ /* 0x000fe40000000008 */
[----:B0-----:R-:W-:Y:S02]  /*5b9d0*/  PRMT R4, R27, 0x7632, R4 ;  /* 0x000076321b047816 */ /* 0x001fe40000000004 */
[----:B------:R-:W-:-:S03]  /*5b9e0*/  LEA R22, P6, R20, R2, 0x1 ;  /* 0x0000000214167211 */ /* 0x000fc600078c08ff */
[----:B------:R0:W-:Y:S01]  /*5b9f0*/  @P4 STG.E.U16 [R24.64], R4 ;  /* 0x0000000418004986 */ /* 0x0001e2000c10150a */
[----:B------:R-:W-:Y:S02]  /*5ba00*/  LEA.HI.X.SX32 R23, R20, R0, 0x1, P6 ;  /* 0x0000000014177211 */ /* 0x000fe400030f0eff */
[C---:B-----5:R-:W-:Y:S01]  /*5ba10*/  ISETP.LT.AND P4, PT, R14.reuse, c[0x0][0x17c], !P0 ;  /* 0x00005f000e007a0c */ /* 0x060fe20004781270 */
[----:B------:R-:W-:Y:S02]  /*5ba20*/  IMAD R20, R14, c[0x0][0x198], RZ ;  /* 0x000066000e147a24 */ /* 0x000fe400078e02ff */
[----:B------:R-:W5:Y:S01]  /*5ba30*/  LDL.LU R14, [R1+0x1284] ;  /* 0x00128400010e7983 */ /* 0x000f620000300800 */
[----:B0-----:R-:W-:Y:S02]  /*5ba40*/  LEA R24, P6, R3, R2, 0x1 ;  /* 0x0000000203187211 */ /* 0x001fe400078c08ff */
[----:B------:R-:W-:Y:S02]  /*5ba50*/  PRMT R4, R21, 0x7632, R4 ;  /* 0x0000763215047816 */ /* 0x000fe40000000004 */
[----:B------:R-:W-:Y:S01]  /*5ba60*/  LEA.HI.X.SX32 R25, R3, R0, 0x1, P6 ;  /* 0x0000000003197211 */ /* 0x000fe200030f0eff */
[C---:B------:R-:W-:Y:S01]  /*5ba70*/  IMAD R3, R11.reuse, c[0x0][0x198], RZ ;  /* 0x000066000b037a24 */ /* 0x040fe200078e02ff */
[----:B------:R0:W-:Y:S01]  /*5ba80*/  @P1 STG.E.U16 [R22.64], R8 ;  /* 0x0000000816001986 */ /* 0x0001e2000c10150a */
[----:B------:R-:W-:-:S03]  /*5ba90*/  ISETP.LT.AND P1, PT, R11, c[0x0][0x17c], !P0 ;  /* 0x00005f000b007a0c */ /* 0x000fc60004721270 */
[----:B------:R1:W-:Y:S04]  /*5baa0*/  @P5 STG.E.U16 [R24.64], R4 ;  /* 0x0000000418005986 */ /* 0x0003e8000c10150a */
[----:B------:R-:W5:Y:S01]  /*5bab0*/  LDL.LU R11, [R1+0x1294] ;  /* 0x00129400010b7983 */ /* 0x000f620000300800 */
[-C--:B0-----:R-:W-:Y:S02]  /*5bac0*/  LEA R22, P6, R20, R2.reuse, 0x1 ;  /* 0x0000000214167211 */ /* 0x081fe400078c08ff */
[----:B-1----:R-:W-:Y:S02]  /*5bad0*/  LEA R24, P5, R3, R2, 0x1 ;  /* 0x0000000203187211 */ /* 0x002fe400078a08ff */
[----:B------:R-:W-:Y:S02]  /*5bae0*/  PRMT R4, R16, 0x7632, R4 ;  /* 0x0000763210047816 */ /* 0x000fe40000000004 */
[----:B------:R-:W-:-:S02]  /*5baf0*/  LEA.HI.X.SX32 R23, R20, R0, 0x1, P6 ;  /* 0x0000000014177211 */ /* 0x000fc400030f0eff */
[----:B------:R-:W-:Y:S02]  /*5bb00*/  LEA.HI.X.SX32 R25, R3, R0, 0x1, P5 ;  /* 0x0000000003197211 */ /* 0x000fe400028f0eff */
[----:B------:R-:W-:Y:S01]  /*5bb10*/  PRMT R3, R18, 0x7632, R3 ;  /* 0x0000763212037816 */ /* 0x000fe20000000003 */
[----:B------:R0:W-:Y:S04]  /*5bb20*/  @P4 STG.E.U16 [R22.64], R4 ;  /* 0x0000000416004986 */ /* 0x0001e8000c10150a */
[----:B------:R1:W-:Y:S01]  /*5bb30*/  @P1 STG.E.U16 [R24.64], R3 ;  /* 0x0000000318001986 */ /* 0x0003e2000c10150a */
[----:B0-----:R-:W-:Y:S02]  /*5bb40*/  PRMT R4, R12, 0x7632, R4 ;  /* 0x000076320c047816 */ /* 0x001fe40000000004 */
[C---:B--2---:R-:W-:Y:S01]  /*5bb50*/  ISETP.LT.AND P6, PT, R6.reuse, c[0x0][0x17c], !P0 ;  /* 0x00005f0006007a0c */ /* 0x044fe200047c1270 */
[----:B------:R-:W-:-:S02]  /*5bb60*/  IMAD R16, R6, c[0x0][0x198], RZ ;  /* 0x0000660006107a24 */ /* 0x000fc400078e02ff */
[----:B------:R-:W2:Y:S04]  /*5bb70*/  LDL.LU R6, [R1+0x1290] ;  /* 0x0012900001067983 */ /* 0x000ea80000300800 */
[----:B------:R-:W2:Y:S01]  /*5bb80*/  LDL R26, [R1+0x74] ;  /* 0x00007400011a7983 */ /* 0x000ea20000100800 */
[C---:B---3--:R-:W-:Y:S01]  /*5bb90*/  ISETP.LT.AND P5, PT, R10.reuse, c[0x0][0x17c], !P0 ;  /* 0x00005f000a007a0c */ /* 0x048fe200047a1270 */
[----:B------:R-:W-:Y:S02]  /*5bba0*/  IMAD R12, R10, c[0x0][0x198], RZ ;  /* 0x000066000a0c7a24 */ /* 0x000fe400078e02ff */
[----:B------:R-:W3:Y:S01]  /*5bbb0*/  LDL.LU R10, [R1+0x1298] ;  /* 0x00129800010a7983 */ /* 0x000ee20000300800 */
[C---:B----4-:R-:W-:Y:S01]  /*5bbc0*/  ISETP.LT.AND P1, PT, R7.reuse, c[0x0][0x17c], !P0 ;  /* 0x00005f0007007a0c */ /* 0x050fe20004721270 */
[----:B-1----:R-:W-:-:S02]  /*5bbd0*/  IMAD R3, R7, c[0x0][0x198], RZ ;  /* 0x0000660007037a24 */ /* 0x002fc400078e02ff */
[----:B------:R-:W4:Y:S04]  /*5bbe0*/  LDL R29, [R1+0x64] ;  /* 0x00006400011d7983 */ /* 0x000f280000100800 */
[----:B------:R-:W4:Y:S01]  /*5bbf0*/  LDL.LU R7, [R1+0x129c] ;  /* 0x00129c0001077983 */ /* 0x000f220000300800 */
[----:B------:R-:W-:Y:S01]  /*5bc00*/  LEA R20, P4, R16, R2, 0x1 ;  /* 0x0000000210147211 */ /* 0x000fe200078808ff */
[----:B------:R-:W-:Y:S01]  /*5bc10*/  IMAD.MOV.U32 R24, RZ, RZ, c[0x0][0x198] ;  /* 0x00006600ff187624 */ /* 0x000fe200078e00ff */
[----:B------:R-:W-:Y:S01]  /*5bc20*/  PRMT R8, R8, 0x7632, R8 ;  /* 0x0000763208087816 */ /* 0x000fe20000000008 */
[----:B------:R-:W4:Y:S01]  /*5bc30*/  LDL R18, [R1+0x84] ;  /* 0x0000840001127983 */ /* 0x000f220000100800 */
[----:B------:R-:W-:-:S03]  /*5bc40*/  LEA.HI.X.SX32 R21, R16, R0, 0x1, P4 ;  /* 0x0000000010157211 */ /* 0x000fc600020f0eff */
[----:B------:R-:W4:Y:S04]  /*5bc50*/  LDL R27, [R1+0x124] ;  /* 0x00012400011b7983 */ /* 0x000f280000100800 */
[----:B------:R0:W-:Y:S01]  /*5bc60*/  @P6 STG.E.U16 [R20.64], R4 ;  /* 0x0000000414006986 */ /* 0x0001e2000c10150a */
[----:B------:R-:W-:Y:S02]  /*5bc70*/  PRMT R16, R4, 0x7632, R16 ;  /* 0x0000763204107816 */ /* 0x000fe40000000010 */
[-C--:B------:R-:W-:Y:S01]  /*5bc80*/  LEA R22, P6, R3, R2.reuse, 0x1 ;  /* 0x0000000203167211 */ /* 0x080fe200078c08ff */
[----:B------:R-:W4:Y:S01]  /*5bc90*/  LDL R28, [R1+0x174] ;  /* 0x00017400011c7983 */ /* 0x000f220000100800 */
[----:B0-----:R-:W-:Y:S01]  /*5bca0*/  LEA R20, P4, R12, R2, 0x1 ;  /* 0x000000020c147211 */ /* 0x001fe200078808ff */
[----:B-----5:R-:W-:-:S03]  /*5bcb0*/  IMAD R4, R14, c[0x0][0x198], RZ ;  /* 0x000066000e047a24 */ /* 0x020fc600078e02ff */
[-C--:B------:R-:W-:Y:S02]  /*5bcc0*/  LEA.HI.X.SX32 R21, R12, R0.reuse, 0x1, P4 ;  /* 0x000000000c157211 */ /* 0x080fe400020f0eff */
[----:B------:R-:W-:Y:S02]  /*5bcd0*/  ISETP.LT.AND P4, PT, R14, c[0x0][0x17c], !P0 ;  /* 0x00005f000e007a0c */ /* 0x000fe40004781270 */
[----:B------:R-:W-:Y:S01]  /*5bce0*/  LEA.HI.X.SX32 R23, R3, R0, 0x1, P6 ;  /* 0x0000000003177211 */ /* 0x000fe200030f0eff */
[----:B------:R-:W-:Y:S01]  /*5bcf0*/  IMAD R3, R24, 0x2, R4 ;  /* 0x0000000218037824 */ /* 0x000fe200078e0204 */
[----:B------:R0:W-:Y:S04]  /*5bd00*/  @P5 STG.E.U16 [R20.64], R16 ;  /* 0x0000001014005986 */ /* 0x0001e8000c10150a */
[----:B------:R1:W-:Y:S01]  /*5bd10*/  @P1 STG.E.U16 [R22.64], R8 ;  /* 0x0000000816001986 */ /* 0x0003e2000c10150a */
[----:B0-----:R-:W-:-:S02]  /*5bd20*/  LEA R20, P5, R4, R2, 0x1 ;  /* 0x0000000204147211 */ /* 0x001fc400078a08ff */
[C---:B-1----:R-:W-:Y:S02]  /*5bd30*/  LEA R22, P6, R3.reuse, R2, 0x1 ;  /* 0x0000000203167211 */ /* 0x042fe400078c08ff */
[-C--:B------:R-:W-:Y:S02]  /*5bd40*/  LEA.HI.X.SX32 R21, R4, R0.reuse, 0x1, P5 ;  /* 0x0000000004157211 */ /* 0x080fe400028f0eff */
[----:B------:R-:W-:Y:S02]  /*5bd50*/  LEA.HI.X.SX32 R23, R3, R0, 0x1, P6 ;  /* 0x0000000003177211 */ /* 0x000fe400030f0eff */
[----:B------:R-:W-:Y:S02]  /*5bd60*/  ISETP.LT.AND P5, PT, R11, c[0x0][0x17c], !P0 ;  /* 0x00005f000b007a0c */ /* 0x000fe400047a1270 */
[----:B--2---:R-:W-:Y:S02]  /*5bd70*/  ISETP.LT.AND P1, PT, R6, c[0x0][0x17c], !P0 ;  /* 0x00005f0006007a0c */ /* 0x004fe40004721270 */
[----:B------:R-:W2:Y:S04]  /*5bd80*/  LDL.LU R6, [R1+0x12a0] ;  /* 0x0012a00001067983 */ /* 0x000ea80000300800 */
[----:B------:R0:W-:Y:S01]  /*5bd90*/  @P4 STG.E.U16 [R20.64], R26 ;  /* 0x0000001a14004986 */ /* 0x0001e2000c10150a */
[----:B---3--:R-:W-:-:S03]  /*5bda0*/  ISETP.LT.AND P4, PT, R10, c[0x0][0x17c], !P0 ;  /* 0x00005f000a007a0c */ /* 0x008fc60004781270 */
[----:B----4-:R1:W-:Y:S04]  /*5bdb0*/  @P2 STG.E.U16 [R22.64], R29 ;  /* 0x0000001d16002986 */ /* 0x0103e8000c10150a */
[----:B0-----:R-:W3:Y:S01]  /*5bdc0*/  LDL R26, [R1+0x154] ;  /* 0x00015400011a7983 */ /* 0x001ee20000100800 */
[----:B------:R-:W-:-:S03]  /*5bdd0*/  ISETP.LT.AND P2, PT, R7, c[0x0][0x17c], !P0 ;  /* 0x00005f0007007a0c */ /* 0x000fc60004741270 */
[----:B------:R-:W4:Y:S04]  /*5bde0*/  LDL.LU R11, [R1+0x12a4] ;  /* 0x0012a400010b7983 */ /* 0x000f280000300800 */
[----:B------:R-:W5:Y:S04]  /*5bdf0*/  LDL.LU R10, [R1+0x12a8] ;  /* 0x0012a800010a7983 */ /* 0x000f680000300800 */
[----:B-1----:R-:W5:Y:S04]  /*5be00*/  LDL R29, [R1+0x194] ;  /* 0x00019400011d7983 */ /* 0x002f680000100800 */
[----:B------:R-:W5:Y:S01]  /*5be10*/  LDL.LU R7, [R1+0x12ac] ;  /* 0x0012ac0001077983 */ /* 0x000f620000300800 */
[----:B------:R-:W-:-:S04]  /*5be20*/  IMAD R4, R24, 0x2, R3 ;  /* 0x0000000218047824 */ /* 0x000fc800078e0203 */
[----:B------:R-:W-:Y:S01]  /*5be30*/  IMAD R3, R24, 0x2, R4 ;  /* 0x0000000218037824 */ /* 0x000fe200078e0204 */
[----:B------:R-:W-:-:S04]  /*5be40*/  LEA R20, P6, R4, R2, 0x1 ;  /* 0x0000000204147211 */ /* 0x000fc800078c08ff */
[----:B------:R-:W-:Y:S01]  /*5be50*/  LEA.HI.X.SX32 R21, R4, R0, 0x1, P6 ;  /* 0x0000000004157211 */ /* 0x000fe200030f0eff */
[----:B------:R-:W-:Y:S01]  /*5be60*/  IMAD R4, R24, 0x2, R3 ;  /* 0x0000000218047824 */ /* 0x000fe200078e0203 */
[----:B------:R-:W-:-:S03]  /*5be70*/  LEA R22, P6, R3, R2, 0x1 ;  /* 0x0000000203167211 */ /* 0x000fc600078c08ff */
[----:B------:R0:W-:Y:S01]  /*5be80*/  @P3 STG.E.U16 [R20.64], R18 ;  /* 0x0000001214003986 */ /* 0x0001e2000c10150a */
[----:B------:R-:W-:Y:S01]  /*5be90*/  LEA.HI.X.SX32 R23, R3, R0, 0x1, P6 ;  /* 0x0000000003177211 */ /* 0x000fe200030f0eff */
[----:B------:R-:W-:-:S04]  /*5bea0*/  IMAD R3, R24, 0x2, R4 ;  /* 0x0000000218037824 */ /* 0x000fc800078e0204 */
[----:B------:R1:W-:Y:S01]  /*5beb0*/  @P5 STG.E.U16 [R22.64], R27 ;  /* 0x0000001b16005986 */ /* 0x0003e2000c10150a */
[----:B0-----:R-:W-:-:S03]  /*5bec0*/  LEA R20, P6, R4, R2, 0x1 ;  /* 0x0000000204147211 */ /* 0x001fc600078c08ff */
[----:B------:R-:W5:Y:S01]  /*5bed0*/  LDL R18, [R1+0x1b4] ;  /* 0x0001b40001127983 */ /* 0x000f620000100800 */
[----:B------:R-:W-:Y:S02]  /*5bee0*/  LEA.HI.X.SX32 R21, R4, R0, 0x1, P6 ;  /* 0x0000000004157211 */ /* 0x000fe400030f0eff */
[----:B-1----:R-:W-:-:S04]  /*5bef0*/  LEA R22, P6, R3, R2, 0x1 ;  /* 0x0000000203167211 */ /* 0x002fc800078c08ff */
[----:B------:R-:W-:Y:S01]  /*5bf00*/  LEA.HI.X.SX32 R23, R3, R0, 0x1, P6 ;  /* 0x0000000003177211 */ /* 0x000fe200030f0eff */
[----:B------:R0:W-:Y:S01]  /*5bf10*/  @P1 STG.E.U16 [R20.64], R28 ;  /* 0x0000001c14001986 */ /* 0x0001e2000c10150a */
[----:B--2---:R-:W-:-:S03]  /*5bf20*/  ISETP.LT.AND P3, PT, R6, c[0x0][0x17c], !P0 ;  /* 0x00005f0006007a0c */ /* 0x004fc60004761270 */
[----:B------:R-:W2:Y:S04]  /*5bf30*/  LDL.LU R6, [R1+0x12b0] ;  /* 0x0012b00001067983 */ /* 0x000ea80000300800 */
[----:B------:R-:W2:Y:S04]  /*5bf40*/  LDL R27, [R1+0x164] ;  /* 0x00016400011b7983 */ /* 0x000ea80000100800 */
[----:B---3--:R1:W-:Y:S01]  /*5bf50*/  @P4 STG.E.U16 [R22.64], R26 ;  /* 0x0000001a16004986 */ /* 0x0083e2000c10150a */
[----:B----4-:R-:W-:-:S03]  /*5bf60*/  ISETP.LT.AND P5, PT, R11, c[0x0][0x17c], !P0 ;  /* 0x00005f000b007a0c */ /* 0x010fc600047a1270 */
[----:B------:R-:W3:Y:S01]  /*5bf70*/  LDL.LU R11, [R1+0x12b4] ;  /* 0x0012b400010b7983 */ /* 0x000ee20000300800 */
[----:B-----5:R-:W-:-:S03]  /*5bf80*/  ISETP.LT.AND P1, PT, R10, c[0x0][0x17c], !P0 ;  /* 0x00005f000a007a0c */ /* 0x020fc60004721270 */
[----:B0-----:R-:W4:Y:S04]  /*5bf90*/  LDL R28, [R1+0x144] ;  /* 0x00014400011c7983 */ /* 0x001f280000100800 */
[----:B------:R-:W5:Y:S01]  /*5bfa0*/  LDL.LU R10, [R1+0x12b8] ;  /* 0x0012b800010a7983 */ /* 0x000f620000300800 */
[----:B------:R-:W-:-:S03]  /*5bfb0*/  ISETP.LT.AND P4, PT, R7, c[0x0][0x17c], !P0 ;  /* 0x00005f0007007a0c */ /* 0x000fc60004781270 */
[----:B------:R-:W3:Y:S01]  /*5bfc0*/  LDL.LU R7, [R1+0x12bc] ;  /* 0x0012bc0001077983 */ /* 0x000ee20000300800 */
[----:B------:R-:W-:-:S03]  /*5bfd0*/  IMAD R4, R24, 0x2, R3 ;  /* 0x0000000218047824 */ /* 0x000fc600078e0203 */
[----:B-1----:R-:W5:Y:S01]  /*5bfe0*/  LDL R26, [R1+0x184] ;  /* 0x00018400011a7983 */ /* 0x002f620000100800 */
[----:B------:R-:W-:Y:S01]  /*5bff0*/  IMAD R3, R24, 0x2, R4 ;  /* 0x0000000218037824 */ /* 0x000fe200078e0204 */
[----:B------:R-:W-:-:S04]  /*5c000*/  LEA R20, P6, R4, R2, 0x1 ;  /* 0x0000000204147211 */ /* 0x000fc800078c08ff */
[----:B------:R-:W-:Y:S01]  /*5c010*/  LEA.HI.X.SX32 R21, R4, R0, 0x1, P6 ;  /* 0x0000000004157211 */ /* 0x000fe200030f0eff */
[----:B------:R-:W-:Y:S01]  /*5c020*/  IMAD R4, R24, 0x2, R3 ;  /* 0x0000000218047824 */ /* 0x000fe200078e0203 */
[----:B------:R-:W-:-:S03]  /*5c030*/  LEA R22, P6, R3, R2, 0x1 ;  /* 0x0000000203167211 */ /* 0x000fc600078c08ff */
[----:B------:R0:W-:Y:S01]  /*5c040*/  @P2 STG.E.U16 [R20.64], R29 ;  /* 0x0000001d14002986 */ /* 0x0001e2000c10150a */
[----:B------:R-:W-:Y:S01]  /*5c050*/  LEA.HI.X.SX32 R23, R3, R0, 0x1, P6 ;  /* 0x0000000003177211 */ /* 0x000fe200030f0eff */
[----:B------:R-:W-:Y:S01]  /*5c060*/  IMAD R3, R24, 0x2, R4 ;  /* 0x0000000218037824 */ /* 0x000fe200078e0204 */
[----:B0-----:R-:W-:-:S03]  /*5c070*/  LEA R20, P6, R4, R2, 0x1 ;  /* 0x0000000204147211 */ /* 0x001fc600078c08ff */
[----:B------:R0:W-:Y:S01]  /*5c080*/  @P3 STG.E.U16 [R22.64], R18 ;  /* 0x0000001216003986 */ /* 0x0001e2000c10150a */
[----:B------:R-:W-:-:S03]  /*5c090*/  LEA.HI.X.SX32 R21, R4, R0, 0x1, P6 ;  /* 0x0000000004157211 */ /* 0x000fc600030f0eff */
[----:B------:R-:W5:Y:S01]  /*5c0a0*/  LDL R29, [R1+0x1a4] ;  /* 0x0001a400011d7983 */ /* 0x000f620000100800 */
[----:B0-----:R-:W-:-:S04]  /*5c0b0*/  LEA R22, P6, R3, R2, 0x1 ;  /* 0x0000000203167211 */ /* 0x001fc800078c08ff */
[----:B------:R-:W-:Y:S02]  /*5c0c0*/  LEA.HI.X.SX32 R23, R3, R0, 0x1, P6 ;  /* 0x0000000003177211 */ /* 0x000fe400030f0eff */
[----:B--2---:R-:W-:Y:S02]  /*5c0d0*/  ISETP.LT.AND P2, PT, R6, c[0x0][0x17c], !P0 ;  /* 0x00005f0006007a0c */ /* 0x004fe40004741270 */
[----:B------:R-:W2:Y:S04]  /*5c0e0*/  LDL.LU R6, [R1+0x12c0] ;  /* 0x0012c00001067983 */ /* 0x000ea80000300800 */
[----:B------:R-:W2:Y:S04]  /*5c0f0*/  LDL R18, [R1+0x134] ;  /* 0x0001340001127983 */ /* 0x000ea80000100800 */
[----:B------:R0:W-:Y:S04]  /*5c100*/  @P5 STG.E.U16 [R20.64], R27 ;  /* 0x0000001b14005986 */ /* 0x0001e8000c10150a */
[----:B------:R-:W2:Y:S04]  /*5c110*/  LDL.LU R12, [R1+0x12c4] ;  /* 0x0012c400010c7983 */ /* 0x000ea80000300800 */
[----:B0-----:R-:W2:Y:S04]  /*5c120*/  LDL R27, [R1+0x114] ;  /* 0x00011400011b7983 */ /* 0x001ea80000100800 */
[----:B----4-:R0:W-:Y:S01]  /*5c130*/  @P1 STG.E.U16 [R22.64], R28 ;  /* 0x0000001c16001986 */ /* 0x0101e2000c10150a */
[----:B---3--:R-:W-:-:S03]  /*5c140*/  ISETP.LT.AND P1, PT, R7, c[0x0][0x17c], !P0 ;  /* 0x00005f0007007a0c */ /* 0x008fc60004721270 */
[----:B------:R-:W3:Y:S01]  /*5c150*/  LDL.LU R7, [R1+0x12c8] ;  /* 0x0012c80001077983 */ /* 0x000ee20000300800 */
[C---:B------:R-:W-:Y:S01]  /*5c160*/  IMAD R4, R24.reuse, 0x2, R3 ;  /* 0x0000000218047824 */ /* 0x040fe200078e0203 */
[----:B------:R-:W-:Y:S02]  /*5c170*/  ISETP.LT.AND P3, PT, R11, c[0x0][0x17c], !P0 ;  /* 0x00005f000b007a0c */ /* 0x000fe40004761270 */
[----:B0-----:R-:W4:Y:S01]  /*5c180*/  LDL R28, [R1+0x104] ;  /* 0x00010400011c7983 */ /* 0x001f220000100800 */
[----:B------:R-:W-:Y:S01]  /*5c190*/  IMAD R3, R24, 0x2, R4 ;  /* 0x0000000218037824 */ /* 0x000fe200078e0204 */
[----:B------:R-:W-:-:S04]  /*5c1a0*/  LEA R20, P6, R4, R2, 0x1 ;  /* 0x0000000204147211 */ /* 0x000fc800078c08ff */
[----:B------:R-:W-:Y:S01]  /*5c1b0*/  LEA.HI.X.SX32 R21, R4, R0, 0x1, P6 ;  /* 0x0000000004157211 */ /* 0x000fe200030f0eff */
[----:B------:R-:W-:Y:S01]  /*5c1c0*/  IMAD R4, R24, 0x2, R3 ;  /* 0x0000000218047824 */ /* 0x000fe200078e0203 */
[----:B------:R-:W-:-:S03]  /*5c1d0*/  LEA R22, P6, R3, R2, 0x1 ;  /* 0x0000000203167211 */ /* 0x000fc600078c08ff */
[----:B-----5:R0:W-:Y:S01]  /*5c1e0*/  @P4 STG.E.U16 [R20.64], R26 ;  /* 0x0000001a14004986 */ /* 0x0201e2000c10150a */
[----:B------:R-:W-:Y:S02]  /*5c1f0*/  LEA.HI.X.SX32 R23, R3, R0, 0x1, P6 ;  /* 0x0000000003177211 */ /* 0x000fe400030f0eff */
[----:B------:R-:W-:Y:S02]  /*5c200*/  ISETP.LT.AND P5, PT, R10, c[0x0][0x17c], !P0 ;  /* 0x00005f000a007a0c */ /* 0x000fe400047a1270 */
[----:B------:R-:W5:Y:S04]  /*5c210*/  LDL.LU R10, [R1+0xf4] ;  /* 0x0000f400010a7983 */ /* 0x000f680000300800 */
[----:B------:R-:W4:Y:S01]  /*5c220*/  LDL.LU R11, [R1+0x12cc] ;  /* 0x0012cc00010b7983 */ /* 0x000f220000300800 */
[----:B0-----:R-:W-:-:S04]  /*5c230*/  LEA R20, P6, R4, R2, 0x1 ;  /* 0x0000000204147211 */ /* 0x001fc800078c08ff */
[----:B------:R-:W-:Y:S01]  /*5c240*/  LEA.HI.X.SX32 R21, R4, R0, 0x1, P6 ;  /* 0x0000000004157211 */ /* 0x000fe200030f0eff */
[----:B------:R0:W-:Y:S01]  /*5c250*/  @P2 STG.E.U16 [R22.64], R29 ;  /* 0x0000001d16002986 */ /* 0x0001e2000c10150a */
[----:B--2---:R-:W-:-:S03]  /*5c260*/  ISETP.LT.AND P4, PT, R6, c[0x0][0x17c], !P0 ;  /* 0x00005f0006007a0c */ /* 0x004fc60004781270 */
[----:B------:R-:W2:Y:S04]  /*5c270*/  LDL.LU R6, [R1+0xe4] ;  /* 0x0000e40001067983 */ /* 0x000ea80000300800 */
[----:B------:R-:W2:Y:S04]  /*5c280*/  LDL.LU R16, [R1+0x12d0] ;  /* 0x0012d00001107983 */ /* 0x000ea80000300800 */
[----:B------:R-:W2:Y:S01]  /*5c290*/  LDL.LU R14, [R1+0xa4] ;  /* 0x0000a400010e7983 */ /* 0x000ea20000300800 */
[----:B------:R-:W-:-:S03]  /*5c2a0*/  ISETP.LT.AND P2, PT, R12, c[0x0][0x17c], !P0 ;  /* 0x00005f000c007a0c */ /* 0x000fc60004741270 */
[----:B------:R1:W-:Y:S04]  /*5c2b0*/  @P3 STG.E.U16 [R20.64], R18 ;  /* 0x0000001214003986 */ /* 0x0003e8000c10150a */
[----:B------:R-:W2:Y:S01]  /*5c2c0*/  LDL.LU R12, [R1+0x12d4] ;  /* 0x0012d400010c7983 */ /* 0x000ea20000300800 */
[----:B---3--:R-:W-:-:S03]  /*5c2d0*/  ISETP.LT.AND P3, PT, R7, c[0x0][0x17c], !P0 ;  /* 0x00005f0007007a0c */ /* 0x008fc60004761270 */
[----:B------:R-:W3:Y:S04]  /*5c2e0*/  LDL.LU R7, [R1+0xd4] ;  /* 0x0000d40001077983 */ /* 0x000ee80000300800 */
[----:B------:R-:W3:Y:S01]  /*5c2f0*/  LDL.LU R15, [R1+0x12d8] ;  /* 0x0012d800010f7983 */ /* 0x000ee20000300800 */
[----:B------:R-:W-:-:S03]  /*5c300*/  IMAD R3, R24, 0x2, R4 ;  /* 0x0000000218037824 */ /* 0x000fc600078e0204 */
[----:B0-----:R-:W3:Y:S01]  /*5c310*/  LDL.LU R29, [R1+0xc4] ;  /* 0x0000c400011d7983 */ /* 0x001ee20000300800 */
[----:B------:R-:W-:Y:S01]  /*5c320*/  IMAD R4, R24, 0x2, R3 ;  /* 0x0000000218047824 */ /* 0x000fe200078e0203 */
[----:B------:R-:W-:-:S04]  /*5c330*/  LEA R22, P6, R3, R2, 0x1 ;  /* 0x0000000203167211 */ /* 0x000fc800078c08ff */
[----:B------:R-:W-:Y:S01]  /*5c340*/  LEA.HI.X.SX32 R23, R3, R0, 0x1, P6 ;  /* 0x0000000003177211 */ /* 0x000fe200030f0eff */
[----:B------:R-:W-:Y:S01]  /*5c350*/  IMAD R3, R24, 0x2, R4 ;  /* 0x0000000218037824 */ /* 0x000fe200078e0204 */
[----:B-1----:R-:W-:-:S03]  /*5c360*/  LEA R20, P6, R4, R2, 0x1 ;  /* 0x0000000204147211 */ /* 0x002fc600078c08ff */
[----:B------:R0:W-:Y:S01]  /*5c370*/  @P5 STG.E.U16 [R22.64], R27 ;  /* 0x0000001b16005986 */ /* 0x0001e2000c10150a */
[----:B------:R-:W-:Y:S01]  /*5c380*/  LEA.HI.X.SX32 R21, R4, R0, 0x1, P6 ;  /* 0x0000000004157211 */ /* 0x000fe200030f0eff */
[----:B------:R-:W-:-:S04]  /*5c390*/  IMAD R4, R24, 0x2, R3 ;  /* 0x0000000218047824 */ /* 0x000fc800078e0203 */
[----:B----4-:R1:W-:Y:S01]  /*5c3a0*/  @P1 STG.E.U16 [R20.64], R28 ;  /* 0x0000001c14001986 */ /* 0x0103e2000c10150a */
[----:B0-----:R-:W-:-:S04]  /*5c3b0*/  LEA R22, P6, R3, R2, 0x1 ;  /* 0x0000000203167211 */ /* 0x001fc800078c08ff */
[----:B------:R-:W-:Y:S02]  /*5c3c0*/  LEA.HI.X.SX32 R23, R3, R0, 0x1, P6 ;  /* 0x0000000003177211 */ /* 0x000fe400030f0eff */
[C---:B-1----:R-:W-:Y:S02]  /*5c3d0*/  LEA R20, P6, R4.reuse, R2, 0x1 ;  /* 0x0000000204147211 */ /* 0x042fe400078c08ff */
[----:B------:R-:W-:Y:S02]  /*5c3e0*/  ISETP.LT.AND P5, PT, R11, c[0x0][0x17c], !P0 ;  /* 0x00005f000b007a0c */ /* 0x000fe400047a1270 */
[----:B------:R-:W-:Y:S01]  /*5c3f0*/  LEA.HI.X.SX32 R21, R4, R0, 0x1, P6 ;  /* 0x0000000004157211 */ /* 0x000fe200030f0eff */
[----:B------:R-:W4:Y:S04]  /*5c400*/  LDL.LU R11, [R1+0x12dc] ;  /* 0x0012dc00010b7983 */ /* 0x000f280000300800 */
[----:B-----5:R0:W-:Y:S04]  /*5c410*/  @P4 STG.E.U16 [R22.64], R10 ;  /* 0x0000000a16004986 */ /* 0x0201e8000c10150a */
[----:B------:R-:W5:Y:S04]  /*5c420*/  LDL.LU R18, [R1+0xb4] ;  /* 0x0000b40001127983 */ /* 0x000f680000300800 */
[----:B--2---:R1:W-:Y:S01]  /*5c430*/  @P2 STG.E.U16 [R20.64], R6 ;  /* 0x0000000614002986 */ /* 0x0043e2000c10150a */
[----:B------:R-:W-:-:S03]  /*5c440*/  ISETP.LT.AND P4, PT, R12, c[0x0][0x17c], !P0 ;  /* 0x00005f000c007a0c */ /* 0x000fc60004781270 */
[----:B------:R-:W2:Y:S04]  /*5c450*/  LDL.LU R12, [R1+0x12e0] ;  /* 0x0012e000010c7983 */ /* 0x000ea80000300800 */
[----:B------:R-:W5:Y:S01]  /*5c460*/  LDL.LU R28, [R1+0x94] ;  /* 0x00009400011c7983 */ /* 0x000f620000300800 */
[----:B---3--:R-:W-:-:S03]  /*5c470*/  ISETP.LT.AND P2, PT, R15, c[0x0][0x17c], !P0 ;  /* 0x00005f000f007a0c */ /* 0x008fc60004741270 */
[----:B------:R-:W3:Y:S01]  /*5c480*/  LDL.LU R15, [R1+0x12e4] ;  /* 0x0012e400010f7983 */ /* 0x000ee20000300800 */
[----:B------:R-:W-:-:S04]  /*5c490*/  IMAD R3, R24, 0x2, R4 ;  /* 0x0000000218037824 */ /* 0x000fc800078e0204 */
[----:B------:R-:W-:Y:S01]  /*5c4a0*/  IMAD R4, R24, 0x2, R3 ;  /* 0x0000000218047824 */ /* 0x000fe200078e0203 */
[C---:B0-----:R-:W-:Y:S02]  /*5c4b0*/  LEA R22, P6, R3.reuse, R2, 0x1 ;  /* 0x0000000203167211 */ /* 0x041fe400078c08ff */
[----:B------:R-:W-:Y:S02]  /*5c4c0*/  ISETP.LT.AND P1, PT, R16, c[0x0][0x17c], !P0 ;  /* 0x00005f0010007a0c */ /* 0x000fe40004721270 */
[----:B------:R-:W-:Y:S01]  /*5c4d0*/  LEA.HI.X.SX32 R23, R3, R0, 0x1, P6 ;  /* 0x0000000003177211 */ /* 0x000fe200030f0eff */
[----:B------:R-:W-:Y:S01]  /*5c4e0*/  IMAD R3, R24, 0x2, R4 ;  /* 0x0000000218037824 */ /* 0x000fe200078e0204 */
[C---:B-1----:R-:W-:Y:S01]  /*5c4f0*/  LEA R20, P6, R4.reuse, R2, 0x1 ;  /* 0x0000000204147211 */ /* 0x042fe200078c08ff */
[----:B------:R-:W5:Y:S03]  /*5c500*/  LDL.LU R16, [R1+0x34] ;  /* 0x0000340001107983 */ /* 0x000f660000300800 */
[----:B------:R-:W-:Y:S01]  /*5c510*/  LEA.HI.X.SX32 R21, R4, R0, 0x1, P6 ;  /* 0x0000000004157211 */ /* 0x000fe200030f0eff */
[----:B------:R0:W-:Y:S01]  /*5c520*/  @P3 STG.E.U16 [R22.64], R14 ;  /* 0x0000000e16003986 */ /* 0x0001e2000c10150a */
[----:B------:R-:W-:-:S03]  /*5c530*/  IMAD R4, R24, 0x2, R3 ;  /* 0x0000000218047824 */ /* 0x000fc600078e0203 */
[----:B------:R1:W-:Y:S04]  /*5c540*/  @P5 STG.E.U16 [R20.64], R7 ;  /* 0x0000000714005986 */ /* 0x0003e8000c10150a */
[----:B------:R-:W5:Y:S01]  /*5c550*/  LDL.LU R25, [R1+0x14] ;  /* 0x0000140001197983 */ /* 0x000f620000300800 */
[----:B0-----:R-:W-:-:S04]  /*5c560*/  LEA R22, P6, R3, R2, 0x1 ;  /* 0x0000000203167211 */ /* 0x001fc800078c08ff */
[----:B------:R-:W-:Y:S01]  /*5c570*/  LEA.HI.X.SX32 R23, R3, R0, 0x1, P6 ;  /* 0x0000000003177211 */ /* 0x000fe200030f0eff */
[----:B------:R-:W-:Y:S01]  /*5c580*/  IMAD R3, R24, 0x2, R4 ;  /* 0x0000000218037824 */ /* 0x000fe200078e0204 */
[C---:B-1----:R-:W-:Y:S02]  /*5c590*/  LEA R20, P6, R4.reuse, R2, 0x1 ;  /* 0x0000000204147211 */ /* 0x042fe400078c08ff */
[----:B----4-:R-:W-:Y:S01]  /*5c5a0*/  ISETP.LT.AND P3, PT, R11, c[0x0][0x17c], !P0 ;  /* 0x00005f000b007a0c */ /* 0x010fe20004761270 */
[----:B------:R0:W-:Y:S01]  /*5c5b0*/  @P1 STG.E.U16 [R22.64], R29 ;  /* 0x0000001d16001986 */ /* 0x0001e2000c10150a */
[----:B------:R-:W-:-:S03]  /*5c5c0*/  LEA.HI.X.SX32 R21, R4, R0, 0x1, P6 ;  /* 0x0000000004157211 */ /* 0x000fc600030f0eff */
[----:B------:R-:W4:Y:S01]  /*5c5d0*/  LDL.LU R11, [R1+0x54] ;  /* 0x00005400010b7983 */ /* 0x000f220000300800 */
[----:B------:R-:W-:Y:S01]  /*5c5e0*/  IMAD R4, R24, 0x2, R3 ;  /* 0x0000000218047824 */ /* 0x000fe200078e0203 */
[----:B0-----:R-:W-:-:S04]  /*5c5f0*/  LEA R22, P6, R3, R2, 0x1 ;  /* 0x0000000203167211 */ /* 0x001fc800078c08ff */
[----:B------:R-:W-:Y:S02]  /*5c600*/  LEA.HI.X.SX32 R23, R3, R0, 0x1, P6 ;  /* 0x0000000003177211 */ /* 0x000fe400030f0eff */
[----:B--2---:R-:W-:Y:S02]  /*5c610*/  ISETP.LT.AND P5, PT, R12, c[0x0][0x17c], !P0 ;  /* 0x00005f000c007a0c */ /* 0x004fe400047a1270 */
[----:B------:R-:W2:Y:S04]  /*5c620*/  LDL.LU R12, [R1+0x12ec] ;  /* 0x0012ec00010c7983 */ /* 0x000ea80000300800 */
[----:B------:R-:W4:Y:S01]  /*5c630*/  LDL.LU R26, [R1+0x44] ;  /* 0x00004400011a7983 */ /* 0x000f220000300800 */
[----:B---3--:R-:W-:-:S03]  /*5c640*/  ISETP.LT.AND P1, PT, R15, c[0x0][0x17c], !P0 ;  /* 0x00005f000f007a0c */ /* 0x008fc60004721270 */
[----:B------:R-:W3:Y:S04]  /*5c650*/  LDL.LU R15, [R1+0x12f0] ;  /* 0x0012f000010f7983 */ /* 0x000ee80000300800 */
[----:B------:R-:W3:Y:S04]  /*5c660*/  LDL.LU R27, [R1+0x24] ;  /* 0x00002400011b7983 */ /* 0x000ee80000300800 */
[----:B------:R-:W3:Y:S04]  /*5c670*/  LDL.LU R3, [R1+0x12e8] ;  /* 0x0012e80001037983 */ /* 0x000ee80000300800 */
[----:B-----5:R0:W-:Y:S04]  /*5c680*/  @P4 STG.E.U16 [R20.64], R18 ;  /* 0x0000001214004986 */ /* 0x0201e8000c10150a */
[----:B------:R1:W-:Y:S01]  /*5c690*/  @P2 STG.E.U16 [R22.64], R28 ;  /* 0x0000001c16002986 */ /* 0x0003e2000c10150a */
[----:B0-----:R-:W-:-:S04]  /*5c6a0*/  LEA R20, P6, R4, R2, 0x1 ;  /* 0x0000000204147211 */ /* 0x001fc800078c08ff */
[----:B------:R-:W-:-:S05]  /*5c6b0*/  LEA.HI.X.SX32 R21, R4, R0, 0x1, P6 ;  /* 0x0000000004157211 */ /* 0x000fca00030f0eff */
[----:B------:R0:W-:Y:S01]  /*5c6c0*/  @P3 STG.E.U16 [R20.64], R16 ;  /* 0x0000001014003986 */ /* 0x0001e2000c10150a */
[----:B--2---:R-:W-:-:S03]  /*5c6d0*/  ISETP.LT.AND P2, PT, R12, c[0x0][0x17c], !P0 ;  /* 0x00005f000c007a0c */ /* 0x004fc60004741270 */
[----:B------:R-:W2:Y:S01]  /*5c6e0*/  LDL.LU R12, [R1+0x12fc] ;  /* 0x0012fc00010c7983 */ /* 0x000ea20000300800 */
[----:B---3--:R-:W-:Y:S01]  /*5c6f0*/  ISETP.LT.AND P4, PT, R3, c[0x0][0x17c], !P0 ;  /* 0x00005f0003007a0c */ /* 0x008fe20004781270 */
[----:B------:R-:W-:-:S04]  /*5c700*/  IMAD R3, R24, 0x2, R4 ;  /* 0x0000000218037824 */ /* 0x000fc800078e0204 */
[----:B------:R-:W-:Y:S01]  /*5c710*/  IMAD R4, R24, 0x2, R3 ;  /* 0x0000000218047824 */ /* 0x000fe200078e0203 */
[----:B-1----:R-:W-:-:S04]  /*5c720*/  LEA R22, P6, R3, R2, 0x1 ;  /* 0x0000000203167211 */ /* 0x002fc800078c08ff */
[----:B------:R-:W-:Y:S02]  /*5c730*/  LEA.HI.X.SX32 R23, R3, R0, 0x1, P6 ;  /* 0x0000000003177211 */ /* 0x000fe400030f0eff */
[----:B0-----:R-:W-:Y:S01]  /*5c740*/  LEA R20, P6, R4, R2, 0x1 ;  /* 0x0000000204147211 */ /* 0x001fe200078c08ff */
[----:B------:R-:W-:Y:S01]  /*5c750*/  IMAD R3, R24, 0x2, R4 ;  /* 0x0000000218037824 */ /* 0x000fe200078e0204 */
[----:B------:R-:W-:Y:S02]  /*5c760*/  ISETP.LT.AND P3, PT, R15, c[0x0][0x17c], !P0 ;  /* 0x00005f000f007a0c */ /* 0x000fe40004761270 */
[----:B------:R-:W3:Y:S01]  /*5c770*/  LDL.LU R15, [R1+0x1300] ;  /* 0x00130000010f7983 */ /* 0x000ee20000300800 */
[----:B------:R-:W-:-:S03]  /*5c780*/  LEA.HI.X.SX32 R21, R4, R0, 0x1, P6 ;  /* 0x0000000004157211 */ /* 0x000fc600030f0eff */
[----:B------:R-:W5:Y:S04]  /*5c790*/  LDL.LU R4, [R1+0x12f4] ;  /* 0x0012f40001047983 */ /* 0x000f680000300800 */
[----:B------:R0:W-:Y:S02]  /*5c7a0*/  @P5 STG.E.U16 [R22.64], R25 ;  /* 0x0000001916005986 */ /* 0x0001e4000c10150a */
[----:B0-----:R-:W-:-:S04]  /*5c7b0*/  LEA R22, P6, R3, R2, 0x1 ;  /* 0x0000000203167211 */ /* 0x001fc800078c08ff */
[----:B------:R-:W-:Y:S02]  /*5c7c0*/  LEA.HI.X.SX32 R23, R3, R0, 0x1, P6 ;  /* 0x0000000003177211 */ /* 0x000fe400030f0eff */
[----:B-----5:R-:W-:Y:S01]  /*5c7d0*/  ISETP.LT.AND P5, PT, R4, c[0x0][0x17c], !P0 ;  /* 0x00005f0004007a0c */ /* 0x020fe200047a1270 */
[----:B------:R-:W-:Y:S02]  /*5c7e0*/  IMAD R4, R24, 0x2, R3 ;  /* 0x0000000218047824 */ /* 0x000fe400078e0203 */
[----:B------:R-:W5:Y:S04]  /*5c7f0*/  LDL.LU R3, [R1+0x12f8] ;  /* 0x0012f80001037983 */ /* 0x000f680000300800 */
[----:B----4-:R0:W-:Y:S04]  /*5c800*/  @P1 STG.E.U16 [R20.64], R11 ;  /* 0x0000000b14001986 */ /* 0x0101e8000c10150a */
[----:B------:R1:W-:Y:S01]  /*5c810*/  @P4 STG.E.U16 [R22.64], R26 ;  /* 0x0000001a16004986 */ /* 0x0003e2000c10150a */
[----:B0-----:R-:W-:-:S04]  /*5c820*/  LEA R20, P6, R4, R2, 0x1 ;  /* 0x0000000204147211 */ /* 0x001fc800078c08ff */
[----:B------:R-:W-:Y:S02]  /*5c830*/  LEA.HI.X.SX32 R21, R4, R0, 0x1, P6 ;  /* 0x0000000004157211 */ /* 0x000fe400030f0eff */
[----:B--2---:R-:W-:Y:S02]  /*5c840*/  ISETP.LT.AND P4, PT, R12, c[0x0][0x17c], !P0 ;  /* 0x00005f000c007a0c */ /* 0x004fe40004781270 */
[----:B------:R-:W2:Y:S04]  /*5c850*/  LDL.LU R12, [R1+0x130c] ;  /* 0x00130c00010c7983 */ /* 0x000ea80000300800 */
[----:B------:R0:W-:Y:S01]  /*5c860*/  @P2 STG.E.U16 [R20.64], R27 ;  /* 0x0000001b14002986 */ /* 0x0001e2000c10150a */
[----:B---3--:R-:W-:-:S03]  /*5c870*/  ISETP.LT.AND P2, PT, R15, c[0x0][0x17c], !P0 ;  /* 0x00005f000f007a0c */ /* 0x008fc60004741270 */
[----:B------:R-:W3:Y:S01]  /*5c880*/  LDL.LU R15, [R1+0x1310] ;  /* 0x00131000010f7983 */ /* 0x000ee20000300800 */
[----:B-----5:R-:W-:Y:S01]  /*5c890*/  ISETP.LT.AND P1, PT, R3, c[0x0][0x17c], !P0 ;  /* 0x00005f0003007a0c */ /* 0x020fe20004721270 */
[----:B------:R-:W-:-:S04]  /*5c8a0*/  IMAD R3, R24, 0x2, R4 ;  /* 0x0000000218037824 */ /* 0x000fc800078e0204 */
[----:B------:R-:W-:Y:S01]  /*5c8b0*/  IMAD R4, R24, 0x2, R3 ;  /* 0x0000000218047824 */ /* 0x000fe200078e0203 */
[----:B-1----:R-:W-:-:S04]  /*5c8c0*/  LEA R22, P6, R3, R2, 0x1 ;  /* 0x0000000203167211 */ /* 0x002fc800078c08ff */
[----:B------:R-:W-:Y:S02]  /*5c8d0*/  LEA.HI.X.SX32 R23, R3, R0, 0x1, P6 ;  /* 0x0000000003177211 */ /* 0x000fe400030f0eff */
[----:B0-----:R-:W-:Y:S01]  /*5c8e0*/  LEA R20, P6, R4, R2, 0x1 ;  /* 0x0000000204147211 */ /* 0x001fe200078c08ff */
[----:B------:R-:W-:-:S03]  /*5c8f0*/  IMAD R3, R24, 0x2, R4 ;  /* 0x0000000218037824 */ /* 0x000fc600078e0204 */
[----:B------:R-:W-:Y:S02]  /*5c900*/  LEA.HI.X.SX32 R21, R4, R0, 0x1, P6 ;  /* 0x0000000004157211 */ /* 0x000fe400030f0eff */
[----:B------:R-:W4:Y:S04]  /*5c910*/  LDL.LU R4, [R1+0x1304] ;  /* 0x0013040001047983 */ /* 0x000f280000300800 */
[----:B------:R0:W-:Y:S04]  /*5c920*/  @P3 STG.E.U16 [R22.64], R17 ;  /* 0x0000001116003986 */ /* 0x0001e8000c10150a */
[----:B------:R1:W-:Y:S01]  /*5c930*/  @P5 STG.E.U16 [R20.64], R19 ;  /* 0x0000001314005986 */ /* 0x0003e2000c10150a */
[----:B0-----:R-:W-:-:S04]  /*5c940*/  LEA R22, P6, R3, R2, 0x1 ;  /* 0x0000000203167211 */ /* 0x001fc800078c08ff */
[----:B------:R-:W-:-:S05]  /*5c950*/  LEA.HI.X.SX32 R23, R3, R0, 0x1, P6 ;  /* 0x0000000003177211 */ /* 0x000fca00030f0eff */
[----:B------:R-:W-:Y:S01]  /*5c960*/  @P1 STG.E.U16 [R22.64], R13 ;  /* 0x0000000d16001986 */ /* 0x000fe2000c10150a */
[----:B--2---:R-:W-:Y:S02]  /*5c970*/  ISETP.LT.AND P1, PT, R12, c[0x0][0x17c], !P0 ;  /* 0x00005f000c007a0c */ /* 0x004fe40004721270 */
[----:B----4-:R-:W-:Y:S01]  /*5c980*/  ISETP.LT.AND P3, PT, R4, c[0x0][0x17c], !P0 ;  /* 0x00005f0004007a0c */ /* 0x010fe20004761270 */
[----:B------:R-:W-:Y:S02]  /*5c990*/  IMAD R4, R24, 0x2, R3 ;  /* 0x0000000218047824 */ /* 0x000fe400078e0203 */
[----:B------:R-:W2:Y:S03]  /*5c9a0*/  LDL.LU R3, [R1+0x1308] ;  /* 0x0013080001037983 */ /* 0x000ea60000300800 */
[C---:B-1----:R-:W-:Y:S01]  /*5c9b0*/  LEA R20, P6, R4.reuse, R2, 0x1 ;  /* 0x0000000204147211 */ /* 0x042fe200078c08ff */
[----:B------:R-:W4:Y:S03]  /*5c9c0*/  LDL.LU R12, [R1+0x1318] ;  /* 0x00131800010c7983 */ /* 0x000f260000300800 */
[----:B------:R-:W-:-:S05]  /*5c9d0*/  LEA.HI.X.SX32 R21, R4, R0, 0x1, P6 ;  /* 0x0000000004157211 */ /* 0x000fca00030f0eff */
[----:B------:R0:W-:Y:S01]  /*5c9e0*/  @P4 STG.E.U16 [R20.64], R5 ;  /* 0x0000000514004986 */ /* 0x0001e2000c10150a */
[----:B---3--:R-:W-:-:S03]  /*5c9f0*/  ISETP.LT.AND P4, PT, R15, c[0x0][0x17c], !P0 ;  /* 0x00005f000f007a0c */ /* 0x008fc60004781270 */
[----:B------:R-:W3:Y:S04]  /*5ca00*/  LDL.LU R15, [R1+0x131c] ;  /* 0x00131c00010f7983 */ /* 0x000ee80000300800 */
[----:B0-----:R-:W5:Y:S01]  /*5ca10*/  LDL.LU R21, [R1+0x1314] ;  /* 0x0013140001157983 */ /* 0x001f620000300800 */
[----:B--2---:R-:W-:Y:S01]  /*5ca20*/  ISETP.LT.AND P5, PT, R3, c[0x0][0x17c], !P0 ;  /* 0x00005f0003007a0c */ /* 0x004fe200047a1270 */
[----:B------:R-:W-:-:S05]  /*5ca30*/  IMAD R3, R24, 0x2, R4 ;  /* 0x0000000218037824 */ /* 0x000fca00078e0204 */
[----:B------:R-:W-:Y:S01]  /*5ca40*/  LEA R22, P6, R3, R2, 0x1 ;  /* 0x0000000203167211 */ /* 0x000fe200078c08ff */
[----:B------:R-:W-:-:S03]  /*5ca50*/  IMAD R4, R24, 0x2, R3 ;  /* 0x0000000218047824 */ /* 0x000fc600078e0203 */
[----:B------:R-:W-:Y:S02]  /*5ca60*/  LEA.HI.X.SX32 R23, R3, R0, 0x1, P6 ;  /* 0x0000000003177211 */ /* 0x000fe400030f0eff */
[----:B------:R-:W-:Y:S01]  /*5ca70*/  LEA R20, P6, R4, R2, 0x1 ;  /* 0x0000000204147211 */ /* 0x000fe200078c08ff */
[----:B------:R-:W-:Y:S02]  /*5ca80*/  IMAD R3, R24, 0x2, R4 ;  /* 0x0000000218037824 */ /* 0x000fe400078e0204 */
[----:B------:R0:W-:Y:S01]  /*5ca90*/  @P2 STG.E.U16 [R22.64], R9 ;  /* 0x0000000916002986 */ /* 0x0001e2000c10150a */
[----:B-----5:R-:W-:Y:S02]  /*5caa0*/  ISETP.LT.AND P2, PT, R21, c[0x0][0x17c], !P0 ;  /* 0x00005f0015007a0c */ /* 0x020fe40004741270 */
[----:B------:R-:W-:Y:S02]  /*5cab0*/  LEA.HI.X.SX32 R21, R4, R0, 0x1, P6 ;  /* 0x0000000004157211 */ /* 0x000fe400030f0eff */
[----:B------:R-:W2:Y:S04]  /*5cac0*/  LDL.LU R4, [R1+0x64] ;  /* 0x0000640001047983 */ /* 0x000ea80000300800 */
[----:B0-----:R-:W5:Y:S01]  /*5cad0*/  LDL.LU R23, [R1+0x74] ;  /* 0x0000740001177983 */ /* 0x001f620000300800 */
[----:B------:R-:W-:-:S02]  /*5cae0*/  LEA R22, P6, R3, R2, 0x1 ;  /* 0x0000000203167211 */ /* 0x000fc400078c08ff */
[----:B--2---:R-:W-:Y:S01]  /*5caf0*/  PRMT R5, R4, 0x7632, R5 ;  /* 0x0000763204057816 */ /* 0x004fe20000000005 */
[----:B------:R-:W-:Y:S01]  /*5cb00*/  IMAD R4, R24, 0x2, R3 ;  /* 0x0000000218047824 */ /* 0x000fe200078e0203 */
[----:B-----5:R-:W-:Y:S02]  /*5cb10*/  PRMT R8, R23, 0x7632, R8 ;  /* 0x0000763217087816 */ /* 0x020fe40000000008 */
[----:B------:R-:W-:Y:S02]  /*5cb20*/  LEA.HI.X.SX32 R23, R3, R0, 0x1, P6 ;  /* 0x0000000003177211 */ /* 0x000fe400030f0eff */
[----:B------:R-:W2:Y:S04]  /*5cb30*/  LDL.LU R3, [R1+0x84] ;  /* 0x0000840001037983 */ /* 0x000ea80000300800 */
[----:B------:R0:W-:Y:S01]  /*5cb40*/  @P3 STG.E.U16 [R20.64], R8 ;  /* 0x0000000814003986 */ /* 0x0001e2000c10150a */
[----:B----4-:R-:W-:-:S03]  /*5cb50*/  ISETP.LT.AND P3, PT, R12, c[0x0][0x17c], !P0 ;  /* 0x00005f000c007a0c */ /* 0x010fc60004761270 */
[----:B------:R1:W-:Y:S01]  /*5cb60*/  @P5 STG.E.U16 [R22.64], R5 ;  /* 0x0000000516005986 */ /* 0x0003e2000c10150a */
[----:B---3--:R-:W-:-:S03]  /*5cb70*/  ISETP.LT.AND P5, PT, R15, c[0x0][0x17c], !P0 ;  /* 0x00005f000f007a0c */ /* 0x008fc600047a1270 */
[----:B------:R-:W3:Y:S01]  /*5cb80*/  LDL.LU R12, [R1+0x1324] ;  /* 0x00132400010c7983 */ /* 0x000ee20000300800 */
[----:B0-----:R-:W-:Y:S01]  /*5cb90*/  LEA R20, P6, R4, R2, 0x1 ;  /* 0x0000000204147211 */ /* 0x001fe200078c08ff */
[----:B------:R-:W-:Y:S02]  /*5cba0*/  IMAD R8, R24, 0x2, R4 ;  /* 0x0000000218087824 */ /* 0x000fe400078e0204 */
[----:B------:R-:W4:Y:S01]  /*5cbb0*/  LDL.LU R15, [R1+0x1328] ;  /* 0x00132800010f7983 */ /* 0x000f220000300800 */
[----:B------:R-:W-:-:S03]  /*5cbc0*/  LEA.HI.X.SX32 R21, R4, R0, 0x1, P6 ;  /* 0x0000000004157211 */ /* 0x000fc600030f0eff */
[----:B-1----:R-:W5:Y:S01]  /*5cbd0*/  LDL.LU R23, [R1+0x1320] ;  /* 0x0013200001177983 */ /* 0x002f620000300800 */
[----:B--2---:R-:W-:-:S05]  /*5cbe0*/  PRMT R4, R3, 0x7632, R4 ;  /* 0x0000763203047816 */ /* 0x004fca0000000004 */
[----:B------:R0:W-:Y:S04]  /*5cbf0*/  @P1 STG.E.U16 [R20.64], R4 ;  /* 0x0000000414001986 */ /* 0x0001e8000c10150a */
[----:B0-----:R-:W2:Y:S04]  /*5cc00*/  LDL.LU R4, [R1+0x174] ;  /* 0x0001740001047983 */ /* 0x001ea80000300800 */
[----:B------:R-:W3:Y:S01]  /*5cc10*/  LDL.LU R21, [R1+0x124] ;  /* 0x0001240001157983 */ /* 0x000ee20000300800 */
[----:B------:R-:W-:Y:S01]  /*5cc20*/  IMAD R3, R24, 0x2, R8 ;  /* 0x0000000218037824 */ /* 0x000fe200078e0208 */
[----:B------:R-:W-:-:S02]  /*5cc30*/  LEA R22, P6, R8, R2, 0x1 ;  /* 0x0000000208167211 */ /* 0x000fc400078c08ff */
[----:B-----5:R-:W-:Y:S02]  /*5cc40*/  ISETP.LT.AND P1, PT, R23, c[0x0][0x17c], !P0 ;  /* 0x00005f0017007a0c */ /* 0x020fe40004721270 */
[----:B------:R-:W-:Y:S02]  /*5cc50*/  LEA.HI.X.SX32 R23, R8, R0, 0x1, P6 ;  /* 0x0000000008177211 */ /* 0x000fe400030f0eff */
[----:B------:R-:W-:Y:S02]  /*5cc60*/  LEA R20, P6, R3, R2, 0x1 ;  /* 0x0000000203147211 */ /* 0x000fe400078c08ff */
[----:B--2---:R-:W-:Y:S01]  /*5cc70*/  PRMT R5, R4, 0x7632, R5 ;  /* 0x0000763204057816 */ /* 0x004fe20000000005 */
[----:B------:R-:W-:Y:S01]  /*5cc80*/  IMAD R4, R24, 0x2, R3 ;  /* 0x0000000218047824 */ /* 0x000fe200078e0203 */
[----:B---3--:R-:W-:Y:S02]  /*5cc90*/  PRMT R8, R21, 0x7632, R8 ;  /* 0x0000763215087816 */ /* 0x008fe40000000008 */
[----:B------:R-:W-:-:S02]  /*5cca0*/  LEA.HI.X.SX32 R21, R3, R0, 0x1, P6 ;  /* 0x0000000003157211 */ /* 0x000fc400030f0eff */
[----:B------:R-:W2:Y:S04]  /*5ccb0*/  LDL.LU R3, [R1+0x154] ;  /* 0x0001540001037983 */ /* 0x000ea80000300800 */
[----:B------:R0:W-:Y:S01]  /*5ccc0*/  @P4 STG.E.U16 [R22.64], R8 ;  /* 0x0000000816004986 */ /* 0x0001e2000c10150a */
[----:B------:R-:W-:-:S03]  /*5ccd0*/  ISETP.LT.AND P4, PT, R12, c[0x0][0x17c], !P0 ;  /* 0x00005f000c007a0c */ /* 0x000fc60004781270 */
[----:B------:R1:W-:Y:S01]  /*5cce0*/  @P2 STG.E.U16 [R20.64], R5 ;  /* 0x0000000514002986 */ /* 0x0003e2000c10150a */
[----:B----4-:R-:W-:-:S03]  /*5ccf0*/  ISETP.LT.AND P2, PT, R15, c[0x0][0x17c], !P0 ;  /* 0x00005f000f007a0c */ /* 0x010fc60004741270 */
        /* <DEDUP_REMOVED lines=68> */
[----:B------:R-:W-:Y:S01]  /*5d140*/  @P1 STG.E.U16 [R20.64], R8 ;  /* 0x0000000814001986 */ /* 0x000fe2000c10150a */
[----:B------:R-:W-:-:S03]  /*5d150*/  ISETP.LT.AND P1, PT, R12, c[0x0][0x17c], !P0 ;  /* 0x00005f000c007a0c */ /* 0x000fc60004721270 */
[----:B------:R0:W-:Y:S01]  /*5d160*/  @P4 STG.E.U16 [R22.64], R5 ;  /* 0x0000000516004986 */ /* 0x0001e2000c10150a */
[----:B----4-:R-:W-:-:S03]  /*5d170*/  ISETP.LT.AND P4, PT, R15, c[0x0][0x17c], !P0 ;  /* 0x00005f000f007a0c */ /* 0x010fc60004781270 */
[----:B------:R-:W3:Y:S04]  /*5d180*/  LDL.LU R12, [R1+0x1354] ;  /* 0x00135400010c7983 */ /* 0x000ee80000300800 */
[----:B------:R-:W4:Y:S04]  /*5d190*/  LDL.LU R15, [R1+0x1358] ;  /* 0x00135800010f7983 */ /* 0x000f280000300800 */
[----:B0-----:R-:W5:Y:S01]  /*5d1a0*/  LDL.LU R23, [R1+0x1350] ;  /* 0x0013500001177983 */ /* 0x001f620000300800 */
[----:B------:R-:W-:Y:S01]  /*5d1b0*/  LEA R20, P6, R4, R2, 0x1 ;  /* 0x0000000204147211 */ /* 0x000fe200078c08ff */
[----:B------:R-:W-:-:S03]  /*5d1c0*/  IMAD R8, R24, 0x2, R4 ;  /* 0x0000000218087824 */ /* 0x000fc600078e0204 */
[----:B------:R-:W-:Y:S02]  /*5d1d0*/  LEA.HI.X.SX32 R21, R4, R0, 0x1, P6 ;  /* 0x0000000004157211 */ /* 0x000fe400030f0eff */
[----:B------:R-:W-:Y:S02]  /*5d1e0*/  LEA R22, P6, R8, R2, 0x1 ;  /* 0x0000000208167211 */ /* 0x000fe400078c08ff */
[----:B------:R-:W-:Y:S02]  /*5d1f0*/  PRMT R5, R6, 0x7632, R5 ;  /* 0x0000763206057816 */ /* 0x000fe40000000005 */
[----:B--2---:R-:W-:Y:S01]  /*5d200*/  PRMT R4, R3, 0x7632, R4 ;  /* 0x0000763203047816 */ /* 0x004fe20000000004 */
[----:B------:R-:W-:-:S04]  /*5d210*/  IMAD R3, R24, 0x2, R8 ;  /* 0x0000000218037824 */ /* 0x000fc800078e0208 */
[----:B------:R0:W-:Y:S02]  /*5d220*/  @P2 STG.E.U16 [R20.64], R4 ;  /* 0x0000000414002986 */ /* 0x0001e4000c10150a */
[----:B0-----:R-:W-:Y:S01]  /*5d230*/  IMAD R4, R24, 0x2, R3 ;  /* 0x0000000218047824 */ /* 0x001fe200078e0203 */
[----:B-----5:R-:W-:Y:S02]  /*5d240*/  ISETP.LT.AND P2, PT, R23, c[0x0][0x17c], !P0 ;  /* 0x00005f0017007a0c */ /* 0x020fe40004741270 */
[----:B------:R-:W-:Y:S02]  /*5d250*/  LEA.HI.X.SX32 R23, R8, R0, 0x1, P6 ;  /* 0x0000000008177211 */ /* 0x000fe400030f0eff */
[----:B------:R-:W-:Y:S02]  /*5d260*/  PRMT R8, R10, 0x7632, R8 ;  /* 0x000076320a087816 */ /* 0x000fe40000000008 */
[C---:B------:R-:W-:Y:S01]  /*5d270*/  LEA R20, P6, R3.reuse, R2, 0x1 ;  /* 0x0000000203147211 */ /* 0x040fe200078c08ff */
[----:B------:R-:W2:Y:S03]  /*5d280*/  LDL.LU R10, [R1+0x16c0] ;  /* 0x0016c000010a7983 */ /* 0x000ea60000300800 */
[----:B------:R-:W-:Y:S01]  /*5d290*/  LEA.HI.X.SX32 R21, R3, R0, 0x1, P6 ;  /* 0x0000000003157211 */ /* 0x000fe200030f0eff */
[----:B------:R0:W-:Y:S01]  /*5d2a0*/  @P3 STG.E.U16 [R22.64], R8 ;  /* 0x0000000816003986 */ /* 0x0001e2000c10150a */
[----:B---3--:R-:W-:-:S03]  /*5d2b0*/  ISETP.LT.AND P3, PT, R12, c[0x0][0x17c], !P0 ;  /* 0x00005f000c007a0c */ /* 0x008fc60004761270 */
[----:B------:R-:W3:Y:S04]  /*5d2c0*/  LDL.LU R6, [R1+0x16bc] ;  /* 0x0016bc0001067983 */ /* 0x000ee80000300800 */
[----:B------:R-:W5:Y:S01]  /*5d2d0*/  LDL.LU R12, [R1+0x1360] ;  /* 0x00136000010c7983 */ /* 0x000f620000300800 */
[----:B0-----:R-:W-:Y:S01]  /*5d2e0*/  LEA R22, P6, R4, R2, 0x1 ;  /* 0x0000000204167211 */ /* 0x001fe200078c08ff */
[--C-:B------:R-:W-:Y:S02]  /*5d2f0*/  IMAD R8, R24, 0x2, R4.reuse ;  /* 0x0000000218087824 */ /* 0x100fe400078e0204 */
[----:B------:R0:W-:Y:S01]  /*5d300*/  @P5 STG.E.U16 [R20.64], R5 ;  /* 0x0000000514005986 */ /* 0x0001e2000c10150a */
[----:B------:R-:W-:Y:S02]  /*5d310*/  LEA.HI.X.SX32 R23, R4, R0, 0x1, P6 ;  /* 0x0000000004177211 */ /* 0x000fe400030f0eff */
[----:B------:R-:W-:-:S02]  /*5d320*/  PRMT R4, R14, 0x7632, R4 ;  /* 0x000076320e047816 */ /* 0x000fc40000000004 */
[----:B------:R-:W2:Y:S01]  /*5d330*/  LDL.LU R14, [R1+0x16b8] ;  /* 0x0016b800010e7983 */ /* 0x000ea20000300800 */
[----:B----4-:R-:W-:-:S03]  /*5d340*/  ISETP.LT.AND P5, PT, R15, c[0x0][0x17c], !P0 ;  /* 0x00005f000f007a0c */ /* 0x010fc600047a1270 */
[----:B------:R-:W4:Y:S04]  /*5d350*/  LDL.LU R15, [R1+0x1364] ;  /* 0x00136400010f7983 */ /* 0x000f280000300800 */
[----:B0-----:R-:W2:Y:S01]  /*5d360*/  LDL.LU R21, [R1+0x135c] ;  /* 0x00135c0001157983 */ /* 0x001ea20000300800 */
[----:B------:R-:W-:Y:S01]  /*5d370*/  LEA R20, P6, R8, R2, 0x1 ;  /* 0x0000000208147211 */ /* 0x000fe200078c08ff */
[----:B------:R-:W-:Y:S02]  /*5d380*/  IMAD R3, R24, 0x2, R8 ;  /* 0x0000000218037824 */ /* 0x000fe400078e0208 */
[----:B------:R0:W-:Y:S01]  /*5d390*/  @P1 STG.E.U16 [R22.64], R4 ;  /* 0x0000000416001986 */ /* 0x0001e2000c10150a */
[----:B------:R-:W-:Y:S02]  /*5d3a0*/  PRMT R5, R29, 0x7632, R5 ;  /* 0x000076321d057816 */ /* 0x000fe40000000005 */
[----:B--2---:R-:W-:-:S02]  /*5d3b0*/  ISETP.LT.AND P1, PT, R21, c[0x0][0x17c], !P0 ;  /* 0x00005f0015007a0c */ /* 0x004fc40004721270 */
[----:B------:R-:W-:Y:S02]  /*5d3c0*/  LEA.HI.X.SX32 R21, R8, R0, 0x1, P6 ;  /* 0x0000000008157211 */ /* 0x000fe400030f0eff */
[----:B------:R-:W-:Y:S02]  /*5d3d0*/  PRMT R8, R7, 0x7632, R8 ;  /* 0x0000763207087816 */ /* 0x000fe40000000008 */
[----:B------:R-:W2:Y:S01]  /*5d3e0*/  LDL.LU R7, [R1+0x1368] ;  /* 0x0013680001077983 */ /* 0x000ea20000300800 */
[C---:B0-----:R-:W-:Y:S01]  /*5d3f0*/  LEA R22, P6, R3.reuse, R2, 0x1 ;  /* 0x0000000203167211 */ /* 0x041fe200078c08ff */
[----:B------:R-:W-:Y:S02]  /*5d400*/  IMAD R4, R24, 0x2, R3 ;  /* 0x0000000218047824 */ /* 0x000fe400078e0203 */
[----:B------:R0:W-:Y:S01]  /*5d410*/  @P4 STG.E.U16 [R20.64], R8 ;  /* 0x0000000814004986 */ /* 0x0001e2000c10150a */
[----:B------:R-:W-:Y:S02]  /*5d420*/  LEA.HI.X.SX32 R23, R3, R0, 0x1, P6 ;  /* 0x0000000003177211 */ /* 0x000fe400030f0eff */
[----:B-----5:R-:W-:Y:S01]  /*5d430*/  ISETP.LT.AND P4, PT, R12, c[0x0][0x17c], !P0 ;  /* 0x00005f000c007a0c */ /* 0x020fe20004781270 */
[----:B------:R-:W5:Y:S04]  /*5d440*/  LDL.LU R29, [R1+0x16b4] ;  /* 0x0016b400011d7983 */ /* 0x000f680000300800 */
[----:B------:R-:W3:Y:S01]  /*5d450*/  LDL.LU R12, [R1+0x136c] ;  /* 0x00136c00010c7983 */ /* 0x000ee20000300800 */
[----:B0-----:R-:W-:Y:S01]  /*5d460*/  LEA R20, P6, R4, R2, 0x1 ;  /* 0x0000000204147211 */ /* 0x001fe200078c08ff */
[----:B------:R-:W-:-:S03]  /*5d470*/  IMAD R8, R24, 0x2, R4 ;  /* 0x0000000218087824 */ /* 0x000fc600078e0204 */
[----:B------:R-:W-:Y:S02]  /*5d480*/  LEA.HI.X.SX32 R21, R4, R0, 0x1, P6 ;  /* 0x0000000004157211 */ /* 0x000fe400030f0eff */
[----:B------:R-:W-:Y:S01]  /*5d490*/  PRMT R4, R18, 0x7632, R4 ;  /* 0x0000763212047816 */ /* 0x000fe20000000004 */
[----:B------:R0:W-:Y:S01]  /*5d4a0*/  @P2 STG.E.U16 [R22.64], R5 ;  /* 0x0000000516002986 */ /* 0x0001e2000c10150a */
[----:B----4-:R-:W-:-:S03]  /*5d4b0*/  ISETP.LT.AND P2, PT, R15, c[0x0][0x17c], !P0 ;  /* 0x00005f000f007a0c */ /* 0x010fc60004741270 */
[----:B------:R-:W4:Y:S04]  /*5d4c0*/  LDL.LU R18, [R1+0x16b0] ;  /* 0x0016b00001127983 */ /* 0x000f280000300800 */
[----:B------:R1:W-:Y:S04]  /*5d4d0*/  @P3 STG.E.U16 [R20.64], R4 ;  /* 0x0000000414003986 */ /* 0x0003e8000c10150a */
[----:B------:R-:W4:Y:S01]  /*5d4e0*/  LDL.LU R15, [R1+0x1370] ;  /* 0x00137000010f7983 */ /* 0x000f220000300800 */
[----:B--2---:R-:W-:-:S03]  /*5d4f0*/  ISETP.LT.AND P3, PT, R7, c[0x0][0x17c], !P0 ;  /* 0x00005f0007007a0c */ /* 0x004fc60004761270 */
[----:B------:R-:W2:Y:S01]  /*5d500*/  LDL.LU R7, [R1+0x1374] ;  /* 0x0013740001077983 */ /* 0x000ea20000300800 */
[----:B0-----:R-:W-:Y:S01]  /*5d510*/  LEA R22, P6, R8, R2, 0x1 ;  /* 0x0000000208167211 */ /* 0x001fe200078c08ff */
[----:B------:R-:W-:-:S03]  /*5d520*/  IMAD R3, R24, 0x2, R8 ;  /* 0x0000000218037824 */ /* 0x000fc600078e0208 */
[----:B------:R-:W-:Y:S01]  /*5d530*/  LEA.HI.X.SX32 R23, R8, R0, 0x1, P6 ;  /* 0x0000000008177211 */ /* 0x000fe200030f0eff */
[----:B-1----:R-:W-:Y:S01]  /*5d540*/  IMAD R4, R24, 0x2, R3 ;  /* 0x0000000218047824 */ /* 0x002fe200078e0203 */
[----:B------:R-:W-:Y:S02]  /*5d550*/  PRMT R8, R28, 0x7632, R8 ;  /* 0x000076321c087816 */ /* 0x000fe40000000008 */
[C---:B------:R-:W-:Y:S01]  /*5d560*/  LEA R20, P6, R3.reuse, R2, 0x1 ;  /* 0x0000000203147211 */ /* 0x040fe200078c08ff */
[----:B------:R-:W5:Y:S03]  /*5d570*/  LDL.LU R28, [R1+0x16ac] ;  /* 0x0016ac00011c7983 */ /* 0x000f660000300800 */
[----:B------:R-:W-:Y:S01]  /*5d580*/  LEA.HI.X.SX32 R21, R3, R0, 0x1, P6 ;  /* 0x0000000003157211 */ /* 0x000fe200030f0eff */
[----:B------:R0:W-:Y:S01]  /*5d590*/  @P5 STG.E.U16 [R22.64], R8 ;  /* 0x0000000816005986 */ /* 0x0001e2000c10150a */
[----:B---3--:R-:W-:-:S02]  /*5d5a0*/  ISETP.LT.AND P5, PT, R12, c[0x0][0x17c], !P0 ;  /* 0x00005f000c007a0c */ /* 0x008fc400047a1270 */
[----:B------:R-:W-:Y:S01]  /*5d5b0*/  PRMT R5, R16, 0x7632, R5 ;  /* 0x0000763210057816 */ /* 0x000fe20000000005 */
[----:B------:R-:W3:Y:S01]  /*5d5c0*/  LDL.LU R12, [R1+0x1378] ;  /* 0x00137800010c7983 */ /* 0x000ee20000300800 */
[----:B0-----:R-:W-:Y:S01]  /*5d5d0*/  LEA R22, P6, R4, R2, 0x1 ;  /* 0x0000000204167211 */ /* 0x001fe200078c08ff */
[----:B------:R-:W-:-:S03]  /*5d5e0*/  IMAD R8, R24, 0x2, R4 ;  /* 0x0000000218087824 */ /* 0x000fc600078e0204 */
[----:B------:R-:W-:Y:S02]  /*5d5f0*/  LEA.HI.X.SX32 R23, R4, R0, 0x1, P6 ;  /* 0x0000000004177211 */ /* 0x000fe400030f0eff */
[----:B------:R-:W-:Y:S01]  /*5d600*/  PRMT R4, R25, 0x7632, R4 ;  /* 0x0000763219047816 */ /* 0x000fe20000000004 */
[----:B------:R0:W-:Y:S01]  /*5d610*/  @P1 STG.E.U16 [R20.64], R5 ;  /* 0x0000000514001986 */ /* 0x0001e2000c10150a */
[----:B----4-:R-:W-:-:S03]  /*5d620*/  ISETP.LT.AND P1, PT, R15, c[0x0][0x17c], !P0 ;  /* 0x00005f000f007a0c */ /* 0x010fc60004721270 */
[----:B------:R1:W-:Y:S04]  /*5d630*/  @P4 STG.E.U16 [R22.64], R4 ;  /* 0x0000000416004986 */ /* 0x0003e8000c10150a */
[----:B------:R-:W4:Y:S01]  /*5d640*/  LDL.LU R15, [R1+0x137c] ;  /* 0x00137c00010f7983 */ /* 0x000f220000300800 */
[----:B0-----:R-:W-:Y:S01]  /*5d650*/  LEA R20, P6, R8, R2, 0x1 ;  /* 0x0000000208147211 */ /* 0x001fe200078c08ff */
[----:B------:R-:W-:-:S03]  /*5d660*/  IMAD R3, R24, 0x2, R8 ;  /* 0x0000000218037824 */ /* 0x000fc600078e0208 */
[----:B------:R-:W-:Y:S02]  /*5d670*/  LEA.HI.X.SX32 R21, R8, R0, 0x1, P6 ;  /* 0x0000000008157211 */ /* 0x000fe400030f0eff */
[----:B------:R-:W-:Y:S02]  /*5d680*/  PRMT R8, R11, 0x7632, R8 ;  /* 0x000076320b087816 */ /* 0x000fe40000000008 */
[----:B--2---:R-:W-:Y:S02]  /*5d690*/  ISETP.LT.AND P4, PT, R7, c[0x0][0x17c], !P0 ;  /* 0x00005f0007007a0c */ /* 0x004fe40004781270 */
[----:B------:R-:W2:Y:S04]  /*5d6a0*/  LDL.LU R7, [R1+0x1380] ;  /* 0x0013800001077983 */ /* 0x000ea80000300800 */
[----:B------:R-:W5:Y:S01]  /*5d6b0*/  LDL.LU R11, [R1+0x1384] ;  /* 0x00138400010b7983 */ /* 0x000f620000300800 */
[C---:B-1----:R-:W-:Y:S01]  /*5d6c0*/  LEA R22, P6, R3.reuse, R2, 0x1 ;  /* 0x0000000203167211 */ /* 0x042fe200078c08ff */
[----:B------:R-:W-:Y:S01]  /*5d6d0*/  IMAD R4, R24, 0x2, R3 ;  /* 0x0000000218047824 */ /* 0x000fe200078e0203 */
[----:B------:R-:W-:Y:S01]  /*5d6e0*/  PRMT R5, R26, 0x7632, R5 ;  /* 0x000076321a057816 */ /* 0x000fe20000000005 */
[----:B------:R0:W-:Y:S01]  /*5d6f0*/  @P2 STG.E.U16 [R20.64], R8 ;  /* 0x0000000814002986 */ /* 0x0001e2000c10150a */
[----:B------:R-:W-:Y:S01]  /*5d700*/  LEA.HI.X.SX32 R23, R3, R0, 0x1, P6 ;  /* 0x0000000003177211 */ /* 0x000fe200030f0eff */
[----:B------:R-:W-:-:S04]  /*5d710*/  IMAD R3, R24, 0x2, R4 ;  /* 0x0000000218037824 */ /* 0x000fc800078e0204 */
[----:B------:R1:W-:Y:S01]  /*5d720*/  @P3 STG.E.U16 [R22.64], R5 ;  /* 0x0000000516003986 */ /* 0x0003e2000c10150a */
[----:B---3--:R-:W-:-:S03]  /*5d730*/  ISETP.LT.AND P2, PT, R12, c[0x0][0x17c], !P0 ;  /* 0x00005f000c007a0c */ /* 0x008fc60004741270 */
[----:B------:R-:W3:Y:S01]  /*5d740*/  LDL.LU R12, [R1+0x1388] ;  /* 0x00138800010c7983 */ /* 0x000ee20000300800 */
[----:B0-----:R-:W-:-:S04]  /*5d750*/  LEA R20, P6, R4, R2, 0x1 ;  /* 0x0000000204147211 */ /* 0x001fc800078c08ff */
[----:B------:R-:W-:Y:S02]  /*5d760*/  LEA.HI.X.SX32 R21, R4, R0, 0x1, P6 ;  /* 0x0000000004157211 */ /* 0x000fe400030f0eff */
[----:B-1----:R-:W-:Y:S02]  /*5d770*/  PRMT R5, R27, 0x7632, R5 ;  /* 0x000076321b057816 */ /* 0x002fe40000000005 */
[----:B------:R-:W-:Y:S02]  /*5d780*/  LEA R22, P6, R3, R2, 0x1 ;  /* 0x0000000203167211 */ /* 0x000fe400078c08ff */
[----:B------:R-:W-:Y:S01]  /*5d790*/  PRMT R8, R17, 0x7632, R8 ;  /* 0x0000763211087816 */ /* 0x000fe20000000008 */
[----:B------:R0:W-:Y:S01]  /*5d7a0*/  @P5 STG.E.U16 [R20.64], R5 ;  /* 0x0000000514005986 */ /* 0x0001e2000c10150a */
[----:B------:R-:W-:-:S05]  /*5d7b0*/  LEA.HI.X.SX32 R23, R3, R0, 0x1, P6 ;  /* 0x0000000003177211 */ /* 0x000fca00030f0eff */
[----:B------:R1:W-:Y:S01]  /*5d7c0*/  @P1 STG.E.U16 [R22.64], R8 ;  /* 0x0000000816001986 */ /* 0x0003e2000c10150a */
[----:B----4-:R-:W-:Y:S02]  /*5d7d0*/  ISETP.LT.AND P3, PT, R15, c[0x0][0x17c], !P0 ;  /* 0x00005f000f007a0c */ /* 0x010fe40004761270 */
[----:B0-----:R-:W-:Y:S02]  /*5d7e0*/  PRMT R5, R19, 0x7632, R5 ;  /* 0x0000763213057816 */ /* 0x001fe40000000005 */
[----:B--2---:R-:W-:Y:S02]  /*5d7f0*/  ISETP.LT.AND P5, PT, R7, c[0x0][0x17c], !P0 ;  /* 0x00005f0007007a0c */ /* 0x004fe400047a1270 */
[----:B------:R-:W2:Y:S01]  /*5d800*/  LDL.LU R7, [R1+0x138c] ;  /* 0x00138c0001077983 */ /* 0x000ea20000300800 */
[----:B-----5:R-:W-:-:S03]  /*5d810*/  ISETP.LT.AND P1, PT, R11, c[0x0][0x17c], !P0 ;  /* 0x00005f000b007a0c */ /* 0x020fc60004721270 */
[----:B------:R-:W4:Y:S04]  /*5d820*/  LDL.LU R11, [R1+0x1394] ;  /* 0x00139400010b7983 */ /* 0x000f280000300800 */
[----:B------:R-:W5:Y:S04]  /*5d830*/  LDL R19, [R1+0x78] ;  /* 0x0000780001137983 */ /* 0x000f680000100800 */
[----:B------:R-:W5:Y:S01]  /*5d840*/  LDL.LU R15, [R1+0x1390] ;  /* 0x00139000010f7983 */ /* 0x000f620000300800 */
[----:B------:R-:W-:Y:S01]  /*5d850*/  IMAD R4, R24, 0x2, R3 ;  /* 0x0000000218047824 */ /* 0x000fe200078e0203 */
[----:B------:R-:W-:-:S02]  /*5d860*/  PRMT R13, R13, 0x7632, R13 ;  /* 0x000076320d0d7816 */ /* 0x000fc4000000000d */
[----:B-1----:R-:W-:Y:S01]  /*5d870*/  PRMT R8, R5, 0x7632, R8 ;  /* 0x0000763205087816 */ /* 0x002fe20000000008 */
[----:B------:R-:W-:Y:S01]  /*5d880*/  IMAD R3, R24, 0x2, R4 ;  /* 0x0000000218037824 */ /* 0x000fe200078e0204 */
[C---:B------:R-:W-:Y:S01]  /*5d890*/  LEA R16, P6, R4.reuse, R2, 0x1 ;  /* 0x0000000204107211 */ /* 0x040fe200078c08ff */
[----:B------:R-:W5:Y:S03]  /*5d8a0*/  LDL R26, [R1+0x68] ;  /* 0x00006800011a7983 */ /* 0x000f660000100800 */
[----:B------:R-:W-:Y:S01]  /*5d8b0*/  LEA.HI.X.SX32 R17, R4, R0, 0x1, P6 ;  /* 0x0000000004117211 */ /* 0x000fe200030f0eff */
[----:B------:R-:W-:Y:S01]  /*5d8c0*/  IMAD R4, R24, 0x2, R3 ;  /* 0x0000000218047824 */ /* 0x000fe200078e0203 */
[----:B------:R-:W-:-:S03]  /*5d8d0*/  LEA R20, P6, R3, R2, 0x1 ;  /* 0x0000000203147211 */ /* 0x000fc600078c08ff */
[----:B------:R0:W-:Y:S01]  /*5d8e0*/  @P4 STG.E.U16 [R16.64], R5 ;  /* 0x0000000510004986 */ /* 0x0001e2000c10150a */
[----:B------:R-:W-:Y:S01]  /*5d8f0*/  LEA.HI.X.SX32 R21, R3, R0, 0x1, P6 ;  /* 0x0000000003157211 */ /* 0x000fe200030f0eff */
[----:B------:R-:W-:Y:S01]  /*5d900*/  IMAD R3, R24, 0x2, R4 ;  /* 0x0000000218037824 */ /* 0x000fe200078e0204 */
[----:B---3--:R-:W-:Y:S02]  /*5d910*/  ISETP.LT.AND P4, PT, R12, c[0x0][0x17c], !P0 ;  /* 0x00005f000c007a0c */ /* 0x008fe40004781270 */
[----:B------:R-:W-:Y:S01]  /*5d920*/  LEA R12, P6, R4, R2, 0x1 ;  /* 0x00000002040c7211 */ /* 0x000fe200078c08ff */
[----:B------:R1:W-:Y:S01]  /*5d930*/  @P2 STG.E.U16 [R20.64], R13 ;  /* 0x0000000d14002986 */ /* 0x0003e2000c10150a */
[----:B------:R-:W-:Y:S01]  /*5d940*/  PRMT R9, R9, 0x7632, R9 ;  /* 0x0000763209097816 */ /* 0x000fe20000000009 */
[----:B0-----:R-:W-:Y:S02]  /*5d950*/  IMAD R16, R24, 0x2, R3 ;  /* 0x0000000218107824 */ /* 0x001fe400078e0203 */
[----:B------:R-:W3:Y:S01]  /*5d960*/  LDL.LU R17, [R1+0x139c] ;  /* 0x00139c0001117983 */ /* 0x000ee20000300800 */
[----:B-1----:R-:W-:-:S02]  /*5d970*/  LEA.HI.X.SX32 R13, R4, R0, 0x1, P6 ;  /* 0x00000000040d7211 */ /* 0x002fc400030f0eff */
[----:B------:R-:W-:-:S03]  /*5d980*/  LEA R4, P6, R3, R2, 0x1 ;  /* 0x0000000203047211 */ /* 0x000fc600078c08ff */
[----:B------:R0:W-:Y:S01]  /*5d990*/  @P3 STG.E.U16 [R12.64], R8 ;  /* 0x000000080c003986 */ /* 0x0001e2000c10150a */
[----:B------:R-:W-:-:S05]  /*5d9a0*/  LEA.HI.X.SX32 R5, R3, R0, 0x1, P6 ;  /* 0x0000000003057211 */ /* 0x000fca00030f0eff */
[----:B------:R1:W-:Y:S01]  /*5d9b0*/  @P5 STG.E.U16 [R4.64], R9 ;  /* 0x0000000904005986 */ /* 0x0003e2000c10150a */
[----:B0-----:R-:W-:-:S04]  /*5d9c0*/  LEA R8, P3, R16, R2, 0x1 ;  /* 0x0000000210087211 */ /* 0x001fc800078608ff */
[----:B-1----:R-:W-:Y:S02]  /*5d9d0*/  LEA.HI.X.SX32 R9, R16, R0, 0x1, P3 ;  /* 0x0000000010097211 */ /* 0x002fe400018f0eff */
[----:B--2---:R-:W-:Y:S02]  /*5d9e0*/  ISETP.LT.AND P2, PT, R7, c[0x0][0x17c], !P0 ;  /* 0x00005f0007007a0c */ /* 0x004fe40004741270 */
[----:B------:R-:W2:Y:S04]  /*5d9f0*/  LDL.LU R7, [R1+0x1398] ;  /* 0x0013980001077983 */ /* 0x000ea80000300800 */
[----:B------:R-:W2:Y:S01]  /*5da00*/  LDL R27, [R1+0x88] ;  /* 0x00008800011b7983 */ /* 0x000ea20000100800 */
[----:B----4-:R-:W-:-:S03]  /*5da10*/  ISETP.LT.AND P5, PT, R11, c[0x0][0x17c], !P0 ;  /* 0x00005f000b007a0c */ /* 0x010fc600047a1270 */
[----:B------:R-:W4:Y:S01]  /*5da20*/  LDL R25, [R1+0x128] ;  /* 0x0001280001197983 */ /* 0x000f220000100800 */
[----:B-----5:R-:W-:-:S03]  /*5da30*/  ISETP.LT.AND P3, PT, R15, c[0x0][0x17c], !P0 ;  /* 0x00005f000f007a0c */ /* 0x020fc60004761270 */
[----:B------:R0:W-:Y:S04]  /*5da40*/  STL [R1+0x1684], R13 ;  /* 0x0016840d01007387 */ /* 0x0001e80000100800 */
[----:B------:R-:W5:Y:S04]  /*5da50*/  LDL R11, [R1+0x178] ;  /* 0x00017800010b7983 */ /* 0x000f680000100800 */
[----:B------:R-:W3:Y:S04]  /*5da60*/  LDL.LU R15, [R1+0x13a4] ;  /* 0x0013a400010f7983 */ /* 0x000ee80000300800 */
[----:B0-----:R-:W5:Y:S01]  /*5da70*/  LDL.LU R13, [R1+0x13a0] ;  /* 0x0013a000010d7983 */ /* 0x001f620000300800 */
[----:B------:R-:W-:-:S04]  /*5da80*/  IMAD R3, R24, 0x2, R16 ;  /* 0x0000000218037824 */ /* 0x000fc800078e0210 */
[C---:B------:R-:W-:Y:S01]  /*5da90*/  IMAD R12, R24.reuse, 0x2, R3 ;  /* 0x00000002180c7824 */ /* 0x040fe200078e0203 */
[C---:B------:R-:W-:Y:S01]  /*5daa0*/  LEA R4, P6, R3.reuse, R2, 0x1 ;  /* 0x0000000203047211 */ /* 0x040fe200078c08ff */
[----:B------:R0:W-:Y:S03]  /*5dab0*/  @P1 STG.E.U16 [R8.64], R19 ;  /* 0x0000001308001986 */ /* 0x0001e6000c10150a */
[----:B------:R-:W-:Y:S01]  /*5dac0*/  LEA.HI.X.SX32 R5, R3, R0, 0x1, P6 ;  /* 0x0000000003057211 */ /* 0x000fe200030f0eff */
[----:B------:R-:W-:Y:S01]  /*5dad0*/  IMAD R3, R24, 0x2, R12 ;  /* 0x0000000218037824 */ /* 0x000fe200078e020c */
[C---:B0-----:R-:W-:Y:S01]  /*5dae0*/  LEA R8, P1, R12.reuse, R2, 0x1 ;  /* 0x000000020c087211 */ /* 0x041fe200078208ff */
[----:B------:R-:W5:Y:S03]  /*5daf0*/  LDL R19, [R1+0x158] ;  /* 0x0001580001137983 */ /* 0x000f660000100800 */
[----:B------:R-:W-:Y:S01]  /*5db00*/  LEA.HI.X.SX32 R9, R12, R0, 0x1, P1 ;  /* 0x000000000c097211 */ /* 0x000fe200008f0eff */
[----:B------:R-:W-:Y:S01]  /*5db10*/  IMAD R12, R24, 0x2, R3 ;  /* 0x00000002180c7824 */ /* 0x000fe200078e0203 */
[----:B------:R0:W-:Y:S02]  /*5db20*/  @P4 STG.E.U16 [R4.64], R26 ;  /* 0x0000001a04004986 */ /* 0x0001e4000c10150a */
[----:B0-----:R-:W-:-:S02]  /*5db30*/  LEA R4, P6, R3, R2, 0x1 ;  /* 0x0000000203047211 */ /* 0x001fc400078c08ff */
[----:B------:R-:W5:Y:S02]  /*5db40*/  LDL R26, [R1+0x198] ;  /* 0x00019800011a7983 */ /* 0x000f640000100800 */
[----:B------:R-:W-:Y:S02]  /*5db50*/  LEA.HI.X.SX32 R5, R3, R0, 0x1, P6 ;  /* 0x0000000003057211 */ /* 0x000fe400030f0eff */
[----:B------:R-:W5:Y:S04]  /*5db60*/  LDL.LU R16, [R1+0x13ac] ;  /* 0x0013ac0001107983 */ /* 0x000f680000300800 */
[----:B--2---:R0:W-:Y:S01]  /*5db70*/  @P2 STG.E.U16 [R8.64], R27 ;  /* 0x0000001b08002986 */ /* 0x0041e2000c10150a */
[----:B------:R-:W-:-:S03]  /*5db80*/  ISETP.LT.AND P1, PT, R7, c[0x0][0x17c], !P0 ;  /* 0x00005f0007007a0c */ /* 0x000fc60004721270 */
[----:B------:R-:W2:Y:S01]  /*5db90*/  LDL.LU R7, [R1+0x13a8] ;  /* 0x0013a80001077983 */ /* 0x000ea20000300800 */
[----:B0-----:R-:W-:-:S03]  /*5dba0*/  LEA R8, P2, R12, R2, 0x1 ;  /* 0x000000020c087211 */ /* 0x001fc600078408ff */
[----:B------:R-:W2:Y:S01]  /*5dbb0*/  LDL R27, [R1+0x1b8] ;  /* 0x0001b800011b7983 */ /* 0x000ea20000100800 */
[----:B------:R-:W-:-:S03]  /*5dbc0*/  LEA.HI.X.SX32 R9, R12, R0, 0x1, P2 ;  /* 0x000000000c097211 */ /* 0x000fc600010f0eff */
[----:B----4-:R-:W-:Y:S01]  /*5dbd0*/  @P5 STG.E.U16 [R4.64], R25 ;  /* 0x0000001904005986 */ /* 0x010fe2000c10150a */
[----:B---3--:R-:W-:Y:S02]  /*5dbe0*/  ISETP.LT.AND P5, PT, R15, c[0x0][0x17c], !P0 ;  /* 0x00005f000f007a0c */ /* 0x008fe400047a1270 */
[----:B-----5:R-:W-:Y:S01]  /*5dbf0*/  ISETP.LT.AND P2, PT, R13, c[0x0][0x17c], !P0 ;  /* 0x00005f000d007a0c */ /* 0x020fe20004741270 */
[----:B------:R0:W-:Y:S04]  /*5dc00*/  @P3 STG.E.U16 [R8.64], R11 ;  /* 0x0000000b08003986 */ /* 0x0001e8000c10150a */
[----:B------:R-:W3:Y:S04]  /*5dc10*/  LDL.LU R13, [R1+0x13b4] ;  /* 0x0013b400010d7983 */ /* 0x000ee80000300800 */
[----:B------:R-:W4:Y:S04]  /*5dc20*/  LDL R15, [R1+0x168] ;  /* 0x00016800010f7983 */ /* 0x000f280000100800 */
[----:B0-----:R-:W5:Y:S01]  /*5dc30*/  LDL.LU R11, [R1+0x13b0] ;  /* 0x0013b000010b7983 */ /* 0x001f620000300800 */
[----:B------:R-:W-:Y:S01]  /*5dc40*/  IMAD R3, R24, 0x2, R12 ;  /* 0x0000000218037824 */ /* 0x000fe200078e020c */
[----:B------:R-:W-:-:S02]  /*5dc50*/  ISETP.LT.AND P4, PT, R17, c[0x0][0x17c], !P0 ;  /* 0x00005f0011007a0c */ /* 0x000fc40004781270 */
[----:B------:R-:W4:Y:S01]  /*5dc60*/  LDL R23, [R1+0x148] ;  /* 0x0001480001177983 */ /* 0x000f220000100800 */
        /* <DEDUP_REMOVED lines=11> */
[----:B------:R-:W4:Y:S01]  /*5dd20*/  LDL R19, [R1+0x188] ;  /* 0x0001880001137983 */ /* 0x000f220000100800 */
[----:B------:R-:W-:-:S03]  /*5dd30*/  ISETP.LT.AND P4, PT, R16, c[0x0][0x17c], !P0 ;  /* 0x00005f0010007a0c */ /* 0x000fc60004781270 */
[----:B------:R-:W4:Y:S01]  /*5dd40*/  LDL.LU R16, [R1+0x13bc] ;  /* 0x0013bc0001107983 */ /* 0x000f220000300800 */
[----:B0-----:R-:W-:-:S04]  /*5dd50*/  LEA R8, P1, R12, R2, 0x1 ;  /* 0x000000020c087211 */ /* 0x001fc800078208ff */
[----:B------:R-:W-:Y:S02]  /*5dd60*/  LEA.HI.X.SX32 R9, R12, R0, 0x1, P1 ;  /* 0x000000000c097211 */ /* 0x000fe400008f0eff */
[----:B--2---:R-:W-:Y:S02]  /*5dd70*/  ISETP.LT.AND P3, PT, R7, c[0x0][0x17c], !P0 ;  /* 0x00005f0007007a0c */ /* 0x004fe40004761270 */
[----:B------:R-:W2:Y:S04]  /*5dd80*/  LDL.LU R7, [R1+0x13b8] ;  /* 0x0013b80001077983 */ /* 0x000ea80000300800 */
[----:B------:R-:W2:Y:S04]  /*5dd90*/  LDL R25, [R1+0x1a8] ;  /* 0x0001a80001197983 */ /* 0x000ea80000100800 */
[----:B------:R0:W-:Y:S04]  /*5dda0*/  @P5 STG.E.U16 [R4.64], R27 ;  /* 0x0000001b04005986 */ /* 0x0001e8000c10150a */
[----:B------:R-:W2:Y:S01]  /*5ddb0*/  LDL R26, [R1+0x138] ;  /* 0x00013800011a7983 */ /* 0x000ea20000100800 */
[----:B---3--:R-:W-:-:S03]  /*5ddc0*/  ISETP.LT.AND P5, PT, R13, c[0x0][0x17c], !P0 ;  /* 0x00005f000d007a0c */ /* 0x008fc600047a1270 */
[----:B------:R-:W3:Y:S04]  /*5ddd0*/  LDL.LU R13, [R1+0x13c4] ;  /* 0x0013c400010d7983 */ /* 0x000ee80000300800 */
[----:B0-----:R-:W3:Y:S01]  /*5dde0*/  LDL R27, [R1+0x118] ;  /* 0x00011800011b7983 */ /* 0x001ee20000100800 */
[----:B-----5:R-:W-:-:S03]  /*5ddf0*/  ISETP.LT.AND P1, PT, R11, c[0x0][0x17c], !P0 ;  /* 0x00005f000b007a0c */ /* 0x020fc60004721270 */
[----:B------:R-:W5:Y:S04]  /*5de00*/  LDL.LU R11, [R1+0x108] ;  /* 0x00010800010b7983 */ /* 0x000f680000300800 */
[----:B----4-:R0:W-:Y:S04]  /*5de10*/  @P2 STG.E.U16 [R8.64], R15 ;  /* 0x0000000f08002986 */ /* 0x0101e8000c10150a */
[----:B0-----:R-:W4:Y:S01]  /*5de20*/  LDL.LU R15, [R1+0x13c0] ;  /* 0x0013c000010f7983 */ /* 0x001f220000300800 */
[----:B------:R-:W-:-:S03]  /*5de30*/  IMAD R3, R24, 0x2, R12 ;  /* 0x0000000218037824 */ /* 0x000fc600078e020c */
[----:B------:R-:W5:Y:S01]  /*5de40*/  LDL.LU R20, [R1+0x13cc] ;  /* 0x0013cc0001147983 */ /* 0x000f620000300800 */
        /* <DEDUP_REMOVED lines=9> */
[----:B0-----:R-:W-:-:S04]  /*5dee0*/  LEA R4, P6, R3, R2, 0x1 ;  /* 0x0000000203047211 */ /* 0x001fc800078c08ff */
[----:B------:R-:W-:Y:S02]  /*5def0*/  LEA.HI.X.SX32 R5, R3, R0, 0x1, P6 ;  /* 0x0000000003057211 */ /* 0x000fe400030f0eff */
[----:B-1----:R-:W-:-:S04]  /*5df00*/  LEA R8, P3, R12, R2, 0x1 ;  /* 0x000000020c087211 */ /* 0x002fc800078608ff */
[----:B------:R-:W-:Y:S02]  /*5df10*/  LEA.HI.X.SX32 R9, R12, R0, 0x1, P3 ;  /* 0x000000000c097211 */ /* 0x000fe400018f0eff */
[----:B------:R-:W-:Y:S02]  /*5df20*/  ISETP.LT.AND P4, PT, R16, c[0x0][0x17c], !P0 ;  /* 0x00005f0010007a0c */ /* 0x000fe40004781270 */
[----:B--2---:R-:W-:Y:S02]  /*5df30*/  ISETP.LT.AND P2, PT, R7, c[0x0][0x17c], !P0 ;  /* 0x00005f0007007a0c */ /* 0x004fe40004741270 */
[----:B------:R-:W2:Y:S04]  /*5df40*/  LDL.LU R7, [R1+0xf8] ;  /* 0x0000f80001077983 */ /* 0x000ea80000300800 */
[----:B------:R-:W2:Y:S04]  /*5df50*/  LDL.LU R19, [R1+0x13c8] ;  /* 0x0013c80001137983 */ /* 0x000ea80000300800 */
[----:B------:R0:W-:Y:S01]  /*5df60*/  @P5 STG.E.U16 [R4.64], R25 ;  /* 0x0000001904005986 */ /* 0x0001e2000c10150a */
[----:B---3--:R-:W-:-:S03]  /*5df70*/  ISETP.LT.AND P5, PT, R13, c[0x0][0x17c], !P0 ;  /* 0x00005f000d007a0c */ /* 0x008fc600047a1270 */
[----:B------:R-:W3:Y:S01]  /*5df80*/  LDL.LU R13, [R1+0xe8] ;  /* 0x0000e800010d7983 */ /* 0x000ee20000300800 */
[----:B----4-:R-:W-:-:S03]  /*5df90*/  ISETP.LT.AND P3, PT, R15, c[0x0][0x17c], !P0 ;  /* 0x00005f000f007a0c */ /* 0x010fc60004761270 */
[----:B------:R-:W4:Y:S04]  /*5dfa0*/  LDL.LU R15, [R1+0xa8] ;  /* 0x0000a800010f7983 */ /* 0x000f280000300800 */
[----:B------:R-:W3:Y:S04]  /*5dfb0*/  LDL.LU R17, [R1+0x13d4] ;  /* 0x0013d40001117983 */ /* 0x000ee80000300800 */
[----:B------:R-:W3:Y:S01]  /*5dfc0*/  LDL.LU R16, [R1+0x13d0] ;  /* 0x0013d00001107983 */ /* 0x000ee20000300800 */
[----:B------:R-:W-:-:S04]  /*5dfd0*/  IMAD R3, R24, 0x2, R12 ;  /* 0x0000000218037824 */ /* 0x000fc800078e020c */
[C---:B------:R-:W-:Y:S01]  /*5dfe0*/  IMAD R12, R24.reuse, 0x2, R3 ;  /* 0x00000002180c7824 */ /* 0x040fe200078e0203 */
[C---:B0-----:R-:W-:Y:S01]  /*5dff0*/  LEA R4, P6, R3.reuse, R2, 0x1 ;  /* 0x0000000203047211 */ /* 0x041fe200078c08ff */
[----:B------:R0:W-:Y:S03]  /*5e000*/  @P1 STG.E.U16 [R8.64], R26 ;  /* 0x0000001a08001986 */ /* 0x0001e6000c10150a */
[----:B------:R-:W-:Y:S01]  /*5e010*/  LEA.HI.X.SX32 R5, R3, R0, 0x1, P6 ;  /* 0x0000000003057211 */ /* 0x000fe200030f0eff */
[----:B------:R-:W-:Y:S01]  /*5e020*/  IMAD R3, R24, 0x2, R12 ;  /* 0x0000000218037824 */ /* 0x000fe200078e020c */
[C---:B0-----:R-:W-:Y:S01]  /*5e030*/  LEA R8, P1, R12.reuse, R2, 0x1 ;  /* 0x000000020c087211 */ /* 0x041fe200078208ff */
[----:B------:R-:W4:Y:S03]  /*5e040*/  LDL.LU R26, [R1+0xd8] ;  /* 0x0000d800011a7983 */ /* 0x000f260000300800 */
[----:B------:R-:W-:Y:S01]  /*5e050*/  LEA.HI.X.SX32 R9, R12, R0, 0x1, P1 ;  /* 0x000000000c097211 */ /* 0x000fe200008f0eff */
[----:B------:R-:W-:Y:S01]  /*5e060*/  IMAD R12, R24, 0x2, R3 ;  /* 0x00000002180c7824 */ /* 0x000fe200078e0203 */
[----:B------:R-:W-:Y:S04]  /*5e070*/  @P4 STG.E.U16 [R4.64], R27 ;  /* 0x0000001b04004986 */ /* 0x000fe8000c10150a */
[----:B------:R-:W4:Y:S04]  /*5e080*/  LDL.LU R25, [R1+0x13dc] ;  /* 0x0013dc0001197983 */ /* 0x000f280000300800 */
[----:B-----5:R0:W-:Y:S04]  /*5e090*/  @P2 STG.E.U16 [R8.64], R11 ;  /* 0x0000000b08002986 */ /* 0x0201e8000c10150a */
[----:B------:R-:W5:Y:S01]  /*5e0a0*/  LDL.LU R23, [R1+0x13d8] ;  /* 0x0013d80001177983 */ /* 0x000f620000300800 */
[----:B------:R-:W-:-:S02]  /*5e0b0*/  ISETP.LT.AND P4, PT, R20, c[0x0][0x17c], !P0 ;  /* 0x00005f0014007a0c */ /* 0x000fc40004781270 */
[----:B0-----:R-:W-:-:S04]  /*5e0c0*/  LEA R8, P2, R12, R2, 0x1 ;  /* 0x000000020c087211 */ /* 0x001fc800078408ff */
[----:B------:R-:W-:Y:S02]  /*5e0d0*/  LEA.HI.X.SX32 R9, R12, R0, 0x1, P2 ;  /* 0x000000000c097211 */ /* 0x000fe400010f0eff */
[----:B--2---:R-:W-:Y:S02]  /*5e0e0*/  ISETP.LT.AND P1, PT, R19, c[0x0][0x17c], !P0 ;  /* 0x00005f0013007a0c */ /* 0x004fe40004721270 */
[----:B------:R-:W2:Y:S04]  /*5e0f0*/  LDL.LU R19, [R1+0xc8] ;  /* 0x0000c80001137983 */ /* 0x000ea80000300800 */
[----:B------:R-:W2:Y:S04]  /*5e100*/  LDL.LU R27, [R1+0xb8] ;  /* 0x0000b800011b7983 */ /* 0x000ea80000300800 */
[----:B------:R-:W2:Y:S04]  /*5e110*/  LDL.LU R21, [R1+0x98] ;  /* 0x0000980001157983 */ /* 0x000ea80000300800 */
[----:B------:R-:W2:Y:S01]  /*5e120*/  LDL.LU R20, [R1+0x13e4] ;  /* 0x0013e40001147983 */ /* 0x000ea20000300800 */
[----:B---3--:R-:W-:-:S03]  /*5e130*/  ISETP.LT.AND P2, PT, R16, c[0x0][0x17c], !P0 ;  /* 0x00005f0010007a0c */ /* 0x008fc60004741270 */
[----:B------:R-:W3:Y:S01]  /*5e140*/  LDL.LU R16, [R1+0x13e0] ;  /* 0x0013e00001107983 */ /* 0x000ee20000300800 */
[----:B------:R-:W-:-:S04]  /*5e150*/  LEA R4, P6, R3, R2, 0x1 ;  /* 0x0000000203047211 */ /* 0x000fc800078c08ff */
[----:B------:R-:W-:Y:S01]  /*5e160*/  LEA.HI.X.SX32 R5, R3, R0, 0x1, P6 ;  /* 0x0000000003057211 */ /* 0x000fe200030f0eff */
[----:B------:R-:W-:-:S04]  /*5e170*/  IMAD R3, R24, 0x2, R12 ;  /* 0x0000000218037824 */ /* 0x000fc800078e020c */
[----:B------:R0:W-:Y:S01]  /*5e180*/  @P5 STG.E.U16 [R4.64], R7 ;  /* 0x0000000704005986 */ /* 0x0001e2000c10150a */
[----:B------:R-:W-:-:S03]  /*5e190*/  IMAD R12, R24, 0x2, R3 ;  /* 0x00000002180c7824 */ /* 0x000fc600078e0203 */
[----:B------:R1:W-:Y:S01]  /*5e1a0*/  @P3 STG.E.U16 [R8.64], R13 ;  /* 0x0000000d08003986 */ /* 0x0003e2000c10150a */
[----:B0-----:R-:W-:-:S04]  /*5e1b0*/  LEA R4, P6, R3, R2, 0x1 ;  /* 0x0000000203047211 */ /* 0x001fc800078c08ff */
[----:B------:R-:W-:Y:S01]  /*5e1c0*/  LEA.HI.X.SX32 R5, R3, R0, 0x1, P6 ;  /* 0x0000000003057211 */ /* 0x000fe200030f0eff */
[----:B------:R-:W-:Y:S01]  /*5e1d0*/  IMAD R3, R24, 0x2, R12 ;  /* 0x0000000218037824 */ /* 0x000fe200078e020c */
[C---:B-1----:R-:W-:Y:S02]  /*5e1e0*/  LEA R8, P3, R12.reuse, R2, 0x1 ;  /* 0x000000020c087211 */ /* 0x042fe400078608ff */
[----:B------:R-:W-:Y:S01]  /*5e1f0*/  ISETP.LT.AND P5, PT, R17, c[0x0][0x17c], !P0 ;  /* 0x00005f0011007a0c */ /* 0x000fe200047a1270 */
[----:B----4-:R0:W-:Y:S01]  /*5e200*/  @P4 STG.E.U16 [R4.64], R15 ;  /* 0x0000000f04004986 */ /* 0x0101e2000c10150a */
[----:B------:R-:W-:Y:S01]  /*5e210*/  LEA.HI.X.SX32 R9, R12, R0, 0x1, P3 ;  /* 0x000000000c097211 */ /* 0x000fe200018f0eff */
[----:B------:R-:W-:Y:S02]  /*5e220*/  IMAD R12, R24, 0x2, R3 ;  /* 0x00000002180c7824 */ /* 0x000fe400078e0203 */
[----:B------:R-:W4:Y:S04]  /*5e230*/  LDL.LU R17, [R1+0x38] ;  /* 0x0000380001117983 */ /* 0x000f280000300800 */
[----:B------:R1:W-:Y:S01]  /*5e240*/  @P1 STG.E.U16 [R8.64], R26 ;  /* 0x0000001a08001986 */ /* 0x0003e2000c10150a */
[----:B0-----:R-:W-:-:S03]  /*5e250*/  LEA R4, P6, R3, R2, 0x1 ;  /* 0x0000000203047211 */ /* 0x001fc600078c08ff */
[----:B------:R-:W4:Y:S01]  /*5e260*/  LDL.LU R22, [R1+0x18] ;  /* 0x0000180001167983 */ /* 0x000f220000300800 */
[----:B------:R-:W-:Y:S01]  /*5e270*/  LEA.HI.X.SX32 R5, R3, R0, 0x1, P6 ;  /* 0x0000000003057211 */ /* 0x000fe200030f0eff */
[----:B------:R-:W-:Y:S01]  /*5e280*/  IMAD R3, R24, 0x2, R12 ;  /* 0x0000000218037824 */ /* 0x000fe200078e020c */
[C---:B-1----:R-:W-:Y:S02]  /*5e290*/  LEA R8, P1, R12.reuse, R2, 0x1 ;  /* 0x000000020c087211 */ /* 0x042fe400078208ff */
[----:B------:R-:W-:Y:S02]  /*5e2a0*/  ISETP.LT.AND P4, PT, R25, c[0x0][0x17c], !P0 ;  /* 0x00005f0019007a0c */ /* 0x000fe40004781270 */
[----:B------:R-:W-:Y:S01]  /*5e2b0*/  LEA.HI.X.SX32 R9, R12, R0, 0x1, P1 ;  /* 0x000000000c097211 */ /* 0x000fe200008f0eff */
[----:B------:R-:W-:Y:S01]  /*5e2c0*/  IMAD R12, R24, 0x2, R3 ;  /* 0x00000002180c7824 */ /* 0x000fe200078e0203 */
[----:B-----5:R-:W-:Y:S02]  /*5e2d0*/  ISETP.LT.AND P3, PT, R23, c[0x0][0x17c], !P0 ;  /* 0x00005f0017007a0c */ /* 0x020fe40004761270 */
[----:B------:R-:W5:Y:S04]  /*5e2e0*/  LDL.LU R23, [R1+0x58] ;  /* 0x0000580001177983 */ /* 0x000f680000300800 */
[----:B------:R-:W5:Y:S04]  /*5e2f0*/  LDL.LU R25, [R1+0x48] ;  /* 0x0000480001197983 */ /* 0x000f680000300800 */
[----:B--2---:R0:W-:Y:S04]  /*5e300*/  @P5 STG.E.U16 [R4.64], R19 ;  /* 0x0000001304005986 */ /* 0x0041e8000c10150a */
[----:B------:R1:W-:Y:S01]  /*5e310*/  @P2 STG.E.U16 [R8.64], R27 ;  /* 0x0000001b08002986 */ /* 0x0003e2000c10150a */
[----:B0-----:R-:W-:-:S02]  /*5e320*/  LEA R4, P6, R3, R2, 0x1 ;  /* 0x0000000203047211 */ /* 0x001fc400078c08ff */
[----:B------:R-:W-:Y:S02]  /*5e330*/  ISETP.LT.AND P5, PT, R20, c[0x0][0x17c], !P0 ;  /* 0x00005f0014007a0c */ /* 0x000fe400047a1270 */
[----:B-1----:R-:W-:Y:S01]  /*5e340*/  LEA R8, P2, R12, R2, 0x1 ;  /* 0x000000020c087211 */ /* 0x002fe200078408ff */
[----:B------:R-:W2:Y:S01]  /*5e350*/  LDL.LU R20, [R1+0x13f4] ;  /* 0x0013f40001147983 */ /* 0x000ea20000300800 */
[-C--:B------:R-:W-:Y:S01]  /*5e360*/  LEA.HI.X.SX32 R5, R3, R0.reuse, 0x1, P6 ;  /* 0x0000000003057211 */ /* 0x080fe200030f0eff */
[----:B------:R-:W-:Y:S01]  /*5e370*/  IMAD R3, R24, 0x2, R12 ;  /* 0x0000000218037824 */ /* 0x000fe200078e020c */
[----:B------:R-:W-:-:S03]  /*5e380*/  LEA.HI.X.SX32 R9, R12, R0, 0x1, P2 ;  /* 0x000000000c097211 */ /* 0x000fc600010f0eff */
[----:B------:R0:W-:Y:S01]  /*5e390*/  @P4 STG.E.U16 [R4.64], R21 ;  /* 0x0000001504004986 */ /* 0x0001e2000c10150a */
[----:B---3--:R-:W-:-:S03]  /*5e3a0*/  ISETP.LT.AND P1, PT, R16, c[0x0][0x17c], !P0 ;  /* 0x00005f0010007a0c */ /* 0x008fc60004721270 */
[----:B------:R-:W3:Y:S04]  /*5e3b0*/  LDL.LU R16, [R1+0x13f0] ;  /* 0x0013f00001107983 */ /* 0x000ee80000300800 */
[----:B------:R-:W2:Y:S04]  /*5e3c0*/  LDL.LU R12, [R1+0x13e8] ;  /* 0x0013e800010c7983 */ /* 0x000ea80000300800 */
[----:B0-----:R-:W3:Y:S01]  /*5e3d0*/  LDL.LU R5, [R1+0x13ec] ;  /* 0x0013ec0001057983 */ /* 0x001ee20000300800 */
[----:B------:R-:W-:-:S03]  /*5e3e0*/  LEA R4, P6, R3, R2, 0x1 ;  /* 0x0000000203047211 */ /* 0x000fc600078c08ff */
[----:B----4-:R0:W-:Y:S01]  /*5e3f0*/  @P3 STG.E.U16 [R8.64], R17 ;  /* 0x0000001108003986 */ /* 0x0101e2000c10150a */
[----:B--2---:R-:W-:Y:S01]  /*5e400*/  ISETP.LT.AND P2, PT, R12, c[0x0][0x17c], !P0 ;  /* 0x00005f000c007a0c */ /* 0x004fe20004741270 */
[C---:B------:R-:W-:Y:S01]  /*5e410*/  IMAD R12, R24.reuse, 0x2, R3 ;  /* 0x00000002180c7824 */ /* 0x040fe200078e0203 */
[----:B---3--:R-:W-:Y:S02]  /*5e420*/  ISETP.LT.AND P4, PT, R5, c[0x0][0x17c], !P0 ;  /* 0x00005f0005007a0c */ /* 0x008fe40004781270 */
[----:B------:R-:W-:Y:S01]  /*5e430*/  LEA.HI.X.SX32 R5, R3, R0, 0x1, P6 ;  /* 0x0000000003057211 */ /* 0x000fe200030f0eff */
[----:B------:R-:W-:Y:S01]  /*5e440*/  IMAD R3, R24, 0x2, R12 ;  /* 0x0000000218037824 */ /* 0x000fe200078e020c */
[----:B0-----:R-:W-:-:S04]  /*5e450*/  LEA R8, P3, R12, R2, 0x1 ;  /* 0x000000020c087211 */ /* 0x001fc800078608ff */
[----:B------:R-:W-:Y:S01]  /*5e460*/  LEA.HI.X.SX32 R9, R12, R0, 0x1, P3 ;  /* 0x000000000c097211 */ /* 0x000fe200018f0eff */
[----:B------:R-:W-:Y:S01]  /*5e470*/  IMAD R12, R24, 0x2, R3 ;  /* 0x00000002180c7824 */ /* 0x000fe200078e0203 */
[----:B------:R0:W-:Y:S01]  /*5e480*/  @P5 STG.E.U16 [R4.64], R22 ;  /* 0x0000001604005986 */ /* 0x0001e2000c10150a */
[----:B------:R-:W-:-:S03]  /*5e490*/  ISETP.LT.AND P3, PT, R16, c[0x0][0x17c], !P0 ;  /* 0x00005f0010007a0c */ /* 0x000fc60004761270 */
[----:B-----5:R1:W-:Y:S01]  /*5e4a0*/  @P1 STG.E.U16 [R8.64], R23 ;  /* 0x0000001708001986 */ /* 0x0203e2000c10150a */
[----:B------:R-:W-:-:S03]  /*5e4b0*/  ISETP.LT.AND P5, PT, R20, c[0x0][0x17c], !P0 ;  /* 0x00005f0014007a0c */ /* 0x000fc600047a1270 */
[----:B------:R-:W2:Y:S01]  /*5e4c0*/  LDL.LU R16, [R1+0x1404] ;  /* 0x0014040001107983 */ /* 0x000ea20000300800 */
[----:B0-----:R-:W-:-:S03]  /*5e4d0*/  LEA R4, P6, R3, R2, 0x1 ;  /* 0x0000000203047211 */ /* 0x001fc600078c08ff */
[----:B------:R-:W3:Y:S01]  /*5e4e0*/  LDL.LU R20, [R1+0x1400] ;  /* 0x0014000001147983 */ /* 0x000ee20000300800 */
[----:B-1----:R-:W-:Y:S02]  /*5e4f0*/  LEA R8, P1, R12, R2, 0x1 ;  /* 0x000000020c087211 */ /* 0x002fe400078208ff */
[-C--:B------:R-:W-:Y:S01]  /*5e500*/  LEA.HI.X.SX32 R5, R3, R0.reuse, 0x1, P6 ;  /* 0x0000000003057211 */ /* 0x080fe200030f0eff */
[----:B------:R-:W-:Y:S01]  /*5e510*/  IMAD R3, R24, 0x2, R12 ;  /* 0x0000000218037824 */ /* 0x000fe200078e020c */
[----:B------:R-:W-:Y:S02]  /*5e520*/  LEA.HI.X.SX32 R9, R12, R0, 0x1, P1 ;  /* 0x000000000c097211 */ /* 0x000fe400008f0eff */
[----:B------:R-:W4:Y:S04]  /*5e530*/  LDL.LU R12, [R1+0x13f8] ;  /* 0x0013f800010c7983 */ /* 0x000f280000300800 */
[----:B------:R0:W-:Y:S04]  /*5e540*/  @P4 STG.E.U16 [R4.64], R25 ;  /* 0x0000001904004986 */ /* 0x0001e8000c10150a */
[----:B0-----:R-:W5:Y:S01]  /*5e550*/  LDL.LU R5, [R1+0x13fc] ;  /* 0x0013fc0001057983 */ /* 0x001f620000300800 */
[----:B------:R-:W-:-:S03]  /*5e560*/  LEA R4, P6, R3, R2, 0x1 ;  /* 0x0000000203047211 */ /* 0x000fc600078c08ff */
[----:B------:R0:W-:Y:S01]  /*5e570*/  @P2 STG.E.U16 [R8.64], R28 ;  /* 0x0000001c08002986 */ /* 0x0001e2000c10150a */
[----:B----4-:R-:W-:Y:S01]  /*5e580*/  ISETP.LT.AND P1, PT, R12, c[0x0][0x17c], !P0 ;  /* 0x00005f000c007a0c */ /* 0x010fe20004721270 */
[----:B------:R-:W-:-:S05]  /*5e590*/  IMAD R12, R24, 0x2, R3 ;  /* 0x00000002180c7824 */ /* 0x000fca00078e0203 */
[----:B0-----:R-:W-:-:S04]  /*5e5a0*/  LEA R8, P2, R12, R2, 0x1 ;  /* 0x000000020c087211 */ /* 0x001fc800078408ff */
[-C--:B------:R-:W-:Y:S02]  /*5e5b0*/  LEA.HI.X.SX32 R9, R12, R0.reuse, 0x1, P2 ;  /* 0x000000000c097211 */ /* 0x080fe400010f0eff */
[----:B-----5:R-:W-:Y:S02]  /*5e5c0*/  ISETP.LT.AND P4, PT, R5, c[0x0][0x17c], !P0 ;  /* 0x00005f0005007a0c */ /* 0x020fe40004781270 */
[----:B------:R-:W-:Y:S01]  /*5e5d0*/  LEA.HI.X.SX32 R5, R3, R0, 0x1, P6 ;  /* 0x0000000003057211 */ /* 0x000fe200030f0eff */
[----:B------:R-:W-:-:S04]  /*5e5e0*/  IMAD R3, R24, 0x2, R12 ;  /* 0x0000000218037824 */ /* 0x000fc800078e020c */
[----:B------:R0:W-:Y:S01]  /*5e5f0*/  @P5 STG.E.U16 [R4.64], R18 ;  /* 0x0000001204005986 */ /* 0x0001e2000c10150a */
[----:B------:R-:W-:-:S03]  /*5e600*/  IMAD R12, R24, 0x2, R3 ;  /* 0x00000002180c7824 */ /* 0x000fc600078e0203 */
[----:B------:R1:W-:Y:S01]  /*5e610*/  @P3 STG.E.U16 [R8.64], R29 ;  /* 0x0000001d08003986 */ /* 0x0003e2000c10150a */
[----:B--2---:R-:W-:Y:S02]  /*5e620*/  ISETP.LT.AND P2, PT, R16, c[0x0][0x17c], !P0 ;  /* 0x00005f0010007a0c */ /* 0x004fe40004741270 */
[C---:B0-----:R-:W-:Y:S01]  /*5e630*/  LEA R4, P6, R3.reuse, R2, 0x1 ;  /* 0x0000000203047211 */ /* 0x041fe200078c08ff */
[----:B------:R-:W2:Y:S03]  /*5e640*/  LDL.LU R16, [R1+0x1410] ;  /* 0x0014100001107983 */ /* 0x000ea60000300800 */
[----:B------:R-:W-:Y:S02]  /*5e650*/  LEA.HI.X.SX32 R5, R3, R0, 0x1, P6 ;  /* 0x0000000003057211 */ /* 0x000fe400030f0eff */
[----:B-1----:R-:W-:Y:S01]  /*5e660*/  LEA R8, P3, R12, R2, 0x1 ;  /* 0x000000020c087211 */ /* 0x002fe200078608ff */
[----:B------:R-:W-:Y:S01]  /*5e670*/  IMAD R3, R24, 0x2, R12 ;  /* 0x0000000218037824 */ /* 0x000fe200078e020c */
[----:B---3--:R-:W-:Y:S01]  /*5e680*/  ISETP.LT.AND P5, PT, R20, c[0x0][0x17c], !P0 ;  /* 0x00005f0014007a0c */ /* 0x008fe200047a1270 */
[----:B------:R0:W-:Y:S01]  /*5e690*/  @P4 STG.E.U16 [R4.64], R14 ;  /* 0x0000000e04004986 */ /* 0x0001e2000c10150a */
[----:B------:R-:W-:-:S03]  /*5e6a0*/  LEA.HI.X.SX32 R9, R12, R0, 0x1, P3 ;  /* 0x000000000c097211 */ /* 0x000fc600018f0eff */
[----:B------:R-:W3:Y:S04]  /*5e6b0*/  LDL.LU R20, [R1+0x1414] ;  /* 0x0014140001147983 */ /* 0x000ee80000300800 */
[----:B------:R-:W4:Y:S04]  /*5e6c0*/  LDL.LU R12, [R1+0x1408] ;  /* 0x00140800010c7983 */ /* 0x000f280000300800 */
[----:B0-----:R-:W5:Y:S01]  /*5e6d0*/  LDL.LU R5, [R1+0x140c] ;  /* 0x00140c0001057983 */ /* 0x001f620000300800 */
[----:B------:R-:W-:Y:S02]  /*5e6e0*/  LEA R4, P6, R3, R2, 0x1 ;  /* 0x0000000203047211 */ /* 0x000fe400078c08ff */
[----:B----4-:R-:W-:Y:S01]  /*5e6f0*/  ISETP.LT.AND P3, PT, R12, c[0x0][0x17c], !P0 ;  /* 0x00005f000c007a0c */ /* 0x010fe20004761270 */
[----:B------:R-:W-:Y:S01]  /*5e700*/  IMAD R12, R24, 0x2, R3 ;  /* 0x00000002180c7824 */ /* 0x000fe200078e0203 */
[----:B-----5:R-:W-:-:S02]  /*5e710*/  ISETP.LT.AND P4, PT, R5, c[0x0][0x17c], !P0 ;  /* 0x00005f0005007a0c */ /* 0x020fc40004781270 */
[----:B------:R-:W-:Y:S02]  /*5e720*/  LEA.HI.X.SX32 R5, R3, R0, 0x1, P6 ;  /* 0x0000000003057211 */ /* 0x000fe400030f0eff */
[----:B------:R-:W4:Y:S04]  /*5e730*/  LDL.LU R3, [R1+0x78] ;  /* 0x0000780001037983 */ /* 0x000f280000300800 */
[----:B------:R0:W-:Y:S01]  /*5e740*/  @P1 STG.E.U16 [R8.64], R6 ;  /* 0x0000000608001986 */ /* 0x0001e2000c10150a */
[----:B--2---:R-:W-:-:S03]  /*5e750*/  ISETP.LT.AND P1, PT, R16, c[0x0][0x17c], !P0 ;  /* 0x00005f0010007a0c */ /* 0x004fc60004721270 */
[----:B------:R1:W-:Y:S01]  /*5e760*/  @P2 STG.E.U16 [R4.64], R10 ;  /* 0x0000000a04002986 */ /* 0x0003e2000c10150a */
[----:B0-----:R-:W-:-:S03]  /*5e770*/  LEA R8, P6, R12, R2, 0x1 ;  /* 0x000000020c087211 */ /* 0x001fc600078c08ff */
[----:B------:R-:W2:Y:S01]  /*5e780*/  LDL.LU R16, [R1+0x141c] ;  /* 0x00141c0001107983 */ /* 0x000ea20000300800 */
[----:B------:R-:W-:Y:S01]  /*5e790*/  LEA.HI.X.SX32 R9, R12, R0, 0x1, P6 ;  /* 0x000000000c097211 */ /* 0x000fe200030f0eff */
[----:B-1----:R-:W-:Y:S01]  /*5e7a0*/  IMAD R5, R24, 0x2, R12 ;  /* 0x0000000218057824 */ /* 0x002fe200078e020c */
[----:B---3--:R-:W-:Y:S01]  /*5e7b0*/  ISETP.LT.AND P2, PT, R20, c[0x0][0x17c], !P0 ;  /* 0x00005f0014007a0c */ /* 0x008fe20004741270 */
[----:B------:R-:W3:Y:S04]  /*5e7c0*/  LDL.LU R12, [R1+0x88] ;  /* 0x00008800010c7983 */ /* 0x000ee80000300800 */
[----:B------:R-:W5:Y:S01]  /*5e7d0*/  LDL.LU R20, [R1+0x1420] ;  /* 0x0014200001147983 */ /* 0x000f620000300800 */
[----:B----4-:R-:W-:-:S05]  /*5e7e0*/  PRMT R6, R3, 0x7632, R6 ;  /* 0x0000763203067816 */ /* 0x010fca0000000006 */
[----:B------:R0:W-:Y:S04]  /*5e7f0*/  @P5 STG.E.U16 [R8.64], R6 ;  /* 0x0000000608005986 */ /* 0x0001e8000c10150a */
[----:B0-----:R-:W4:Y:S01]  /*5e800*/  LDL.LU R9, [R1+0x1418] ;  /* 0x0014180001097983 */ /* 0x001f220000300800 */
[----:B------:R-:W-:Y:S01]  /*5e810*/  IMAD R3, R24, 0x2, R5 ;  /* 0x0000000218037824 */ /* 0x000fe200078e0205 */
[----:B------:R-:W-:Y:S02]  /*5e820*/  LEA R4, P6, R5, R2, 0x1 ;  /* 0x0000000205047211 */ /* 0x000fe400078c08ff */
[----:B----4-:R-:W-:Y:S02]  /*5e830*/  ISETP.LT.AND P5, PT, R9, c[0x0][0x17c], !P0 ;  /* 0x00005f0009007a0c */ /* 0x010fe400047a1270 */
[----:B------:R-:W4:Y:S01]  /*5e840*/  LDL.LU R9, [R1+0x68] ;  /* 0x0000680001097983 */ /* 0x000f220000300800 */
[----:B------:R-:W-:-:S02]  /*5e850*/  LEA.HI.X.SX32 R5, R5, R0, 0x1, P6 ;  /* 0x0000000005057211 */ /* 0x000fc400030f0eff */
[----:B------:R-:W-:Y:S02]  /*5e860*/  LEA R8, P6, R3, R2, 0x1 ;  /* 0x0000000203087211 */ /* 0x000fe400078c08ff */
[----:B---3--:R-:W-:Y:S01]  /*5e870*/  PRMT R6, R12, 0x7632, R6 ;  /* 0x000076320c067816 */ /* 0x008fe20000000006 */
[----:B------:R-:W-:Y:S01]  /*5e880*/  IMAD R12, R24, 0x2, R3 ;  /* 0x00000002180c7824 */ /* 0x000fe200078e0203 */
[----:B----4-:R-:W-:Y:S02]  /*5e890*/  PRMT R10, R9, 0x7632, R10 ;  /* 0x00007632090a7816 */ /* 0x010fe4000000000a */
[----:B------:R-:W-:Y:S02]  /*5e8a0*/  LEA.HI.X.SX32 R9, R3, R0, 0x1, P6 ;  /* 0x0000000003097211 */ /* 0x000fe400030f0eff */
[----:B------:R-:W3:Y:S04]  /*5e8b0*/  LDL.LU R3, [R1+0x128] ;  /* 0x0001280001037983 */ /* 0x000ee80000300800 */
[----:B------:R0:W-:Y:S01]  /*5e8c0*/  @P4 STG.E.U16 [R4.64], R10 ;  /* 0x0000000a04004986 */ /* 0x0001e2000c10150a */
[----:B--2---:R-:W-:-:S03]  /*5e8d0*/  ISETP.LT.AND P4, PT, R16, c[0x0][0x17c], !P0 ;  /* 0x00005f0010007a0c */ /* 0x004fc60004781270 */
[----:B------:R1:W-:Y:S01]  /*5e8e0*/  @P3 STG.E.U16 [R8.64], R6 ;  /* 0x0000000608003986 */ /* 0x0003e2000c10150a */
[----:B0-----:R-:W-:-:S03]  /*5e8f0*/  LEA R4, P6, R12, R2, 0x1 ;  /* 0x000000020c047211 */ /* 0x001fc600078c08ff */
[----:B------:R-:W2:Y:S01]  /*5e900*/  LDL.LU R16, [R1+0x1428] ;  /* 0x0014280001107983 */ /* 0x000ea20000300800 */
[----:B------:R-:W-:Y:S01]  /*5e910*/  LEA.HI.X.SX32 R5, R12, R0, 0x1, P6 ;  /* 0x000000000c057211 */ /* 0x000fe200030f0eff */
[----:B-1----:R-:W-:Y:S01]  /*5e920*/  IMAD R9, R24, 0x2, R12 ;  /* 0x0000000218097824 */ /* 0x002fe200078e020c */
[----:B-----5:R-:W-:Y:S01]  /*5e930*/  ISETP.LT.AND P3, PT, R20, c[0x0][0x17c], !P0 ;  /* 0x00005f0014007a0c */ /* 0x020fe20004761270 */
[----:B------:R-:W4:Y:S04]  /*5e940*/  LDL.LU R12, [R1+0x158] ;  /* 0x00015800010c7983 */ /* 0x000f280000300800 */
[----:B------:R-:W5:Y:S01]  /*5e950*/  LDL.LU R20, [R1+0x142c] ;  /* 0x00142c0001147983 */ /* 0x000f620000300800 */
[----:B---3--:R-:W-:-:S05]  /*5e960*/  PRMT R6, R3, 0x7632, R6 ;  /* 0x0000763203067816 */ /* 0x008fca0000000006 */
[----:B------:R0:W-:Y:S04]  /*5e970*/  @P1 STG.E.U16 [R4.64], R6 ;  /* 0x0000000604001986 */ /* 0x0001e8000c10150a */
[----:B0-----:R-:W3:Y:S01]  /*5e980*/  LDL.LU R5, [R1+0x1424] ;  /* 0x0014240001057983 */ /* 0x001ee20000300800 */
[----:B------:R-:W-:Y:S01]  /*5e990*/  IMAD R3, R24, 0x2, R9 ;  /* 0x0000000218037824 */ /* 0x000fe200078e0209 */
[----:B------:R-:W-:Y:S02]  /*5e9a0*/  LEA R8, P6, R9, R2, 0x1 ;  /* 0x0000000209087211 */ /* 0x000fe400078c08ff */
[----:B---3--:R-:W-:Y:S02]  /*5e9b0*/  ISETP.LT.AND P1, PT, R5, c[0x0][0x17c], !P0 ;  /* 0x00005f0005007a0c */ /* 0x008fe40004721270 */
[----:B------:R-:W3:Y:S01]  /*5e9c0*/  LDL.LU R5, [R1+0x178] ;  /* 0x0001780001057983 */ /* 0x000ee20000300800 */
[----:B------:R-:W-:-:S02]  /*5e9d0*/  LEA.HI.X.SX32 R9, R9, R0, 0x1, P6 ;  /* 0x0000000009097211 */ /* 0x000fc400030f0eff */
[----:B------:R-:W-:Y:S02]  /*5e9e0*/  LEA R4, P6, R3, R2, 0x1 ;  /* 0x0000000203047211 */ /* 0x000fe400078c08ff */
[----:B----4-:R-:W-:Y:S01]  /*5e9f0*/  PRMT R6, R12, 0x7632, R6 ;  /* 0x000076320c067816 */ /* 0x010fe20000000006 */
[----:B------:R-:W-:Y:S01]  /*5ea00*/  IMAD R12, R24, 0x2, R3 ;  /* 0x00000002180c7824 */ /* 0x000fe200078e0203 */
[----:B---3--:R-:W-:Y:S02]  /*5ea10*/  PRMT R10, R5, 0x7632, R10 ;  /* 0x00007632050a7816 */ /* 0x008fe4000000000a */
        /* <DEDUP_REMOVED lines=64> */
[----:B------:R-:W-:-:S04]  /*5ee20*/  LEA R4, P6, R5, R2, 0x1 ;  /* 0x0000000205047211 */ /* 0x000fc800078c08ff */
[----:B------:R-:W-:Y:S02]  /*5ee30*/  LEA.HI.X.SX32 R5, R5, R0, 0x1, P6 ;  /* 0x0000000005057211 */ /* 0x000fe400030f0eff */
[----:B------:R-:W-:Y:S02]  /*5ee40*/  LEA R8, P6, R3, R2, 0x1 ;  /* 0x0000000203087211 */ /* 0x000fe400078c08ff */
[----:B----4-:R-:W-:Y:S01]  /*5ee50*/  PRMT R10, R12, 0x7632, R10 ;  /* 0x000076320c0a7816 */ /* 0x010fe2000000000a */
[----:B------:R-:W-:Y:S01]  /*5ee60*/  IMAD R12, R24, 0x2, R3 ;  /* 0x00000002180c7824 */ /* 0x000fe200078e0203 */
[----:B------:R-:W-:Y:S02]  /*5ee70*/  PRMT R6, R11, 0x7632, R6 ;  /* 0x000076320b067816 */ /* 0x000fe40000000006 */
[----:B------:R-:W4:Y:S04]  /*5ee80*/  LDL.LU R11, [R1+0x16a8] ;  /* 0x0016a800010b7983 */ /* 0x000f280000300800 */
[----:B------:R0:W-:Y:S01]  /*5ee90*/  @P1 STG.E.U16 [R4.64], R10 ;  /* 0x0000000a04001986 */ /* 0x0001e2000c10150a */
[----:B--2---:R-:W-:-:S03]  /*5eea0*/  ISETP.LT.AND P1, PT, R16, c[0x0][0x17c], !P0 ;  /* 0x00005f0010007a0c */ /* 0x004fc60004721270 */
[----:B------:R-:W2:Y:S01]  /*5eeb0*/  LDL.LU R16, [R1+0x1458] ;  /* 0x0014580001107983 */ /* 0x000ea20000300800 */
[----:B0-----:R-:W-:Y:S02]  /*5eec0*/  PRMT R10, R13, 0x7632, R10 ;  /* 0x000076320d0a7816 */ /* 0x001fe4000000000a */
[----:B---3--:R-:W-:Y:S02]  /*5eed0*/  ISETP.LT.AND P3, PT, R9, c[0x0][0x17c], !P0 ;  /* 0x00005f0009007a0c */ /* 0x008fe40004761270 */
[----:B------:R-:W-:Y:S02]  /*5eee0*/  LEA.HI.X.SX32 R9, R3, R0, 0x1, P6 ;  /* 0x0000000003097211 */ /* 0x000fe400030f0eff */
[----:B------:R-:W-:-:S03]  /*5eef0*/  LEA R4, P6, R12, R2, 0x1 ;  /* 0x000000020c047211 */ /* 0x000fc600078c08ff */
[----:B------:R0:W-:Y:S01]  /*5ef00*/  @P2 STG.E.U16 [R8.64], R6 ;  /* 0x0000000608002986 */ /* 0x0001e2000c10150a */
[----:B------:R-:W-:Y:S01]  /*5ef10*/  LEA.HI.X.SX32 R5, R12, R0, 0x1, P6 ;  /* 0x000000000c057211 */ /* 0x000fe200030f0eff */
[----:B0-----:R-:W-:Y:S02]  /*5ef20*/  IMAD R9, R24, 0x2, R12 ;  /* 0x0000000218097824 */ /* 0x001fe400078e020c */
[----:B------:R-:W3:Y:S01]  /*5ef30*/  LDL.LU R12, [R1+0x1454] ;  /* 0x00145400010c7983 */ /* 0x000ee20000300800 */
[----:B------:R-:W-:Y:S02]  /*5ef40*/  PRMT R6, R7, 0x7632, R6 ;  /* 0x0000763207067816 */ /* 0x000fe40000000006 */
[----:B-----5:R-:W-:Y:S01]  /*5ef50*/  ISETP.LT.AND P2, PT, R20, c[0x0][0x17c], !P0 ;  /* 0x00005f0014007a0c */ /* 0x020fe20004741270 */
[----:B------:R-:W5:Y:S04]  /*5ef60*/  LDL.LU R7, [R1+0x16a4] ;  /* 0x0016a40001077983 */ /* 0x000f680000300800 */
[----:B------:R-:W4:Y:S04]  /*5ef70*/  LDL.LU R20, [R1+0x145c] ;  /* 0x00145c0001147983 */ /* 0x000f280000300800 */
[----:B------:R-:W4:Y:S01]  /*5ef80*/  LDL.LU R13, [R1+0x1460] ;  /* 0x00146000010d7983 */ /* 0x000f220000300800 */
[----:B------:R-:W-:Y:S01]  /*5ef90*/  IMAD R3, R24, 0x2, R9 ;  /* 0x0000000218037824 */ /* 0x000fe200078e0209 */
[----:B------:R-:W-:-:S02]  /*5efa0*/  LEA R8, P6, R9, R2, 0x1 ;  /* 0x0000000209087211 */ /* 0x000fc400078c08ff */
[----:B------:R0:W-:Y:S02]  /*5efb0*/  @P5 STG.E.U16 [R4.64], R6 ;  /* 0x0000000604005986 */ /* 0x0001e4000c10150a */
[----:B------:R-:W-:-:S05]  /*5efc0*/  LEA.HI.X.SX32 R9, R9, R0, 0x1, P6 ;  /* 0x0000000009097211 */ /* 0x000fca00030f0eff */
[----:B------:R-:W-:Y:S01]  /*5efd0*/  @P4 STG.E.U16 [R8.64], R10 ;  /* 0x0000000a08004986 */ /* 0x000fe2000c10150a */
[----:B0-----:R-:W-:Y:S02]  /*5efe0*/  LEA R4, P6, R3, R2, 0x1 ;  /* 0x0000000203047211 */ /* 0x001fe400078c08ff */
[----:B------:R-:W-:Y:S02]  /*5eff0*/  PRMT R6, R15, 0x7632, R6 ;  /* 0x000076320f067816 */ /* 0x000fe40000000006 */
[----:B------:R-:W-:Y:S01]  /*5f000*/  LEA.HI.X.SX32 R5, R3, R0, 0x1, P6 ;  /* 0x0000000003057211 */ /* 0x000fe200030f0eff */
[----:B------:R-:W5:Y:S04]  /*5f010*/  LDL.LU R15, [R1+0x16a0] ;  /* 0x0016a000010f7983 */ /* 0x000f680000300800 */
[----:B------:R0:W-:Y:S01]  /*5f020*/  @P3 STG.E.U16 [R4.64], R6 ;  /* 0x0000000604003986 */ /* 0x0001e2000c10150a */
[----:B--2---:R-:W-:-:S03]  /*5f030*/  ISETP.LT.AND P4, PT, R16, c[0x0][0x17c], !P0 ;  /* 0x00005f0010007a0c */ /* 0x004fc60004781270 */
[----:B------:R-:W2:Y:S01]  /*5f040*/  LDL.LU R16, [R1+0x1464] ;  /* 0x0014640001107983 */ /* 0x000ea20000300800 */
[----:B0-----:R-:W-:-:S03]  /*5f050*/  PRMT R6, R26, 0x7632, R6 ;  /* 0x000076321a067816 */ /* 0x001fc60000000006 */
[----:B------:R-:W2:Y:S01]  /*5f060*/  LDL.LU R26, [R1+0x169c] ;  /* 0x00169c00011a7983 */ /* 0x000ea20000300800 */
[----:B---3--:R-:W-:Y:S01]  /*5f070*/  ISETP.LT.AND P5, PT, R12, c[0x0][0x17c], !P0 ;  /* 0x00005f000c007a0c */ /* 0x008fe200047a1270 */
[----:B------:R-:W-:-:S05]  /*5f080*/  IMAD R12, R24, 0x2, R3 ;  /* 0x00000002180c7824 */ /* 0x000fca00078e0203 */
[----:B------:R-:W-:-:S04]  /*5f090*/  LEA R8, P6, R12, R2, 0x1 ;  /* 0x000000020c087211 */ /* 0x000fc800078c08ff */
[----:B------:R-:W-:Y:S02]  /*5f0a0*/  LEA.HI.X.SX32 R9, R12, R0, 0x1, P6 ;  /* 0x000000000c097211 */ /* 0x000fe400030f0eff */
[----:B----4-:R-:W-:Y:S02]  /*5f0b0*/  ISETP.LT.AND P3, PT, R20, c[0x0][0x17c], !P0 ;  /* 0x00005f0014007a0c */ /* 0x010fe40004761270 */
[----:B------:R-:W3:Y:S04]  /*5f0c0*/  LDL.LU R20, [R1+0x1468] ;  /* 0x0014680001147983 */ /* 0x000ee80000300800 */
[----:B------:R0:W-:Y:S01]  /*5f0d0*/  @P1 STG.E.U16 [R8.64], R6 ;  /* 0x0000000608001986 */ /* 0x0001e2000c10150a */
[----:B------:R-:W-:-:S03]  /*5f0e0*/  ISETP.LT.AND P1, PT, R13, c[0x0][0x17c], !P0 ;  /* 0x00005f000d007a0c */ /* 0x000fc60004721270 */
[----:B------:R-:W4:Y:S01]  /*5f0f0*/  LDL.LU R13, [R1+0x146c] ;  /* 0x00146c00010d7983 */ /* 0x000f220000300800 */
[----:B------:R-:W-:-:S04]  /*5f100*/  IMAD R5, R24, 0x2, R12 ;  /* 0x0000000218057824 */ /* 0x000fc800078e020c */
[C---:B------:R-:W-:Y:S01]  /*5f110*/  IMAD R3, R24.reuse, 0x2, R5 ;  /* 0x0000000218037824 */ /* 0x040fe200078e0205 */
[----:B------:R-:W-:Y:S02]  /*5f120*/  LEA R4, P6, R5, R2, 0x1 ;  /* 0x0000000205047211 */ /* 0x000fe400078c08ff */
[----:B------:R-:W-:Y:S02]  /*5f130*/  PRMT R10, R19, 0x7632, R10 ;  /* 0x00007632130a7816 */ /* 0x000fe4000000000a */
[----:B------:R-:W-:Y:S01]  /*5f140*/  LEA.HI.X.SX32 R5, R5, R0, 0x1, P6 ;  /* 0x0000000005057211 */ /* 0x000fe200030f0eff */
[----:B------:R-:W-:Y:S01]  /*5f150*/  IMAD R12, R24, 0x2, R3 ;  /* 0x00000002180c7824 */ /* 0x000fe200078e0203 */
[----:B0-----:R-:W-:Y:S01]  /*5f160*/  LEA R8, P6, R3, R2, 0x1 ;  /* 0x0000000203087211 */ /* 0x001fe200078c08ff */
[----:B------:R-:W3:Y:S01]  /*5f170*/  LDL.LU R19, [R1+0x1698] ;  /* 0x0016980001137983 */ /* 0x000ee20000300800 */
[----:B------:R-:W-:Y:S02]  /*5f180*/  PRMT R6, R27, 0x7632, R6 ;  /* 0x000076321b067816 */ /* 0x000fe40000000006 */
[----:B------:R-:W-:Y:S01]  /*5f190*/  LEA.HI.X.SX32 R9, R3, R0, 0x1, P6 ;  /* 0x0000000003097211 */ /* 0x000fe200030f0eff */
[----:B------:R0:W-:Y:S04]  /*5f1a0*/  @P2 STG.E.U16 [R4.64], R10 ;  /* 0x0000000a04002986 */ /* 0x0001e8000c10150a */
[----:B------:R1:W-:Y:S04]  /*5f1b0*/  @P5 STG.E.U16 [R8.64], R6 ;  /* 0x0000000608005986 */ /* 0x0003e8000c10150a */
[----:B------:R-:W5:Y:S01]  /*5f1c0*/  LDL.LU R27, [R1+0x1694] ;  /* 0x00169400011b7983 */ /* 0x000f620000300800 */
[----:B0-----:R-:W-:-:S04]  /*5f1d0*/  LEA R4, P6, R12, R2, 0x1 ;  /* 0x000000020c047211 */ /* 0x001fc800078c08ff */
[----:B------:R-:W-:Y:S02]  /*5f1e0*/  LEA.HI.X.SX32 R5, R12, R0, 0x1, P6 ;  /* 0x000000000c057211 */ /* 0x000fe400030f0eff */
[----:B-1----:R-:W-:Y:S02]  /*5f1f0*/  PRMT R6, R21, 0x7632, R6 ;  /* 0x0000763215067816 */ /* 0x002fe40000000006 */
[----:B--2---:R-:W-:Y:S02]  /*5f200*/  ISETP.LT.AND P2, PT, R16, c[0x0][0x17c], !P0 ;  /* 0x00005f0010007a0c */ /* 0x004fe40004741270 */
[----:B------:R-:W2:Y:S04]  /*5f210*/  LDL.LU R16, [R1+0x1470] ;  /* 0x0014700001107983 */ /* 0x000ea80000300800 */
[----:B------:R0:W-:Y:S01]  /*5f220*/  @P4 STG.E.U16 [R4.64], R6 ;  /* 0x0000000604004986 */ /* 0x0001e2000c10150a */
[----:B----4-:R-:W-:-:S03]  /*5f230*/  ISETP.LT.AND P4, PT, R13, c[0x0][0x17c], !P0 ;  /* 0x00005f000d007a0c */ /* 0x010fc60004781270 */
[----:B------:R-:W4:Y:S01]  /*5f240*/  LDL.LU R13, [R1+0x1474] ;  /* 0x00147400010d7983 */ /* 0x000f220000300800 */
[----:B------:R-:W-:-:S04]  /*5f250*/  IMAD R9, R24, 0x2, R12 ;  /* 0x0000000218097824 */ /* 0x000fc800078e020c */
[----:B------:R-:W-:Y:S01]  /*5f260*/  IMAD R3, R24, 0x2, R9 ;  /* 0x0000000218037824 */ /* 0x000fe200078e0209 */
[----:B------:R-:W-:-:S04]  /*5f270*/  LEA R8, P6, R9, R2, 0x1 ;  /* 0x0000000209087211 */ /* 0x000fc800078c08ff */
[----:B------:R-:W-:Y:S02]  /*5f280*/  LEA.HI.X.SX32 R9, R9, R0, 0x1, P6 ;  /* 0x0000000009097211 */ /* 0x000fe400030f0eff */
[----:B0-----:R-:W-:Y:S02]  /*5f290*/  LEA R4, P6, R3, R2, 0x1 ;  /* 0x0000000203047211 */ /* 0x001fe400078c08ff */
[----:B------:R-:W-:Y:S02]  /*5f2a0*/  PRMT R10, R17, 0x7632, R10 ;  /* 0x00007632110a7816 */ /* 0x000fe4000000000a */
[----:B------:R-:W-:Y:S01]  /*5f2b0*/  PRMT R6, R22, 0x7632, R6 ;  /* 0x0000763216067816 */ /* 0x000fe20000000006 */
[----:B------:R-:W5:Y:S01]  /*5f2c0*/  LDL.LU R17, [R1+0x1478] ;  /* 0x0014780001117983 */ /* 0x000f620000300800 */
[----:B------:R-:W-:Y:S02]  /*5f2d0*/  LEA.HI.X.SX32 R5, R3, R0, 0x1, P6 ;  /* 0x0000000003057211 */ /* 0x000fe400030f0eff */
[----:B---3--:R-:W-:Y:S01]  /*5f2e0*/  ISETP.LT.AND P5, PT, R20, c[0x0][0x17c], !P0 ;  /* 0x00005f0014007a0c */ /* 0x008fe200047a1270 */
[----:B------:R-:W-:Y:S04]  /*5f2f0*/  @P3 STG.E.U16 [R8.64], R10 ;  /* 0x0000000a08003986 */ /* 0x000fe8000c10150a */
[----:B------:R-:W3:Y:S04]  /*5f300*/  LDL.LU R20, [R1+0x147c] ;  /* 0x00147c0001147983 */ /* 0x000ee80000300800 */
[----:B------:R0:W-:Y:S01]  /*5f310*/  @P1 STG.E.U16 [R4.64], R6 ;  /* 0x0000000604001986 */ /* 0x0001e2000c10150a */
[----:B--2---:R-:W-:-:S03]  /*5f320*/  ISETP.LT.AND P3, PT, R16, c[0x0][0x17c], !P0 ;  /* 0x00005f0010007a0c */ /* 0x004fc60004761270 */
[----:B------:R-:W2:Y:S01]  /*5f330*/  LDL.LU R16, [R1+0x1480] ;  /* 0x0014800001107983 */ /* 0x000ea20000300800 */
[----:B----4-:R-:W-:-:S03]  /*5f340*/  ISETP.LT.AND P1, PT, R13, c[0x0][0x17c], !P0 ;  /* 0x00005f000d007a0c */ /* 0x010fc60004721270 */
[----:B------:R-:W4:Y:S01]  /*5f350*/  LDL.LU R13, [R1+0x1484] ;  /* 0x00148400010d7983 */ /* 0x000f220000300800 */
[----:B------:R-:W-:Y:S01]  /*5f360*/  IMAD R12, R24, 0x2, R3 ;  /* 0x00000002180c7824 */ /* 0x000fe200078e0203 */
[----:B0-----:R-:W-:-:S03]  /*5f370*/  PRMT R5, R23, 0x7632, R5 ;  /* 0x0000763217057816 */ /* 0x001fc60000000005 */
[----:B------:R-:W-:Y:S01]  /*5f380*/  IMAD R3, R24, 0x2, R12 ;  /* 0x0000000218037824 */ /* 0x000fe200078e020c */
[----:B------:R-:W-:-:S04]  /*5f390*/  LEA R8, P6, R12, R2, 0x1 ;  /* 0x000000020c087211 */ /* 0x000fc800078c08ff */
[----:B------:R-:W-:Y:S01]  /*5f3a0*/  LEA.HI.X.SX32 R9, R12, R0, 0x1, P6 ;  /* 0x000000000c097211 */ /* 0x000fe200030f0eff */
[----:B------:R-:W-:Y:S01]  /*5f3b0*/  IMAD R12, R24, 0x2, R3 ;  /* 0x00000002180c7824 */ /* 0x000fe200078e0203 */
[----:B------:R-:W-:Y:S02]  /*5f3c0*/  LEA R4, P6, R3, R2, 0x1 ;  /* 0x0000000203047211 */ /* 0x000fe400078c08ff */
[----:B------:R-:W-:Y:S01]  /*5f3d0*/  PRMT R10, R25, 0x7632, R10 ;  /* 0x00007632190a7816 */ /* 0x000fe2000000000a */
[----:B------:R0:W-:Y:S01]  /*5f3e0*/  @P2 STG.E.U16 [R8.64], R5 ;  /* 0x0000000508002986 */ /* 0x0001e2000c10150a */
[----:B------:R-:W-:Y:S02]  /*5f3f0*/  PRMT R6, R28, 0x7632, R6 ;  /* 0x000076321c067816 */ /* 0x000fe40000000006 */
[----:B0-----:R-:W-:Y:S01]  /*5f400*/  LEA.HI.X.SX32 R5, R3, R0, 0x1, P6 ;  /* 0x0000000003057211 */ /* 0x001fe200030f0eff */
[----:B------:R-:W-:Y:S01]  /*5f410*/  IMAD R3, R24, 0x2, R12 ;  /* 0x0000000218037824 */ /* 0x000fe200078e020c */
[C---:B------:R-:W-:Y:S01]  /*5f420*/  LEA R8, P6, R12.reuse, R2, 0x1 ;  /* 0x000000020c087211 */ /* 0x040fe200078c08ff */
[----:B------:R-:W3:Y:S03]  /*5f430*/  LDL.LU R28, [R1+0x1690] ;  /* 0x00169000011c7983 */ /* 0x000ee60000300800 */
[----:B------:R-:W-:Y:S01]  /*5f440*/  LEA.HI.X.SX32 R9, R12, R0, 0x1, P6 ;  /* 0x000000000c097211 */ /* 0x000fe200030f0eff */
[----:B------:R0:W-:Y:S01]  /*5f450*/  @P5 STG.E.U16 [R4.64], R10 ;  /* 0x0000000a04005986 */ /* 0x0001e2000c10150a */
[----:B------:R-:W-:-:S02]  /*5f460*/  PRMT R18, R18, 0x7632, R18 ;  /* 0x0000763212127816 */ /* 0x000fc40000000012 */
[----:B-----5:R-:W-:Y:S02]  /*5f470*/  ISETP.LT.AND P2, PT, R17, c[0x0][0x17c], !P0 ;  /* 0x00005f0011007a0c */ /* 0x020fe40004741270 */
[----:B------:R-:W5:Y:S01]  /*5f480*/  LDL.LU R17, [R1+0x1488] ;  /* 0x0014880001117983 */ /* 0x000f620000300800 */
[----:B0-----:R-:W-:-:S04]  /*5f490*/  LEA R4, P6, R3, R2, 0x1 ;  /* 0x0000000203047211 */ /* 0x001fc800078c08ff */
[----:B------:R-:W-:Y:S01]  /*5f4a0*/  LEA.HI.X.SX32 R5, R3, R0, 0x1, P6 ;  /* 0x0000000003057211 */ /* 0x000fe200030f0eff */
[----:B------:R0:W-:Y:S01]  /*5f4b0*/  @P4 STG.E.U16 [R8.64], R6 ;  /* 0x0000000608004986 */ /* 0x0001e2000c10150a */
[----:B--2---:R-:W-:-:S03]  /*5f4c0*/  ISETP.LT.AND P4, PT, R16, c[0x0][0x17c], !P0 ;  /* 0x00005f0010007a0c */ /* 0x004fc60004781270 */
[----:B------:R1:W-:Y:S04]  /*5f4d0*/  @P3 STG.E.U16 [R4.64], R18 ;  /* 0x0000001204003986 */ /* 0x0003e8000c10150a */
[----:B------:R-:W2:Y:S01]  /*5f4e0*/  LDL.LU R16, [R1+0x148c] ;  /* 0x00148c0001107983 */ /* 0x000ea20000300800 */
[----:B----4-:R-:W-:-:S03]  /*5f4f0*/  ISETP.LT.AND P3, PT, R13, c[0x0][0x17c], !P0 ;  /* 0x00005f000d007a0c */ /* 0x010fc60004761270 */
[----:B------:R-:W4:Y:S01]  /*5f500*/  LDL.LU R13, [R1+0x1490] ;  /* 0x00149000010d7983 */ /* 0x000f220000300800 */
[----:B0-----:R-:W-:-:S04]  /*5f510*/  IMAD R9, R24, 0x2, R3 ;  /* 0x0000000218097824 */ /* 0x001fc800078e0203 */
[C---:B------:R-:W-:Y:S01]  /*5f520*/  IMAD R3, R24.reuse, 0x2, R9 ;  /* 0x0000000218037824 */ /* 0x040fe200078e0209 */
[----:B------:R-:W-:Y:S02]  /*5f530*/  LEA R8, P6, R9, R2, 0x1 ;  /* 0x0000000209087211 */ /* 0x000fe400078c08ff */
[----:B------:R-:W-:Y:S02]  /*5f540*/  PRMT R6, R29, 0x7632, R6 ;  /* 0x000076321d067816 */ /* 0x000fe40000000006 */
[----:B------:R-:W-:Y:S01]  /*5f550*/  LEA.HI.X.SX32 R9, R9, R0, 0x1, P6 ;  /* 0x0000000009097211 */ /* 0x000fe200030f0eff */
[----:B------:R-:W-:Y:S01]  /*5f560*/  IMAD R12, R24, 0x2, R3 ;  /* 0x00000002180c7824 */ /* 0x000fe200078e0203 */
[C---:B-1----:R-:W-:Y:S01]  /*5f570*/  LEA R4, P6, R3.reuse, R2, 0x1 ;  /* 0x0000000203047211 */ /* 0x042fe200078c08ff */
[----:B------:R-:W2:Y:S01]  /*5f580*/  LDL.LU R29, [R1+0x168c] ;  /* 0x00168c00011d7983 */ /* 0x000ea20000300800 */
[----:B---3--:R-:W-:Y:S02]  /*5f590*/  ISETP.LT.AND P5, PT, R20, c[0x0][0x17c], !P0 ;  /* 0x00005f0014007a0c */ /* 0x008fe400047a1270 */
[----:B------:R-:W-:Y:S01]  /*5f5a0*/  PRMT R14, R14, 0x7632, R14 ;  /* 0x000076320e0e7816 */ /* 0x000fe2000000000e */
[----:B------:R0:W-:Y:S01]  /*5f5b0*/  @P1 STG.E.U16 [R8.64], R6 ;  /* 0x0000000608001986 */ /* 0x0001e2000c10150a */
[----:B------:R-:W-:-:S03]  /*5f5c0*/  LEA.HI.X.SX32 R5, R3, R0, 0x1, P6 ;  /* 0x0000000003057211 */ /* 0x000fc600030f0eff */
[----:B------:R-:W3:Y:S04]  /*5f5d0*/  LDL R22, [R1+0x7c] ;  /* 0x00007c0001167983 */ /* 0x000ee80000100800 */
[----:B------:R1:W-:Y:S01]  /*5f5e0*/  @P2 STG.E.U16 [R4.64], R14 ;  /* 0x0000000e04002986 */ /* 0x0003e2000c10150a */
[----:B0-----:R-:W-:-:S03]  /*5f5f0*/  LEA R8, P6, R12, R2, 0x1 ;  /* 0x000000020c087211 */ /* 0x001fc600078c08ff */
[----:B------:R-:W3:Y:S01]  /*5f600*/  LDL.LU R18, [R1+0x1494] ;  /* 0x0014940001127983 */ /* 0x000ee20000300800 */
[----:B------:R-:W-:Y:S02]  /*5f610*/  LEA.HI.X.SX32 R9, R12, R0, 0x1, P6 ;  /* 0x000000000c097211 */ /* 0x000fe400030f0eff */
[----:B-1----:R-:W-:Y:S02]  /*5f620*/  PRMT R5, R6, 0x7632, R5 ;  /* 0x0000763206057816 */ /* 0x002fe40000000005 */
[----:B-----5:R-:W-:Y:S02]  /*5f630*/  ISETP.LT.AND P1, PT, R17, c[0x0][0x17c], !P0 ;  /* 0x00005f0011007a0c */ /* 0x020fe40004721270 */
[----:B------:R-:W5:Y:S04]  /*5f640*/  LDL.LU R17, [R1+0x1498] ;  /* 0x0014980001117983 */ /* 0x000f680000300800 */
[----:B------:R-:W5:Y:S04]  /*5f650*/  LDL R23, [R1+0x6c] ;  /* 0x00006c0001177983 */ /* 0x000f680000100800 */
[----:B------:R-:W-:Y:S04]  /*5f660*/  STL [R1+0x1680], R14 ;  /* 0x0016800e01007387 */ /* 0x000fe80000100800 */
[----:B------:R-:W-:Y:S04]  /*5f670*/  STL [R1+0x1688], R12 ;  /* 0x0016880c01007387 */ /* 0x000fe80000100800 */
[----:B------:R0:W-:Y:S04]  /*5f680*/  @P5 STG.E.U16 [R8.64], R5 ;  /* 0x0000000508005986 */ /* 0x0001e8000c10150a */
[----:B------:R-:W5:Y:S01]  /*5f690*/  LDL R25, [R1+0x8c] ;  /* 0x00008c0001197983 */ /* 0x000f620000100800 */
[----:B----4-:R-:W-:-:S03]  /*5f6a0*/  ISETP.LT.AND P5, PT, R13, c[0x0][0x17c], !P0 ;  /* 0x00005f000d007a0c */ /* 0x010fc600047a1270 */
[----:B------:R-:W4:Y:S01]  /*5f6b0*/  LDL.LU R13, [R1+0x149c] ;  /* 0x00149c00010d7983 */ /* 0x000f220000300800 */
[----:B------:R-:W-:Y:S01]  /*5f6c0*/  IMAD R3, R24, 0x2, R12 ;  /* 0x0000000218037824 */ /* 0x000fe200078e020c */
[----:B------:R-:W-:Y:S02]  /*5f6d0*/  PRMT R10, R10, 0x7632, R10 ;  /* 0x000076320a0a7816 */ /* 0x000fe4000000000a */
[----:B--2---:R-:W-:Y:S01]  /*5f6e0*/  ISETP.LT.AND P2, PT, R16, c[0x0][0x17c], !P0 ;  /* 0x00005f0010007a0c */ /* 0x004fe20004741270 */
[C---:B------:R-:W-:Y:S01]  /*5f6f0*/  IMAD R6, R24.reuse, 0x2, R3 ;  /* 0x0000000218067824 */ /* 0x040fe200078e0203 */
[C---:B------:R-:W-:Y:S01]  /*5f700*/  LEA R4, P6, R3.reuse, R2, 0x1 ;  /* 0x0000000203047211 */ /* 0x040fe200078c08ff */
[----:B------:R-:W2:Y:S03]  /*5f710*/  LDL R16, [R1+0x12c] ;  /* 0x00012c0001107983 */ /* 0x000ea60000100800 */
[----:B0-----:R-:W-:Y:S01]  /*5f720*/  LEA.HI.X.SX32 R5, R3, R0, 0x1, P6 ;  /* 0x0000000003057211 */ /* 0x001fe200030f0eff */
[----:B------:R-:W-:Y:S01]  /*5f730*/  IMAD R3, R24, 0x2, R6 ;  /* 0x0000000218037824 */ /* 0x000fe200078e0206 */
[C---:B------:R-:W-:Y:S01]  /*5f740*/  LEA R8, P6, R6.reuse, R2, 0x1 ;  /* 0x0000000206087211 */ /* 0x040fe200078c08ff */
[----:B------:R-:W2:Y:S03]  /*5f750*/  LDL R20, [R1+0x17c] ;  /* 0x00017c0001147983 */ /* 0x000ea60000100800 */
[----:B------:R-:W-:Y:S01]  /*5f760*/  LEA.HI.X.SX32 R9, R6, R0, 0x1, P6 ;  /* 0x0000000006097211 */ /* 0x000fe200030f0eff */
[----:B------:R0:W-:Y:S04]  /*5f770*/  @P4 STG.E.U16 [R4.64], R10 ;  /* 0x0000000a04004986 */ /* 0x0001e8000c10150a */
[----:B------:R-:W2:Y:S01]  /*5f780*/  LDL.LU R12, [R1+0x14a0] ;  /* 0x0014a000010c7983 */ /* 0x000ea20000300800 */
[----:B0-----:R-:W-:-:S03]  /*5f790*/  LEA R4, P6, R3, R2, 0x1 ;  /* 0x0000000203047211 */ /* 0x001fc600078c08ff */
[----:B---3--:R0:W-:Y:S01]  /*5f7a0*/  @P3 STG.E.U16 [R8.64], R22 ;  /* 0x0000001608003986 */ /* 0x0081e2000c10150a */
[----:B------:R-:W-:-:S03]  /*5f7b0*/  LEA.HI.X.SX32 R5, R3, R0, 0x1, P6 ;  /* 0x0000000003057211 */ /* 0x000fc600030f0eff */
[----:B------:R-:W3:Y:S04]  /*5f7c0*/  LDL R21, [R1+0x15c] ;  /* 0x00015c0001157983 */ /* 0x000ee80000100800 */
[----:B------:R-:W3:Y:S01]  /*5f7d0*/  LDL.LU R14, [R1+0x14a4] ;  /* 0x0014a400010e7983 */ /* 0x000ee20000300800 */
[----:B-----5:R-:W-:-:S03]  /*5f7e0*/  ISETP.LT.AND P3, PT, R17, c[0x0][0x17c], !P0 ;  /* 0x00005f0011007a0c */ /* 0x020fc60004761270 */
[----:B0-----:R-:W5:Y:S04]  /*5f7f0*/  LDL R22, [R1+0x19c] ;  /* 0x00019c0001167983 */ /* 0x001f680000100800 */
[----:B------:R0:W-:Y:S01]  /*5f800*/  @P1 STG.E.U16 [R4.64], R23 ;  /* 0x0000001704001986 */ /* 0x0001e2000c10150a */
[----:B----4-:R-:W-:-:S03]  /*5f810*/  ISETP.LT.AND P1, PT, R13, c[0x0][0x17c], !P0 ;  /* 0x00005f000d007a0c */ /* 0x010fc60004721270 */
[----:B------:R-:W4:Y:S04]  /*5f820*/  LDL.LU R13, [R1+0x14a8] ;  /* 0x0014a800010d7983 */ /* 0x000f280000300800 */
[----:B0-----:R-:W5:Y:S04]  /*5f830*/  LDL R23, [R1+0x1bc] ;  /* 0x0001bc0001177983 */ /* 0x001f680000100800 */
[----:B------:R-:W5:Y:S01]  /*5f840*/  LDL.LU R17, [R1+0x14ac] ;  /* 0x0014ac0001117983 */ /* 0x000f620000300800 */
[----:B------:R-:W-:-:S04]  /*5f850*/  IMAD R6, R24, 0x2, R3 ;  /* 0x0000000218067824 */ /* 0x000fc800078e0203 */
[----:B------:R-:W-:Y:S01]  /*5f860*/  IMAD R3, R24, 0x2, R6 ;  /* 0x0000000218037824 */ /* 0x000fe200078e0206 */
[----:B------:R-:W-:-:S04]  /*5f870*/  LEA R8, P6, R6, R2, 0x1 ;  /* 0x0000000206087211 */ /* 0x000fc800078c08ff */
[----:B------:R-:W-:Y:S01]  /*5f880*/  LEA.HI.X.SX32 R9, R6, R0, 0x1, P6 ;  /* 0x0000000006097211 */ /* 0x000fe200030f0eff */
[----:B------:R-:W-:Y:S01]  /*5f890*/  IMAD R6, R24, 0x2, R3 ;  /* 0x0000000218067824 */ /* 0x000fe200078e0203 */
[C---:B------:R-:W-:Y:S02]  /*5f8a0*/  LEA R4, P6, R3.reuse, R2, 0x1 ;  /* 0x0000000203047211 */ /* 0x040fe400078c08ff */
[----:B------:R-:W-:Y:S01]  /*5f8b0*/  ISETP.LT.AND P4, PT, R18, c[0x0][0x17c], !P0 ;  /* 0x00005f0012007a0c */ /* 0x000fe20004781270 */
[----:B------:R0:W-:Y:S01]  /*5f8c0*/  @P2 STG.E.U16 [R8.64], R25 ;  /* 0x0000001908002986 */ /* 0x0001e2000c10150a */
[----:B------:R-:W-:Y:S01]  /*5f8d0*/  LEA.HI.X.SX32 R5, R3, R0, 0x1, P6 ;  /* 0x0000000003057211 */ /* 0x000fe200030f0eff */
[----:B------:R-:W-:-:S04]  /*5f8e0*/  IMAD R3, R24, 0x2, R6 ;  /* 0x0000000218037824 */ /* 0x000fc800078e0206 */
[----:B--2---:R1:W-:Y:S01]  /*5f8f0*/  @P5 STG.E.U16 [R4.64], R16 ;  /* 0x0000001004005986 */ /* 0x0043e2000c10150a */
[----:B0-----:R-:W-:-:S03]  /*5f900*/  LEA R8, P6, R6, R2, 0x1 ;  /* 0x0000000206087211 */ /* 0x001fc600078c08ff */
[----:B------:R-:W2:Y:S01]  /*5f910*/  LDL R25, [R1+0x16c] ;  /* 0x00016c0001197983 */ /* 0x000ea20000100800 */
[----:B------:R-:W-:Y:S02]  /*5f920*/  LEA.HI.X.SX32 R9, R6, R0, 0x1, P6 ;  /* 0x0000000006097211 */ /* 0x000fe400030f0eff */
[C---:B-1----:R-:W-:Y:S02]  /*5f930*/  LEA R4, P6, R3.reuse, R2, 0x1 ;  /* 0x0000000203047211 */ /* 0x042fe400078c08ff */
[----:B------:R-:W-:Y:S02]  /*5f940*/  ISETP.LT.AND P2, PT, R12, c[0x0][0x17c], !P0 ;  /* 0x00005f000c007a0c */ /* 0x000fe40004741270 */
[----:B------:R-:W2:Y:S01]  /*5f950*/  LDL.LU R12, [R1+0x14c] ;  /* 0x00014c00010c7983 */ /* 0x000ea20000300800 */
[----:B------:R-:W-:-:S03]  /*5f960*/  LEA.HI.X.SX32 R5, R3, R0, 0x1, P6 ;  /* 0x0000000003057211 */ /* 0x000fc600030f0eff */
[----:B------:R-:W2:Y:S01]  /*5f970*/  LDL.LU R16, [R1+0x14b0] ;  /* 0x0014b00001107983 */ /* 0x000ea20000300800 */
[----:B---3--:R-:W-:-:S03]  /*5f980*/  ISETP.LT.AND P5, PT, R14, c[0x0][0x17c], !P0 ;  /* 0x00005f000e007a0c */ /* 0x008fc600047a1270 */
[----:B------:R-:W-:Y:S04]  /*5f990*/  @P4 STG.E.U16 [R8.64], R20 ;  /* 0x0000001408004986 */ /* 0x000fe8000c10150a */
[----:B------:R-:W3:Y:S04]  /*5f9a0*/  LDL.LU R14, [R1+0x14b4] ;  /* 0x0014b400010e7983 */ /* 0x000ee80000300800 */
[----:B------:R0:W-:Y:S01]  /*5f9b0*/  @P3 STG.E.U16 [R4.64], R21 ;  /* 0x0000001504003986 */ /* 0x0001e2000c10150a */
[----:B----4-:R-:W-:-:S03]  /*5f9c0*/  ISETP.LT.AND P4, PT, R13, c[0x0][0x17c], !P0 ;  /* 0x00005f000d007a0c */ /* 0x010fc60004781270 */
[----:B------:R-:W4:Y:S04]  /*5f9d0*/  LDL.LU R13, [R1+0x1ac] ;  /* 0x0001ac00010d7983 */ /* 0x000f280000300800 */
[----:B0-----:R-:W4:Y:S01]  /*5f9e0*/  LDL R21, [R1+0x18c] ;  /* 0x00018c0001157983 */ /* 0x001f220000100800 */
[----:B-----5:R-:W-:-:S03]  /*5f9f0*/  ISETP.LT.AND P3, PT, R17, c[0x0][0x17c], !P0 ;  /* 0x00005f0011007a0c */ /* 0x020fc60004761270 */
        /* <DEDUP_REMOVED lines=8> */
[----:B------:R-:W-:Y:S02]  /*5fa80*/  LEA.HI.X.SX32 R5, R3, R0, 0x1, P6 ;  /* 0x0000000003057211 */ /* 0x000fe400030f0eff */
[----:B0-----:R-:W-:-:S03]  /*5fa90*/  LEA R8, P6, R6, R2, 0x1 ;  /* 0x0000000206087211 */ /* 0x001fc600078c08ff */
[----:B------:R0:W-:Y:S01]  /*5faa0*/  @P2 STG.E.U16 [R4.64], R23 ;  /* 0x0000001704002986 */ /* 0x0001e2000c10150a */
[----:B------:R-:W-:Y:S02]  /*5fab0*/  LEA.HI.X.SX32 R9, R6, R0, 0x1, P6 ;  /* 0x0000000006097211 */ /* 0x000fe400030f0eff */
[----:B--2---:R-:W-:Y:S02]  /*5fac0*/  ISETP.LT.AND P1, PT, R16, c[0x0][0x17c], !P0 ;  /* 0x00005f0010007a0c */ /* 0x004fe40004721270 */
[----:B------:R-:W2:Y:S04]  /*5fad0*/  LDL.LU R16, [R1+0x14bc] ;  /* 0x0014bc0001107983 */ /* 0x000ea80000300800 */
[----:B0-----:R-:W2:Y:S01]  /*5fae0*/  LDL R23, [R1+0x13c] ;  /* 0x00013c0001177983 */ /* 0x001ea20000100800 */
[----:B---3--:R-:W-:-:S03]  /*5faf0*/  ISETP.LT.AND P2, PT, R14, c[0x0][0x17c], !P0 ;  /* 0x00005f000e007a0c */ /* 0x008fc60004741270 */
[----:B------:R0:W-:Y:S04]  /*5fb00*/  @P5 STG.E.U16 [R8.64], R25 ;  /* 0x0000001908005986 */ /* 0x0001e8000c10150a */
[----:B------:R-:W3:Y:S01]  /*5fb10*/  LDL.LU R14, [R1+0x14c0] ;  /* 0x0014c000010e7983 */ /* 0x000ee20000300800 */
[----:B-----5:R-:W-:-:S03]  /*5fb20*/  ISETP.LT.AND P5, PT, R17, c[0x0][0x17c], !P0 ;  /* 0x00005f0011007a0c */ /* 0x020fc600047a1270 */
[----:B------:R-:W5:Y:S04]  /*5fb30*/  LDL.LU R17, [R1+0x14c4] ;  /* 0x0014c40001117983 */ /* 0x000f680000300800 */
[----:B0-----:R-:W5:Y:S04]  /*5fb40*/  LDL R25, [R1+0x11c] ;  /* 0x00011c0001197983 */ /* 0x001f680000100800 */
[----:B------:R-:W5:Y:S01]  /*5fb50*/  LDL.LU R18, [R1+0x14c8] ;  /* 0x0014c80001127983 */ /* 0x000f620000300800 */
[----:B------:R-:W-:-:S03]  /*5fb60*/  IMAD R3, R24, 0x2, R6 ;  /* 0x0000000218037824 */ /* 0x000fc600078e0206 */
[----:B------:R-:W5:Y:S01]  /*5fb70*/  LDL R22, [R1+0x10c] ;  /* 0x00010c0001167983 */ /* 0x000f620000100800 */
        /* <DEDUP_REMOVED lines=8> */
[----:B----4-:R1:W-:Y:S01]  /*5fc00*/  @P3 STG.E.U16 [R8.64], R21 ;  /* 0x0000001508003986 */ /* 0x0103e2000c10150a */
[----:B0-----:R-:W-:-:S04]  /*5fc10*/  LEA R4, P6, R3, R2, 0x1 ;  /* 0x0000000203047211 */ /* 0x001fc800078c08ff */
[----:B------:R-:W-:Y:S01]  /*5fc20*/  LEA.HI.X.SX32 R5, R3, R0, 0x1, P6 ;  /* 0x0000000003057211 */ /* 0x000fe200030f0eff */
[----:B------:R-:W-:Y:S01]  /*5fc30*/  IMAD R3, R24, 0x2, R6 ;  /* 0x0000000218037824 */ /* 0x000fe200078e0206 */
[----:B-1----:R-:W-:Y:S02]  /*5fc40*/  LEA R8, P6, R6, R2, 0x1 ;  /* 0x0000000206087211 */ /* 0x002fe400078c08ff */
[----:B--2---:R-:W-:Y:S01]  /*5fc50*/  ISETP.LT.AND P4, PT, R16, c[0x0][0x17c], !P0 ;  /* 0x00005f0010007a0c */ /* 0x004fe20004781270 */
[----:B------:R0:W-:Y:S01]  /*5fc60*/  @P1 STG.E.U16 [R4.64], R13 ;  /* 0x0000000d04001986 */ /* 0x0001e2000c10150a */
[----:B------:R-:W-:-:S03]  /*5fc70*/  LEA.HI.X.SX32 R9, R6, R0, 0x1, P6 ;  /* 0x0000000006097211 */ /* 0x000fc600030f0eff */
[----:B------:R-:W2:Y:S01]  /*5fc80*/  LDL.LU R16, [R1+0xfc] ;  /* 0x0000fc0001107983 */ /* 0x000ea20000300800 */
[----:B---3--:R-:W-:-:S03]  /*5fc90*/  ISETP.LT.AND P3, PT, R14, c[0x0][0x17c], !P0 ;  /* 0x00005f000e007a0c */ /* 0x008fc60004761270 */
[----:B------:R-:W3:Y:S01]  /*5fca0*/  LDL.LU R20, [R1+0x14cc] ;  /* 0x0014cc0001147983 */ /* 0x000ee20000300800 */
[----:B0-----:R-:W-:-:S03]  /*5fcb0*/  LEA R4, P6, R3, R2, 0x1 ;  /* 0x0000000203047211 */ /* 0x001fc600078c08ff */
[----:B------:R-:W4:Y:S01]  /*5fcc0*/  LDL.LU R14, [R1+0xec] ;  /* 0x0000ec00010e7983 */ /* 0x000f220000300800 */
[----:B------:R-:W-:-:S03]  /*5fcd0*/  LEA.HI.X.SX32 R5, R3, R0, 0x1, P6 ;  /* 0x0000000003057211 */ /* 0x000fc600030f0eff */
[----:B------:R-:W3:Y:S04]  /*5fce0*/  LDL.LU R21, [R1+0x14d0] ;  /* 0x0014d00001157983 */ /* 0x000ee80000300800 */
[----:B------:R0:W-:Y:S01]  /*5fcf0*/  @P2 STG.E.U16 [R8.64], R23 ;  /* 0x0000001708002986 */ /* 0x0001e2000c10150a */
[----:B-----5:R-:W-:-:S03]  /*5fd00*/  ISETP.LT.AND P1, PT, R17, c[0x0][0x17c], !P0 ;  /* 0x00005f0011007a0c */ /* 0x020fc60004721270 */
[----:B------:R-:W5:Y:S04]  /*5fd10*/  LDL.LU R17, [R1+0xac] ;  /* 0x0000ac0001117983 */ /* 0x000f680000300800 */
[----:B0-----:R-:W5:Y:S01]  /*5fd20*/  LDL.LU R23, [R1+0x14d4] ;  /* 0x0014d40001177983 */ /* 0x001f620000300800 */
[----:B------:R-:W-:-:S03]  /*5fd30*/  ISETP.LT.AND P2, PT, R18, c[0x0][0x17c], !P0 ;  /* 0x00005f0012007a0c */ /* 0x000fc60004741270 */
[----:B------:R-:W5:Y:S04]  /*5fd40*/  LDL.LU R18, [R1+0xdc] ;  /* 0x0000dc0001127983 */ /* 0x000f680000300800 */
[----:B------:R0:W-:Y:S04]  /*5fd50*/  @P5 STG.E.U16 [R4.64], R25 ;  /* 0x0000001904005986 */ /* 0x0001e8000c10150a */
[----:B0-----:R-:W5:Y:S01]  /*5fd60*/  LDL.LU R25, [R1+0x14d8] ;  /* 0x0014d80001197983 */ /* 0x001f620000300800 */
        /* <DEDUP_REMOVED lines=9> */
[----:B--2---:R1:W-:Y:S01]  /*5fe00*/  @P3 STG.E.U16 [R4.64], R16 ;  /* 0x0000001004003986 */ /* 0x0043e2000c10150a */
[----:B0-----:R-:W-:-:S04]  /*5fe10*/  LEA R8, P6, R6, R2, 0x1 ;  /* 0x0000000206087211 */ /* 0x001fc800078c08ff */
[----:B------:R-:W-:Y:S01]  /*5fe20*/  LEA.HI.X.SX32 R9, R6, R0, 0x1, P6 ;  /* 0x0000000006097211 */ /* 0x000fe200030f0eff */
[----:B------:R-:W-:Y:S01]  /*5fe30*/  IMAD R6, R24, 0x2, R3 ;  /* 0x0000000218067824 */ /* 0x000fe200078e0203 */
[C---:B-1----:R-:W-:Y:S02]  /*5fe40*/  LEA R4, P6, R3.reuse, R2, 0x1 ;  /* 0x0000000203047211 */ /* 0x042fe400078c08ff */
[----:B---3--:R-:W-:Y:S01]  /*5fe50*/  ISETP.LT.AND P5, PT, R20, c[0x0][0x17c], !P0 ;  /* 0x00005f0014007a0c */ /* 0x008fe200047a1270 */
[----:B----4-:R0:W-:Y:S01]  /*5fe60*/  @P1 STG.E.U16 [R8.64], R14 ;  /* 0x0000000e08001986 */ /* 0x0101e2000c10150a */
[----:B------:R-:W-:Y:S02]  /*5fe70*/  LEA.HI.X.SX32 R5, R3, R0, 0x1, P6 ;  /* 0x0000000003057211 */ /* 0x000fe400030f0eff */
[----:B------:R-:W-:Y:S01]  /*5fe80*/  ISETP.LT.AND P4, PT, R21, c[0x0][0x17c], !P0 ;  /* 0x00005f0015007a0c */ /* 0x000fe20004781270 */
[----:B------:R-:W2:Y:S01]  /*5fe90*/  LDL.LU R20, [R1+0xcc] ;  /* 0x0000cc0001147983 */ /* 0x000ea20000300800 */
[----:B------:R-:W-:-:S03]  /*5fea0*/  IMAD R3, R24, 0x2, R6 ;  /* 0x0000000218037824 */ /* 0x000fc600078e0206 */
[----:B------:R-:W3:Y:S01]  /*5feb0*/  LDL.LU R21, [R1+0xbc] ;  /* 0x0000bc0001157983 */ /* 0x000ee20000300800 */
[----:B0-----:R-:W-:-:S03]  /*5fec0*/  LEA R8, P6, R6, R2, 0x1 ;  /* 0x0000000206087211 */ /* 0x001fc600078c08ff */
[----:B------:R-:W4:Y:S01]  /*5fed0*/  LDL.LU R22, [R1+0x9c] ;  /* 0x00009c0001167983 */ /* 0x000f220000300800 */
[----:B------:R-:W-:Y:S02]  /*5fee0*/  LEA.HI.X.SX32 R9, R6, R0, 0x1, P6 ;  /* 0x0000000006097211 */ /* 0x000fe400030f0eff */
[----:B-----5:R-:W-:Y:S02]  /*5fef0*/  ISETP.LT.AND P3, PT, R23, c[0x0][0x17c], !P0 ;  /* 0x00005f0017007a0c */ /* 0x020fe40004761270 */
[----:B------:R-:W5:Y:S01]  /*5ff00*/  LDL.LU R23, [R1+0x3c] ;  /* 0x00003c0001177983 */ /* 0x000f620000300800 */
[----:B------:R-:W-:-:S03]  /*5ff10*/  ISETP.LT.AND P1, PT, R25, c[0x0][0x17c], !P0 ;  /* 0x00005f0019007a0c */ /* 0x000fc60004721270 */
[----:B------:R-:W2:Y:S04]  /*5ff20*/  LDL.LU R25, [R1+0x1c] ;  /* 0x00001c0001197983 */ /* 0x000ea80000300800 */
[----:B------:R-:W2:Y:S04]  /*5ff30*/  LDL.LU R6, [R1+0x14dc] ;  /* 0x0014dc0001067983 */ /* 0x000ea80000300800 */
[----:B------:R0:W-:Y:S02]  /*5ff40*/  @P2 STG.E.U16 [R4.64], R17 ;  /* 0x0000001104002986 */ /* 0x0001e4000c10150a */
[----:B0-----:R-:W-:-:S04]  /*5ff50*/  LEA R4, P6, R3, R2, 0x1 ;  /* 0x0000000203047211 */ /* 0x001fc800078c08ff */
[----:B------:R-:W-:Y:S02]  /*5ff60*/  LEA.HI.X.SX32 R5, R3, R0, 0x1, P6 ;  /* 0x0000000003057211 */ /* 0x000fe400030f0eff */
[----:B--2---:R-:W-:Y:S01]  /*5ff70*/  ISETP.LT.AND P2, PT, R6, c[0x0][0x17c], !P0 ;  /* 0x00005f0006007a0c */ /* 0x004fe20004741270 */
[----:B------:R-:W-:Y:S02]  /*5ff80*/  IMAD R6, R24, 0x2, R3 ;  /* 0x0000000218067824 */ /* 0x000fe400078e0203 */
        /* <DEDUP_REMOVED lines=13> */
[----:B---3--:R0:W-:Y:S02]  /*60060*/  @P3 STG.E.U16 [R8.64], R21 ;  /* 0x0000001508003986 */ /* 0x0081e4000c10150a */
[----:B0-----:R-:W-:-:S04]  /*60070*/  LEA R8, P6, R6, R2, 0x1 ;  /* 0x0000000206087211 */ /* 0x001fc800078c08ff */
[----:B------:R-:W-:Y:S02]  /*60080*/  LEA.HI.X.SX32 R9, R6, R0, 0x1, P6 ;  /* 0x0000000006097211 */ /* 0x000fe400030f0eff */
[----:B--2---:R-:W-:Y:S01]  /*60090*/  ISETP.LT.AND P3, PT, R3, c[0x0][0x17c], !P0 ;  /* 0x00005f0003007a0c */ /* 0x004fe20004761270 */
[----:B------:R-:W-:Y:S02]  /*600a0*/  IMAD R3, R24, 0x2, R6 ;  /* 0x0000000218037824 */ /* 0x000fe400078e0206 */
[----:B------:R-:W2:Y:S04]  /*600b0*/  LDL.LU R6, [R1+0x14ec] ;  /* 0x0014ec0001067983 */ /* 0x000ea80000300800 */
[----:B----4-:R0:W-:Y:S02]  /*600c0*/  @P1 STG.E.U16 [R4.64], R22 ;  /* 0x0000001604001986 */ /* 0x0101e4000c10150a */
[----:B0-----:R-:W-:-:S04]  /*600d0*/  LEA R4, P6, R3, R2, 0x1 ;  /* 0x0000000203047211 */ /* 0x001fc800078c08ff */
[----:B------:R-:W-:Y:S02]  /*600e0*/  LEA.HI.X.SX32 R5, R3, R0, 0x1, P6 ;  /* 0x0000000003057211 */ /* 0x000fe400030f0eff */
[----:B--2---:R-:W-:Y:S01]  /*600f0*/  ISETP.LT.AND P1, PT, R6, c[0x0][0x17c], !P0 ;  /* 0x00005f0006007a0c */ /* 0x004fe20004721270 */
[----:B------:R-:W-:Y:S02]  /*60100*/  IMAD R6, R24, 0x2, R3 ;  /* 0x0000000218067824 */ /* 0x000fe400078e0203 */
[----:B------:R-:W2:Y:S04]  /*60110*/  LDL.LU R3, [R1+0x14f0] ;  /* 0x0014f00001037983 */ /* 0x000ea80000300800 */
[----:B-----5:R0:W-:Y:S02]  /*60120*/  @P2 STG.E.U16 [R8.64], R23 ;  /* 0x0000001708002986 */ /* 0x0201e4000c10150a */
        /* <DEDUP_REMOVED lines=41> */
[----:B------:R0:W-:Y:S04]  /*603c0*/  @P4 STG.E.U16 [R4.64], R15 ;  /* 0x0000000f04004986 */ /* 0x0001e8000c10150a */
[----:B------:R1:W-:Y:S01]  /*603d0*/  @P3 STG.E.U16 [R8.64], R7 ;  /* 0x0000000708003986 */ /* 0x0003e2000c10150a */
[----:B0-----:R-:W-:-:S04]  /*603e0*/  LEA R4, P6, R3, R2, 0x1 ;  /* 0x0000000203047211 */ /* 0x001fc800078c08ff */
[----:B------:R-:W-:Y:S02]  /*603f0*/  LEA.HI.X.SX32 R5, R3, R0, 0x1, P6 ;  /* 0x0000000003057211 */ /* 0x000fe400030f0eff */
[----:B--2---:R-:W-:Y:S01]  /*60400*/  ISETP.LT.AND P4, PT, R6, c[0x0][0x17c], !P0 ;  /* 0x00005f0006007a0c */ /* 0x004fe20004781270 */
[----:B------:R-:W-:Y:S02]  /*60410*/  IMAD R6, R24, 0x2, R3 ;  /* 0x0000000218067824 */ /* 0x000fe400078e0203 */
[----:B------:R-:W2:Y:S04]  /*60420*/  LDL.LU R3, [R1+0x1510] ;  /* 0x0015100001037983 */ /* 0x000ea80000300800 */
[----:B-1----:R-:W3:Y:S01]  /*60430*/  LDL.LU R9, [R1+0x1514] ;  /* 0x0015140001097983 */ /* 0x002ee20000300800 */
[----:B------:R-:W-:-:S03]  /*60440*/  LEA R8, P6, R6, R2, 0x1 ;  /* 0x0000000206087211 */ /* 0x000fc600078c08ff */
[----:B------:R0:W-:Y:S01]  /*60450*/  @P1 STG.E.U16 [R4.64], R11 ;  /* 0x0000000b04001986 */ /* 0x0001e2000c10150a */
[----:B--2---:R-:W-:Y:S01]  /*60460*/  ISETP.LT.AND P3, PT, R3, c[0x0][0x17c], !P0 ;  /* 0x00005f0003007a0c */ /* 0x004fe20004761270 */
[----:B------:R-:W-:Y:S01]  /*60470*/  IMAD R3, R24, 0x2, R6 ;  /* 0x0000000218037824 */ /* 0x000fe200078e0206 */
[----:B---3--:R-:W-:Y:S02]  /*60480*/  ISETP.LT.AND P1, PT, R9, c[0x0][0x17c], !P0 ;  /* 0x00005f0009007a0c */ /* 0x008fe40004721270 */
[----:B------:R-:W-:Y:S02]  /*60490*/  LEA.HI.X.SX32 R9, R6, R0, 0x1, P6 ;  /* 0x0000000006097211 */ /* 0x000fe400030f0eff */
[----:B------:R-:W2:Y:S04]  /*604a0*/  LDL.LU R6, [R1+0x6c] ;  /* 0x00006c0001067983 */ /* 0x000ea80000300800 */
[----:B0-----:R-:W3:Y:S01]  /*604b0*/  LDL.LU R5, [R1+0x7c] ;  /* 0x00007c0001057983 */ /* 0x001ee20000300800 */
[----:B------:R-:W-:-:S02]  /*604c0*/  LEA R4, P6, R3, R2, 0x1 ;  /* 0x0000000203047211 */ /* 0x000fc400078c08ff */
[----:B--2---:R-:W-:Y:S02]  /*604d0*/  PRMT R7, R6, 0x7632, R7 ;  /* 0x0000763206077816 */ /* 0x004fe40000000007 */
[----:B---3--:R-:W-:Y:S01]  /*604e0*/  PRMT R10, R5, 0x7632, R10 ;  /* 0x00007632050a7816 */ /* 0x008fe2000000000a */
[----:B------:R-:W-:Y:S01]  /*604f0*/  IMAD R6, R24, 0x2, R3 ;  /* 0x0000000218067824 */ /* 0x000fe200078e0203 */
[----:B------:R-:W-:Y:S02]  /*60500*/  LEA.HI.X.SX32 R5, R3, R0, 0x1, P6 ;  /* 0x0000000003057211 */ /* 0x000fe400030f0eff */
[----:B------:R-:W2:Y:S04]  /*60510*/  LDL.LU R3, [R1+0x1518] ;  /* 0x0015180001037983 */ /* 0x000ea80000300800 */
[----:B------:R0:W-:Y:S04]  /*60520*/  @P2 STG.E.U16 [R8.64], R10 ;  /* 0x0000000a08002986 */ /* 0x0001e8000c10150a */
[----:B0-----:R-:W3:Y:S01]  /*60530*/  LDL.LU R9, [R1+0x151c] ;  /* 0x00151c0001097983 */ /* 0x001ee20000300800 */
[----:B------:R-:W-:-:S03]  /*60540*/  LEA R8, P6, R6, R2, 0x1 ;  /* 0x0000000206087211 */ /* 0x000fc600078c08ff */
[----:B------:R0:W-:Y:S04]  /*60550*/  @P5 STG.E.U16 [R4.64], R7 ;  /* 0x0000000704005986 */ /* 0x0001e8000c10150a */
[----:B0-----:R-:W4:Y:S01]  /*60560*/  LDL.LU R5, [R1+0x8c] ;  /* 0x00008c0001057983 */ /* 0x001f220000300800 */
[----:B--2---:R-:W-:Y:S01]  /*60570*/  ISETP.LT.AND P2, PT, R3, c[0x0][0x17c], !P0 ;  /* 0x00005f0003007a0c */ /* 0x004fe20004741270 */
[----:B------:R-:W-:Y:S01]  /*60580*/  IMAD R3, R24, 0x2, R6 ;  /* 0x0000000218037824 */ /* 0x000fe200078e0206 */
[----:B---3--:R-:W-:Y:S02]  /*60590*/  ISETP.LT.AND P5, PT, R9, c[0x0][0x17c], !P0 ;  /* 0x00005f0009007a0c */ /* 0x008fe400047a1270 */
[----:B------:R-:W-:Y:S02]  /*605a0*/  LEA.HI.X.SX32 R9, R6, R0, 0x1, P6 ;  /* 0x0000000006097211 */ /* 0x000fe400030f0eff */
[----:B------:R-:W2:Y:S01]  /*605b0*/  LDL.LU R6, [R1+0x12c] ;  /* 0x00012c0001067983 */ /* 0x000ea20000300800 */
[----:B------:R-:W-:-:S02]  /*605c0*/  LEA R4, P6, R3, R2, 0x1 ;  /* 0x0000000203047211 */ /* 0x000fc400078c08ff */
[----:B----4-:R-:W-:Y:S02]  /*605d0*/  PRMT R10, R5, 0x7632, R10 ;  /* 0x00007632050a7816 */ /* 0x010fe4000000000a */
[----:B------:R-:W-:-:S03]  /*605e0*/  LEA.HI.X.SX32 R5, R3, R0, 0x1, P6 ;  /* 0x0000000003057211 */ /* 0x000fc600030f0eff */
[----:B------:R0:W-:Y:S01]  /*605f0*/  @P4 STG.E.U16 [R8.64], R10 ;  /* 0x0000000a08004986 */ /* 0x0001e2000c10150a */
[----:B--2---:R-:W-:Y:S01]  /*60600*/  PRMT R7, R6, 0x7632, R7 ;  /* 0x0000763206077816 */ /* 0x004fe20000000007 */
[----:B------:R-:W-:Y:S02]  /*60610*/  IMAD R6, R24, 0x2, R3 ;  /* 0x0000000218067824 */ /* 0x000fe400078e0203 */
[----:B------:R-:W2:Y:S04]  /*60620*/  LDL.LU R3, [R1+0x1520] ;  /* 0x0015200001037983 */ /* 0x000ea80000300800 */
[----:B0-----:R-:W3:Y:S01]  /*60630*/  LDL.LU R9, [R1+0x1524] ;  /* 0x0015240001097983 */ /* 0x001ee20000300800 */
        /* <DEDUP_REMOVED lines=38> */
[----:B------:R-:W2:Y:S01]  /*608a0*/  LDL.LU R6, [R1+0x16c] ;  /* 0x00016c0001067983 */ /* 0x000ea20000300800 */
[----:B0-----:R-:W-:Y:S02]  /*608b0*/  LEA R4, P6, R3, R2, 0x1 ;  /* 0x0000000203047211 */ /* 0x001fe400078c08ff */
[----:B------:R-:W-:-:S02]  /*608c0*/  PRMT R7, R12, 0x7632, R7 ;  /* 0x000076320c077816 */ /* 0x000fc40000000007 */
[----:B------:R-:W3:Y:S01]  /*608d0*/  LDL.LU R12, [R1+0x1688] ;  /* 0x00168800010c7983 */ /* 0x000ee20000300800 */
[----:B------:R-:W-:Y:S02]  /*608e0*/  LEA.HI.X.SX32 R5, R3, R0, 0x1, P6 ;  /* 0x0000000003057211 */ /* 0x000fe400030f0eff */
[----:B--2---:R-:W-:Y:S01]  /*608f0*/  PRMT R10, R6, 0x7632, R10 ;  /* 0x00007632060a7816 */ /* 0x004fe2000000000a */
[----:B------:R-:W-:Y:S02]  /*60900*/  IMAD R6, R24, 0x2, R3 ;  /* 0x0000000218067824 */ /* 0x000fe400078e0203 */
[----:B------:R-:W3:Y:S04]  /*60910*/  LDL.LU R3, [R1+0x18c] ;  /* 0x00018c0001037983 */ /* 0x000ee80000300800 */
[----:B------:R0:W-:Y:S04]  /*60920*/  @P3 STG.E.U16 [R8.64], R10 ;  /* 0x0000000a08003986 */ /* 0x0001e8000c10150a */
[----:B0-----:R-:W2:Y:S01]  /*60930*/  LDL.LU R9, [R1+0x1538] ;  /* 0x0015380001097983 */ /* 0x001ea20000300800 */
[----:B------:R-:W-:-:S02]  /*60940*/  LEA R8, P6, R6, R2, 0x1 ;  /* 0x0000000206087211 */ /* 0x000fc400078c08ff */
[----:B--2---:R-:W-:Y:S02]  /*60950*/  ISETP.LT.AND P3, PT, R9, c[0x0][0x17c], !P0 ;  /* 0x00005f0009007a0c */ /* 0x004fe40004761270 */
[----:B------:R-:W2:Y:S01]  /*60960*/  LDL.LU R9, [R1+0x153c] ;  /* 0x00153c0001097983 */ /* 0x000ea20000300800 */
[----:B---3--:R-:W-:-:S03]  /*60970*/  PRMT R12, R3, 0x7632, R12 ;  /* 0x00007632030c7816 */ /* 0x008fc6000000000c */
[----:B------:R0:W-:Y:S02]  /*60980*/  @P1 STG.E.U16 [R4.64], R7 ;  /* 0x0000000704001986 */ /* 0x0001e4000c10150a */
[----:B0-----:R-:W-:Y:S01]  /*60990*/  IMAD R5, R24, 0x2, R6 ;  /* 0x0000000218057824 */ /* 0x001fe200078e0206 */
[----:B------:R-:W-:Y:S02]  /*609a0*/  PRMT R7, R13, 0x7632, R7 ;  /* 0x000076320d077816 */ /* 0x000fe40000000007 */
[----:B--2---:R-:W-:Y:S02]  /*609b0*/  ISETP.LT.AND P1, PT, R9, c[0x0][0x17c], !P0 ;  /* 0x00005f0009007a0c */ /* 0x004fe40004721270 */
[----:B------:R-:W-:Y:S02]  /*609c0*/  LEA.HI.X.SX32 R9, R6, R0, 0x1, P6 ;  /* 0x0000000006097211 */ /* 0x000fe400030f0eff */
[----:B------:R-:W2:Y:S04]  /*609d0*/  LDL.LU R6, [R1+0x1540] ;  /* 0x0015400001067983 */ /* 0x000ea80000300800 */
[----:B------:R-:W3:Y:S04]  /*609e0*/  LDL.LU R13, [R1+0x1684] ;  /* 0x00168400010d7983 */ /* 0x000ee80000300800 */
[----:B------:R0:W-:Y:S04]  /*609f0*/  @P2 STG.E.U16 [R8.64], R12 ;  /* 0x0000000c08002986 */ /* 0x0001e8000c10150a */
[----:B0-----:R-:W4:Y:S01]  /*60a00*/  LDL.LU R9, [R1+0x1544] ;  /* 0x0015440001097983 */ /* 0x001f220000300800 */
[----:B------:R-:W-:Y:S01]  /*60a10*/  LEA R4, P6, R5, R2, 0x1 ;  /* 0x0000000205047211 */ /* 0x000fe200078c08ff */
[----:B------:R-:W-:-:S03]  /*60a20*/  IMAD R3, R24, 0x2, R5 ;  /* 0x0000000218037824 */ /* 0x000fc600078e0205 */
[----:B------:R-:W-:Y:S02]  /*60a30*/  LEA.HI.X.SX32 R5, R5, R0, 0x1, P6 ;  /* 0x0000000005057211 */ /* 0x000fe400030f0eff */
[----:B------:R-:W-:-:S03]  /*60a40*/  LEA R8, P6, R3, R2, 0x1 ;  /* 0x0000000203087211 */ /* 0x000fc600078c08ff */
[----:B------:R0:W-:Y:S01]  /*60a50*/  @P5 STG.E.U16 [R4.64], R7 ;  /* 0x0000000704005986 */ /* 0x0001e2000c10150a */
[----:B--2---:R-:W-:Y:S01]  /*60a60*/  ISETP.LT.AND P2, PT, R6, c[0x0][0x17c], !P0 ;  /* 0x00005f0006007a0c */ /* 0x004fe20004741270 */
[----:B------:R-:W-:Y:S01]  /*60a70*/  IMAD R6, R24, 0x2, R3 ;  /* 0x0000000218067824 */ /* 0x000fe200078e0203 */
[----:B----4-:R-:W-:Y:S02]  /*60a80*/  ISETP.LT.AND P5, PT, R9, c[0x0][0x17c], !P0 ;  /* 0x00005f0009007a0c */ /* 0x010fe400047a1270 */
[----:B------:R-:W-:Y:S02]  /*60a90*/  LEA.HI.X.SX32 R9, R3, R0, 0x1, P6 ;  /* 0x0000000003097211 */ /* 0x000fe400030f0eff */
[----:B------:R-:W3:Y:S04]  /*60aa0*/  LDL.LU R3, [R1+0x11c] ;  /* 0x00011c0001037983 */ /* 0x000ee80000300800 */
[----:B0-----:R-:W2:Y:S01]  /*60ab0*/  LDL.LU R5, [R1+0x13c] ;  /* 0x00013c0001057983 */ /* 0x001ea20000300800 */
[----:B------:R-:W-:-:S02]  /*60ac0*/  LEA R4, P6, R6, R2, 0x1 ;  /* 0x0000000206047211 */ /* 0x000fc400078c08ff */
[----:B---3--:R-:W-:Y:S02]  /*60ad0*/  PRMT R13, R3, 0x7632, R13 ;  /* 0x00007632030d7816 */ /* 0x008fe4000000000d */
[----:B--2---:R-:W-:Y:S01]  /*60ae0*/  PRMT R10, R5, 0x7632, R10 ;  /* 0x00007632050a7816 */ /* 0x004fe2000000000a */
[----:B------:R-:W-:Y:S01]  /*60af0*/  IMAD R3, R24, 0x2, R6 ;  /* 0x0000000218037824 */ /* 0x000fe200078e0206 */
[----:B------:R-:W-:Y:S02]  /*60b00*/  LEA.HI.X.SX32 R5, R6, R0, 0x1, P6 ;  /* 0x0000000006057211 */ /* 0x000fe400030f0eff */
[----:B------:R-:W2:Y:S04]  /*60b10*/  LDL.LU R6, [R1+0x1550] ;  /* 0x0015500001067983 */ /* 0x000ea80000300800 */
[----:B------:R0:W-:Y:S04]  /*60b20*/  @P4 STG.E.U16 [R8.64], R10 ;  /* 0x0000000a08004986 */ /* 0x0001e8000c10150a */
[----:B0-----:R-:W3:Y:S04]  /*60b30*/  LDL.LU R9, [R1+0x1548] ;  /* 0x0015480001097983 */ /* 0x001ee80000300800 */
[----:B------:R0:W-:Y:S01]  /*60b40*/  @P3 STG.E.U16 [R4.64], R13 ;  /* 0x0000000d04003986 */ /* 0x0001e2000c10150a */
[----:B---3--:R-:W-:-:S03]  /*60b50*/  ISETP.LT.AND P4, PT, R9, c[0x0][0x17c], !P0 ;  /* 0x00005f0009007a0c */ /* 0x008fc60004781270 */
[----:B------:R-:W3:Y:S04]  /*60b60*/  LDL.LU R9, [R1+0x154c] ;  /* 0x00154c0001097983 */ /* 0x000ee80000300800 */
[----:B0-----:R-:W4:Y:S01]  /*60b70*/  LDL.LU R4, [R1+0x10c] ;  /* 0x00010c0001047983 */ /* 0x001f220000300800 */
[----:B------:R-:W-:Y:S02]  /*60b80*/  LEA R8, P6, R3, R2, 0x1 ;  /* 0x0000000203087211 */ /* 0x000fe400078c08ff */
[----:B------:R-:W-:Y:S02]  /*60b90*/  PRMT R12, R16, 0x7632, R12 ;  /* 0x00007632100c7816 */ /* 0x000fe4000000000c */
[----:B------:R-:W5:Y:S01]  /*60ba0*/  LDL.LU R16, [R1+0x1558] ;  /* 0x0015580001107983 */ /* 0x000f620000300800 */
[----:B------:R-:W-:-:S02]  /*60bb0*/  PRMT R10, R14, 0x7632, R10 ;  /* 0x000076320e0a7816 */ /* 0x000fc4000000000a */
[----:B------:R-:W-:Y:S02]  /*60bc0*/  PRMT R13, R17, 0x7632, R13 ;  /* 0x00007632110d7816 */ /* 0x000fe4000000000d */
[----:B---3--:R-:W-:Y:S02]  /*60bd0*/  ISETP.LT.AND P3, PT, R9, c[0x0][0x17c], !P0 ;  /* 0x00005f0009007a0c */ /* 0x008fe40004761270 */
[----:B------:R-:W-:Y:S02]  /*60be0*/  LEA.HI.X.SX32 R9, R3, R0, 0x1, P6 ;  /* 0x0000000003097211 */ /* 0x000fe400030f0eff */
[----:B----4-:R-:W-:-:S05]  /*60bf0*/  PRMT R7, R4, 0x7632, R7 ;  /* 0x0000763204077816 */ /* 0x010fca0000000007 */
[----:B------:R0:W-:Y:S04]  /*60c00*/  @P1 STG.E.U16 [R8.64], R7 ;  /* 0x0000000708001986 */ /* 0x0001e8000c10150a */
[----:B0-----:R-:W3:Y:S04]  /*60c10*/  LDL.LU R9, [R1+0x1554] ;  /* 0x0015540001097983 */ /* 0x001ee80000300800 */
[----:B------:R-:W4:Y:S04]  /*60c20*/  LDL.LU R14, [R1+0x1680] ;  /* 0x00168000010e7983 */ /* 0x000f280000300800 */
[----:B------:R-:W4:Y:S01]  /*60c30*/  LDL.LU R17, [R1+0x1560] ;  /* 0x0015600001117983 */ /* 0x000f220000300800 */
[----:B------:R-:W-:-:S05]  /*60c40*/  IMAD R5, R24, 0x2, R3 ;  /* 0x0000000218057824 */ /* 0x000fca00078e0203 */
[C---:B------:R-:W-:Y:S01]  /*60c50*/  LEA R4, P6, R5.reuse, R2, 0x1 ;  /* 0x0000000205047211 */ /* 0x040fe200078c08ff */
[----:B------:R-:W-:Y:S01]  /*60c60*/  IMAD R3, R24, 0x2, R5 ;  /* 0x0000000218037824 */ /* 0x000fe200078e0205 */
[----:B--2---:R-:W-:Y:S02]  /*60c70*/  ISETP.LT.AND P1, PT, R6, c[0x0][0x17c], !P0 ;  /* 0x00005f0006007a0c */ /* 0x004fe40004721270 */
[----:B------:R-:W-:Y:S01]  /*60c80*/  LEA.HI.X.SX32 R5, R5, R0, 0x1, P6 ;  /* 0x0000000005057211 */ /* 0x000fe200030f0eff */
[----:B------:R-:W-:Y:S01]  /*60c90*/  IMAD R6, R24, 0x2, R3 ;  /* 0x0000000218067824 */ /* 0x000fe200078e0203 */
[----:B------:R-:W-:-:S03]  /*60ca0*/  LEA R8, P6, R3, R2, 0x1 ;  /* 0x0000000203087211 */ /* 0x000fc600078c08ff */
[----:B------:R0:W-:Y:S01]  /*60cb0*/  @P2 STG.E.U16 [R4.64], R12 ;  /* 0x0000000c04002986 */ /* 0x0001e2000c10150a */
[----:B------:R-:W-:Y:S02]  /*60cc0*/  PRMT R7, R18, 0x7632, R7 ;  /* 0x0000763212077816 */ /* 0x000fe40000000007 */
[----:B---3--:R-:W-:Y:S02]  /*60cd0*/  ISETP.LT.AND P2, PT, R9, c[0x0][0x17c], !P0 ;  /* 0x00005f0009007a0c */ /* 0x008fe40004741270 */
[----:B------:R-:W-:Y:S02]  /*60ce0*/  LEA.HI.X.SX32 R9, R3, R0, 0x1, P6 ;  /* 0x0000000003097211 */ /* 0x000fe400030f0eff */
[----:B0-----:R-:W-:Y:S01]  /*60cf0*/  LEA R4, P6, R6, R2, 0x1 ;  /* 0x0000000206047211 */ /* 0x001fe200078c08ff */
[----:B------:R-:W-:Y:S02]  /*60d00*/  IMAD R3, R24, 0x2, R6 ;  /* 0x0000000218037824 */ /* 0x000fe400078e0206 */
[----:B------:R0:W-:Y:S01]  /*60d10*/  @P5 STG.E.U16 [R8.64], R10 ;  /* 0x0000000a08005986 */ /* 0x0001e2000c10150a */
[----:B------:R-:W-:-:S02]  /*60d20*/  LEA.HI.X.SX32 R5, R6, R0, 0x1, P6 ;  /* 0x0000000006057211 */ /* 0x000fc400030f0eff */
[----:B-----5:R-:W-:Y:S01]  /*60d30*/  ISETP.LT.AND P5, PT, R16, c[0x0][0x17c], !P0 ;  /* 0x00005f0010007a0c */ /* 0x020fe200047a1270 */
[----:B------:R-:W2:Y:S04]  /*60d40*/  LDL.LU R6, [R1+0x155c] ;  /* 0x00155c0001067983 */ /* 0x000ea80000300800 */
[----:B------:R-:W3:Y:S01]  /*60d50*/  LDL.LU R16, [R1+0x1564] ;  /* 0x0015640001107983 */ /* 0x000ee20000300800 */
[----:B0-----:R-:W-:-:S03]  /*60d60*/  LEA R8, P6, R3, R2, 0x1 ;  /* 0x0000000203087211 */ /* 0x001fc600078c08ff */
[----:B------:R0:W-:Y:S01]  /*60d70*/  @P4 STG.E.U16 [R4.64], R13 ;  /* 0x0000000d04004986 */ /* 0x0001e2000c10150a */
[----:B------:R-:W-:-:S05]  /*60d80*/  LEA.HI.X.SX32 R9, R3, R0, 0x1, P6 ;  /* 0x0000000003097211 */ /* 0x000fca00030f0eff */
[----:B------:R1:W-:Y:S01]  /*60d90*/  @P3 STG.E.U16 [R8.64], R7 ;  /* 0x0000000708003986 */ /* 0x0003e2000c10150a */
[----:B----4-:R-:W-:-:S03]  /*60da0*/  ISETP.LT.AND P3, PT, R17, c[0x0][0x17c], !P0 ;  /* 0x00005f0011007a0c */ /* 0x010fc60004761270 */
[----:B0-----:R-:W4:Y:S04]  /*60db0*/  LDL.LU R13, [R1+0x1568] ;  /* 0x00156800010d7983 */ /* 0x001f280000300800 */
[----:B------:R-:W5:Y:S01]  /*60dc0*/  LDL.LU R17, [R1+0x156c] ;  /* 0x00156c0001117983 */ /* 0x000f620000300800 */
[----:B------:R-:W-:Y:S01]  /*60dd0*/  IMAD R5, R24, 0x2, R3 ;  /* 0x0000000218057824 */ /* 0x000fe200078e0203 */
[----:B------:R-:W-:-:S04]  /*60de0*/  PRMT R12, R20, 0x7632, R12 ;  /* 0x00007632140c7816 */ /* 0x000fc8000000000c */
[----:B------:R-:W-:Y:S01]  /*60df0*/  LEA R4, P6, R5, R2, 0x1 ;  /* 0x0000000205047211 */ /* 0x000fe200078c08ff */
[----:B------:R-:W-:-:S03]  /*60e00*/  IMAD R3, R24, 0x2, R5 ;  /* 0x0000000218037824 */ /* 0x000fc600078e0205 */
[----:B------:R-:W-:-:S05]  /*60e10*/  LEA.HI.X.SX32 R5, R5, R0, 0x1, P6 ;  /* 0x0000000005057211 */ /* 0x000fca00030f0eff */
[----:B------:R0:W-:Y:S01]  /*60e20*/  @P1 STG.E.U16 [R4.64], R12 ;  /* 0x0000000c04001986 */ /* 0x0001e2000c10150a */
[----:B-1----:R-:W-:Y:S02]  /*60e30*/  PRMT R7, R25, 0x7632, R7 ;  /* 0x0000763219077816 */ /* 0x002fe40000000007 */
[----:B------:R-:W-:Y:S02]  /*60e40*/  PRMT R14, R22, 0x7632, R14 ;  /* 0x00007632160e7816 */ /* 0x000fe4000000000e */
[C---:B------:R-:W-:Y:S02]  /*60e50*/  LEA R8, P6, R3.reuse, R2, 0x1 ;  /* 0x0000000203087211 */ /* 0x040fe400078c08ff */
[----:B---3--:R-:W-:Y:S02]  /*60e60*/  ISETP.LT.AND P1, PT, R16, c[0x0][0x17c], !P0 ;  /* 0x00005f0010007a0c */ /* 0x008fe40004721270 */
[----:B------:R-:W3:Y:S04]  /*60e70*/  LDL.LU R16, [R1+0x1574] ;  /* 0x0015740001107983 */ /* 0x000ee80000300800 */
[----:B0-----:R-:W3:Y:S04]  /*60e80*/  LDL.LU R12, [R1+0x1578] ;  /* 0x00157800010c7983 */ /* 0x001ee80000300800 */
[----:B------:R-:W3:Y:S04]  /*60e90*/  LDL.LU R25, [R1+0x157c] ;  /* 0x00157c0001197983 */ /* 0x000ee80000300800 */
[----:B------:R-:W3:Y:S04]  /*60ea0*/  LDL.LU R22, [R1+0x1580] ;  /* 0x0015800001167983 */ /* 0x000ee80000300800 */
[----:B------:R-:W3:Y:S01]  /*60eb0*/  LDL.LU R18, [R1+0x1570] ;  /* 0x0015700001127983 */ /* 0x000ee20000300800 */
[----:B--2---:R-:W-:Y:S01]  /*60ec0*/  ISETP.LT.AND P4, PT, R6, c[0x0][0x17c], !P0 ;  /* 0x00005f0006007a0c */ /* 0x004fe20004781270 */
[----:B------:R-:W-:Y:S01]  /*60ed0*/  IMAD R6, R24, 0x2, R3 ;  /* 0x0000000218067824 */ /* 0x000fe200078e0203 */
[----:B------:R-:W-:-:S02]  /*60ee0*/  LEA.HI.X.SX32 R9, R3, R0, 0x1, P6 ;  /* 0x0000000003097211 */ /* 0x000fc400030f0eff */
[----:B------:R-:W-:Y:S02]  /*60ef0*/  PRMT R10, R21, 0x7632, R10 ;  /* 0x00007632150a7816 */ /* 0x000fe4000000000a */
[----:B------:R-:W-:Y:S01]  /*60f00*/  LEA R4, P6, R6, R2, 0x1 ;  /* 0x0000000206047211 */ /* 0x000fe200078c08ff */
[----:B------:R-:W-:Y:S02]  /*60f10*/  IMAD R3, R24, 0x2, R6 ;  /* 0x0000000218037824 */ /* 0x000fe400078e0206 */
[----:B------:R0:W-:Y:S01]  /*60f20*/  @P2 STG.E.U16 [R8.64], R10 ;  /* 0x0000000a08002986 */ /* 0x0001e2000c10150a */
[----:B------:R-:W-:Y:S02]  /*60f30*/  LEA.HI.X.SX32 R5, R6, R0, 0x1, P6 ;  /* 0x0000000006057211 */ /* 0x000fe400030f0eff */
[----:B----4-:R-:W-:Y:S01]  /*60f40*/  ISETP.LT.AND P2, PT, R13, c[0x0][0x17c], !P0 ;  /* 0x00005f000d007a0c */ /* 0x010fe20004741270 */
[C---:B------:R-:W-:Y:S02]  /*60f50*/  IMAD R13, R24.reuse, 0x2, R3 ;  /* 0x00000002180d7824 */ /* 0x040fe400078e0203 */
[----:B------:R1:W-:Y:S01]  /*60f60*/  @P5 STG.E.U16 [R4.64], R14 ;  /* 0x0000000e04005986 */ /* 0x0003e2000c10150a */
[----:B-----5:R-:W-:Y:S01]  /*60f70*/  ISETP.LT.AND P5, PT, R17, c[0x0][0x17c], !P0 ;  /* 0x00005f0011007a0c */ /* 0x020fe200047a1270 */
[----:B------:R-:W-:Y:S01]  /*60f80*/  IMAD R17, R24, 0x2, R13 ;  /* 0x0000000218117824 */ /* 0x000fe200078e020d */
[----:B0-----:R-:W-:-:S03]  /*60f90*/  LEA R8, P6, R3, R2, 0x1 ;  /* 0x0000000203087211 */ /* 0x001fc600078c08ff */
[C---:B------:R-:W-:Y:S01]  /*60fa0*/  IMAD R21, R24.reuse, 0x2, R17 ;  /* 0x0000000218157824 */ /* 0x040fe200078e0211 */
[----:B------:R-:W-:Y:S02]  /*60fb0*/  PRMT R6, R23, 0x7632, R6 ;  /* 0x0000763217067816 */ /* 0x000fe40000000006 */
[----:B------:R-:W-:Y:S02]  /*60fc0*/  LEA.HI.X.SX32 R9, R3, R0, 0x1, P6 ;  /* 0x0000000003097211 */ /* 0x000fe400030f0eff */
[C---:B-1----:R-:W-:Y:S01]  /*60fd0*/  LEA R4, P6, R13.reuse, R2, 0x1 ;  /* 0x000000020d047211 */ /* 0x042fe200078c08ff */
[C---:B------:R-:W-:Y:S02]  /*60fe0*/  IMAD R3, R24.reuse, 0x2, R21 ;  /* 0x0000000218037824 */ /* 0x040fe400078e0215 */
[----:B------:R0:W-:Y:S01]  /*60ff0*/  @P4 STG.E.U16 [R8.64], R6 ;  /* 0x0000000608004986 */ /* 0x0001e2000c10150a */
[----:B------:R-:W-:Y:S01]  /*61000*/  LEA.HI.X.SX32 R5, R13, R0, 0x1, P6 ;  /* 0x000000000d057211 */ /* 0x000fe200030f0eff */
[----:B------:R-:W-:Y:S01]  /*61010*/  IMAD R13, R24, 0x2, R3 ;  /* 0x00000002180d7824 */ /* 0x000fe200078e0203 */
[----:B------:R-:W-:-:S03]  /*61020*/  PRMT R10, R29, 0x7632, R10 ;  /* 0x000076321d0a7816 */ /* 0x000fc6000000000a */
[----:B------:R1:W-:Y:S01]  /*61030*/  @P3 STG.E.U16 [R4.64], R7 ;  /* 0x0000000704003986 */ /* 0x0003e2000c10150a */
[----:B0-----:R-:W-:-:S04]  /*61040*/  LEA R8, P6, R17, R2, 0x1 ;  /* 0x0000000211087211 */ /* 0x001fc800078c08ff */
[----:B------:R-:W-:Y:S01]  /*61050*/  LEA.HI.X.SX32 R9, R17, R0, 0x1, P6 ;  /* 0x0000000011097211 */ /* 0x000fe200030f0eff */
[----:B------:R-:W-:Y:S01]  /*61060*/  IMAD R17, R24, 0x2, R13 ;  /* 0x0000000218117824 */ /* 0x000fe200078e020d */
[----:B-1----:R-:W-:-:S04]  /*61070*/  LEA R4, P6, R21, R2, 0x1 ;  /* 0x0000000215047211 */ /* 0x002fc800078c08ff */
[----:B------:R-:W-:Y:S01]  /*61080*/  LEA.HI.X.SX32 R5, R21, R0, 0x1, P6 ;  /* 0x0000000015057211 */ /* 0x000fe200030f0eff */
[----:B------:R-:W-:Y:S01]  /*61090*/  IMAD R21, R24, 0x2, R17 ;  /* 0x0000000218157824 */ /* 0x000fe200078e0211 */
[----:B------:R-:W-:Y:S01]  /*610a0*/  PRMT R6, R28, 0x7632, R6 ;  /* 0x000076321c067816 */ /* 0x000fe20000000006 */
[----:B------:R0:W-:Y:S02]  /*610b0*/  @P1 STG.E.U16 [R8.64], R10 ;  /* 0x0000000a08001986 */ /* 0x0001e4000c10150a */
[----:B------:R-:W-:Y:S02]  /*610c0*/  IMAD R23, R24, 0x2, R21 ;  /* 0x0000000218177824 */ /* 0x000fe400078e0215 */
[----:B------:R1:W-:Y:S01]  /*610d0*/  @P2 STG.E.U16 [R4.64], R6 ;  /* 0x0000000604002986 */ /* 0x0003e2000c10150a */
[----:B0-----:R-:W-:-:S04]  /*610e0*/  LEA R8, P1, R3, R2, 0x1 ;  /* 0x0000000203087211 */ /* 0x001fc800078208ff */
[----:B------:R-:W-:Y:S01]  /*610f0*/  LEA.HI.X.SX32 R9, R3, R0, 0x1, P1 ;  /* 0x0000000003097211 */ /* 0x000fe200008f0eff */
[----:B------:R-:W-:Y:S01]  /*61100*/  IMAD R3, R24, 0x2, R23 ;  /* 0x0000000218037824 */ /* 0x000fe200078e0217 */
[-C--:B-1----:R-:W-:Y:S02]  /*61110*/  LEA R4, P1, R17, R2.reuse, 0x1 ;  /* 0x0000000211047211 */ /* 0x082fe400078208ff */
[----:B------:R-:W-:Y:S02]  /*61120*/  LEA R20, P6, R21, R2, 0x1 ;  /* 0x0000000215147211 */ /* 0x000fe400078c08ff */
[-C--:B------:R-:W-:Y:S02]  /*61130*/  LEA.HI.X.SX32 R5, R17, R0.reuse, 0x1, P1 ;  /* 0x0000000011057211 */ /* 0x080fe400008f0eff */
[----:B------:R-:W-:Y:S02]  /*61140*/  LEA.HI.X.SX32 R21, R21, R0, 0x1, P6 ;  /* 0x0000000015157211 */ /* 0x000fe400030f0eff */
[----:B------:R-:W-:-:S02]  /*61150*/  PRMT R7, R26, 0x7632, R7 ;  /* 0x000076321a077816 */ /* 0x000fc40000000007 */
[----:B------:R-:W-:Y:S02]  /*61160*/  PRMT R6, R19, 0x7632, R6 ;  /* 0x0000763213067816 */ /* 0x000fe40000000006 */
[----:B------:R-:W-:Y:S02]  /*61170*/  PRMT R10, R15, 0x7632, R10 ;  /* 0x000076320f0a7816 */ /* 0x000fe4000000000a */
[----:B------:R-:W-:Y:S02]  /*61180*/  PRMT R14, R7, 0x7632, R14 ;  /* 0x00007632070e7816 */ /* 0x000fe4000000000e */
[----:B---3--:R-:W-:Y:S02]  /*61190*/  ISETP.LT.AND P4, PT, R16, c[0x0][0x17c], !P0 ;  /* 0x00005f0010007a0c */ /* 0x008fe40004781270 */
[----:B------:R-:W-:Y:S02]  /*611a0*/  LEA R16, P1, R3, R2, 0x1 ;  /* 0x0000000203107211 */ /* 0x000fe400078208ff */
[----:B------:R-:W-:-:S02]  /*611b0*/  ISETP.LT.AND P3, PT, R12, c[0x0][0x17c], !P0 ;  /* 0x00005f000c007a0c */ /* 0x000fc40004761270 */
[-C--:B------:R-:W-:Y:S02]  /*611c0*/  LEA R12, P2, R13, R2.reuse, 0x1 ;  /* 0x000000020d0c7211 */ /* 0x080fe400078408ff */
[----:B------:R-:W-:Y:S02]  /*611d0*/  LEA R2, P6, R23, R2, 0x1 ;  /* 0x0000000217027211 */ /* 0x000fe400078c08ff */
[-C--:B------:R-:W-:Y:S02]  /*611e0*/  LEA.HI.X.SX32 R13, R13, R0.reuse, 0x1, P2 ;  /* 0x000000000d0d7211 */ /* 0x080fe400010f0eff */
[----:B------:R-:W-:Y:S02]  /*611f0*/  ISETP.LT.AND P2, PT, R25, c[0x0][0x17c], !P0 ;  /* 0x00005f0019007a0c */ /* 0x000fe40004741270 */
[----:B------:R-:W-:Y:S02]  /*61200*/  LEA.HI.X.SX32 R17, R3, R0, 0x1, P1 ;  /* 0x0000000003117211 */ /* 0x000fe400008f0eff */
[----:B------:R-:W-:-:S02]  /*61210*/  ISETP.LT.AND P1, PT, R22, c[0x0][0x17c], !P0 ;  /* 0x00005f0016007a0c */ /* 0x000fc40004721270 */
[----:B------:R-:W-:Y:S02]  /*61220*/  ISETP.LT.AND P0, PT, R18, c[0x0][0x17c], !P0 ;  /* 0x00005f0012007a0c */ /* 0x000fe40004701270 */
[----:B------:R-:W-:Y:S02]  /*61230*/  LEA.HI.X.SX32 R3, R23, R0, 0x1, P6 ;  /* 0x0000000017037211 */ /* 0x000fe400030f0eff */
[----:B------:R-:W-:-:S05]  /*61240*/  PRMT R0, R27, 0x7632, R0 ;  /* 0x000076321b007816 */ /* 0x000fca0000000000 */
[----:B------:R0:W-:Y:S04]  /*61250*/  @P5 STG.E.U16 [R8.64], R0 ;  /* 0x0000000008005986 */ /* 0x0001e8000c10150a */
[----:B------:R0:W-:Y:S04]  /*61260*/  @P4 STG.E.U16 [R12.64], R6 ;  /* 0x000000060c004986 */ /* 0x0001e8000c10150a */
[----:B------:R0:W-:Y:S04]  /*61270*/  @P3 STG.E.U16 [R4.64], R7 ;  /* 0x0000000704003986 */ /* 0x0001e8000c10150a */
[----:B------:R0:W-:Y:S04]  /*61280*/  @P2 STG.E.U16 [R20.64], R10 ;  /* 0x0000000a14002986 */ /* 0x0001e8000c10150a */
[----:B------:R0:W-:Y:S01]  /*61290*/  @P1 STG.E.U16 [R2.64], R14 ;  /* 0x0000000e02001986 */ /* 0x0001e2000c10150a */
[----:B------:R-:W-:Y:S05]  /*612a0*/  @!P0 EXIT ;  /* 0x000000000000894d */ /* 0x000fea0003800000 */
[----:B0-----:R-:W-:-:S05]  /*612b0*/  PRMT R8, R11, 0x7632, R8 ;  /* 0x000076320b087816 */ /* 0x001fca0000000008 */
[----:B------:R-:W-:Y:S01]  /*612c0*/  STG.E.U16 [R16.64], R8 ;  /* 0x0000000810007986 */ /* 0x000fe2000c10150a */
[----:B------:R-:W-:Y:S05]  /*612d0*/  EXIT ;  /* 0x000000000000794d */ /* 0x000fea0003800000 */
.L_x_4:
[----:B------:R-:W-:-:S00]  /*612e0*/  BRA `(.L_x_4) ;  /* 0xfffffff000007947 */ /* 0x000fc0000383ffff */
[----:B------:R-:W-:-:S00]  /*612f0*/  NOP ;  /* 0x0000000000007918 */ /* 0x000fc00000000000 */
        /* <DEDUP_REMOVED lines=8> */
.L_x_5:


//--------------------- .nv.shared.matmul_kernel  --------------------------
	.section	.nv.shared.matmul_kernel,"aw",@nobits
	.sectionflags	@""
	.align	16
